def matmul_kernel(
    a_ptr,
    b_ptr,
    c_ptr,
    M,
    N,
    K,
    stride_am,
    stride_ak,
    stride_bk,
    stride_bn,
    stride_cm,
    stride_cn,
    BLOCK_M: tl.constexpr,
    BLOCK_N: tl.constexpr,
    BLOCK_K: tl.constexpr,
    GROUP_M: tl.constexpr,
):
    pid = tl.program_id(axis=0)
    num_pid_m = tl.cdiv(M, BLOCK_M)
    num_pid_n = tl.cdiv(N, BLOCK_N)
    num_pid_in_group = GROUP_M * num_pid_n
    group_id = pid // num_pid_in_group
    first_pid_m = group_id * GROUP_M
    group_size_m = min(num_pid_m - first_pid_m, GROUP_M)
    pid_m = first_pid_m + ((pid % num_pid_in_group) % group_size_m)
    pid_n = (pid % num_pid_in_group) // group_size_m

    offs_am = (pid_m * BLOCK_M + tl.arange(0, BLOCK_M)) % M
    offs_bn = (pid_n * BLOCK_N + tl.arange(0, BLOCK_N)) % N
    offs_k = tl.arange(0, BLOCK_K)
    a_ptrs = a_ptr + offs_am[:, None] * stride_am + offs_k[None, :] * stride_ak
    b_ptrs = b_ptr + offs_k[:, None] * stride_bk + offs_bn[None, :] * stride_bn

    acc = tl.zeros((BLOCK_M, BLOCK_N), dtype=tl.float32)
    for kk in range(0, tl.cdiv(K, BLOCK_K)):
        a = tl.load(a_ptrs, mask=offs_k[None, :] < K - kk * BLOCK_K, other=0.0)
        b = tl.load(b_ptrs, mask=offs_k[:, None] < K - kk * BLOCK_K, other=0.0)
        acc = tl.dot(a, b, acc)
        a_ptrs += BLOCK_K * stride_ak
        b_ptrs += BLOCK_K * stride_bk

    c = acc.to(c_ptr.dtype.element_ty)
    offs_cm = pid_m * BLOCK_M + tl.arange(0, BLOCK_M)
    offs_cn = pid_n * BLOCK_N + tl.arange(0, BLOCK_N)
    c_ptrs = c_ptr + offs_cm[:, None] * stride_cm + offs_cn[None, :] * stride_cn
    mask = (offs_cm[:, None] < M) & (offs_cn[None, :] < N)
    tl.store(c_ptrs, c, mask=mask)

# config = {"BLOCK_K": 128, "BLOCK_M": 64, "BLOCK_N": 128, "GROUP_M": 1, "arch": "sm_100", "dtype": "fp8e5m2", "num_ctas": 1, "num_stages": 3, "num_warps": 4}
# arch = sm_100


// ===== COMPILED SASS (sm_100a) =====

	.target	sm_100a

	.elftype	@"ET_EXEC"


//--------------------- .note.nv.tkinfo           --------------------------
	.section	.note.nv.tkinfo,"",@"SHT_NOTE"
	.sectionflags	@"SHF_NOTE_NV_TKINFO"
	.tkinfo
        /*0018*/ 	.word	0x00000081
        /*0030*/ 	.string	""
        /*0030*/ 	.string	"ptxas-blackwell"
        /*0030*/ 	.string	"Cuda compilation tools, release 12.9, V12.9.86"
        /*0030*/ 	.string	"Build cuda_12.9.r12.9/compiler.36037853_0"
        /*0030*/ 	.string	"-v  -suppress-debug-info  -lineinfo  -arch sm_100a "



//--------------------- .note.nv.cuver            --------------------------
	.section	.note.nv.cuver,"",@"SHT_NOTE"
	.sectionflags	@"SHF_NOTE_NV_CUVER"
        /*0018*/ 	.short	0x0001
        /*001a*/ 	.short	0x0064
        /*001c*/ 	.short	0x0001
        /*001e*/ 	.short	0x0000
        /*0020*/ 	.short	0x0001
        /*0022*/ 	.short	0x0000


//--------------------- .nv.info                  --------------------------
	.section	.nv.info,"",@"SHT_CUDA_INFO"
	.align	4


	//----- nvinfo : EIATTR_REGCOUNT
	.align		4
        /*0000*/ 	.byte	0x04, 0x2f
        /*0002*/ 	.short	(.L_4 - .L_3)
	.align		4
.L_3:
        /*0004*/ 	.word	index@(matmul_kernel)
        /*0008*/ 	.word	0x00000060


	//----- nvinfo : EIATTR_FRAME_SIZE
	.align		4
.L_4:
        /*000c*/ 	.byte	0x04, 0x11
        /*000e*/ 	.short	(.L_6 - .L_5)
	.align		4
.L_5:
        /*0010*/ 	.word	index@($__internal_2_$__cuda_sm10x_tcgen05_guardrail_trap_unallocated_columns_being_dealloced)
        /*0014*/ 	.word	0x00000758


	//----- nvinfo : EIATTR_FRAME_SIZE
	.align		4
.L_6:
        /*0018*/ 	.byte	0x04, 0x11
        /*001a*/ 	.short	(.L_8 - .L_7)
	.align		4
.L_7:
        /*001c*/ 	.word	index@($__internal_1_$__cuda_sm10x_tcgen05_guardrail_trap_phase_invalid_during_alloc)
        /*0020*/ 	.word	0x00000758


	//----- nvinfo : EIATTR_FRAME_SIZE
	.align		4
.L_8:
        /*0024*/ 	.byte	0x04, 0x11
        /*0026*/ 	.short	(.L_10 - .L_9)
	.align		4
.L_9:
        /*0028*/ 	.word	index@($__internal_0_$__cuda_sm10x_tcgen05_guardrail_trap_col_being_dealloced_not_returned_by_alloc)
        /*002c*/ 	.word	0x00000758


	//----- nvinfo : EIATTR_FRAME_SIZE
	.align		4
.L_10:
        /*0030*/ 	.byte	0x04, 0x11
        /*0032*/ 	.short	(.L_12 - .L_11)
	.align		4
.L_11:
        /*0034*/ 	.word	index@(matmul_kernel)
        /*0038*/ 	.word	0x00000758


	//----- nvinfo : EIATTR_MIN_STACK_SIZE
	.align		4
.L_12:
        /*003c*/ 	.byte	0x04, 0x12
        /*003e*/ 	.short	(.L_14 - .L_13)
	.align		4
.L_13:
        /*0040*/ 	.word	index@(matmul_kernel)
        /*0044*/ 	.word	0x00000758
.L_14:


//--------------------- .nv.info.matmul_kernel    --------------------------
	.section	.nv.info.matmul_kernel,"",@"SHT_CUDA_INFO"
	.sectionflags	@""
	.align	4


	//----- nvinfo : EIATTR_CUDA_API_VERSION
	.align		4
        /*0000*/ 	.byte	0x04, 0x37
        /*0002*/ 	.short	(.L_16 - .L_15)
.L_15:
        /*0004*/ 	.word	0x00000081


	//----- nvinfo : EIATTR_KPARAM_INFO
	.align		4
.L_16:
        /*0008*/ 	.byte	0x04, 0x17
        /*000a*/ 	.short	(.L_18 - .L_17)
.L_17:
        /*000c*/ 	.word	0x00000000
        /*0010*/ 	.short	0x000d
        /*0012*/ 	.short	0x0048
        /*0014*/ 	.byte	0x00, 0xf4, 0x21, 0x00


	//----- nvinfo : EIATTR_KPARAM_INFO
	.align		4
.L_18:
        /*0018*/ 	.byte	0x04, 0x17
        /*001a*/ 	.short	(.L_20 - .L_19)
.L_19:
        /*001c*/ 	.word	0x00000000
        /*0020*/ 	.short	0x000c
        /*0022*/ 	.short	0x0040
        /*0024*/ 	.byte	0x00, 0xf4, 0x21, 0x00


	//----- nvinfo : EIATTR_KPARAM_INFO
	.align		4
.L_20:
        /*0028*/ 	.byte	0x04, 0x17
        /*002a*/ 	.short	(.L_22 - .L_21)
.L_21:
        /*002c*/ 	.word	0x00000000
        /*0030*/ 	.short	0x000b
        /*0032*/ 	.short	0x0038
        /*0034*/ 	.byte	0x00, 0xf0, 0x11, 0x00


	//----- nvinfo : EIATTR_KPARAM_INFO
	.align		4
.L_22:
        /*0038*/ 	.byte	0x04, 0x17
        /*003a*/ 	.short	(.L_24 - .L_23)
.L_23:
        /*003c*/ 	.word	0x00000000
        /*0040*/ 	.short	0x000a
        /*0042*/ 	.short	0x0034
        /*0044*/ 	.byte	0x00, 0xf0, 0x11, 0x00


	//----- nvinfo : EIATTR_KPARAM_INFO
	.align		4
.L_24:
        /*0048*/ 	.byte	0x04, 0x17
        /*004a*/ 	.short	(.L_26 - .L_25)
.L_25:
        /*004c*/ 	.word	0x00000000
        /*0050*/ 	.short	0x0009
        /*0052*/ 	.short	0x0030
        /*0054*/ 	.byte	0x00, 0xf0, 0x11, 0x00


	//----- nvinfo : EIATTR_KPARAM_INFO
	.align		4
.L_26:
        /*0058*/ 	.byte	0x04, 0x17
        /*005a*/ 	.short	(.L_28 - .L_27)
.L_27:
        /*005c*/ 	.word	0x00000000
        /*0060*/ 	.short	0x0008
        /*0062*/ 	.short	0x002c
        /*0064*/ 	.byte	0x00, 0xf0, 0x11, 0x00


	//----- nvinfo : EIATTR_KPARAM_INFO
	.align		4
.L_28:
        /*0068*/ 	.byte	0x04, 0x17
        /*006a*/ 	.short	(.L_30 - .L_29)
.L_29:
        /*006c*/ 	.word	0x00000000
        /*0070*/ 	.short	0x0007
        /*0072*/ 	.short	0x0028
        /*0074*/ 	.byte	0x00, 0xf0, 0x11, 0x00


	//----- nvinfo : EIATTR_KPARAM_INFO
	.align		4
.L_30:
        /*0078*/ 	.byte	0x04, 0x17
        /*007a*/ 	.short	(.L_32 - .L_31)
.L_31:
        /*007c*/ 	.word	0x00000000
        /*0080*/ 	.short	0x0006
        /*0082*/ 	.short	0x0024
        /*0084*/ 	.byte	0x00, 0xf0, 0x11, 0x00


	//----- nvinfo : EIATTR_KPARAM_INFO
	.align		4
.L_32:
        /*0088*/ 	.byte	0x04, 0x17
        /*008a*/ 	.short	(.L_34 - .L_33)
.L_33:
        /*008c*/ 	.word	0x00000000
        /*0090*/ 	.short	0x0005
        /*0092*/ 	.short	0x0020
        /*0094*/ 	.byte	0x00, 0xf0, 0x11, 0x00


	//----- nvinfo : EIATTR_KPARAM_INFO
	.align		4
.L_34:
        /*0098*/ 	.byte	0x04, 0x17
        /*009a*/ 	.short	(.L_36 - .L_35)
.L_35:
        /*009c*/ 	.word	0x00000000
        /*00a0*/ 	.short	0x0004
        /*00a2*/ 	.short	0x001c
        /*00a4*/ 	.byte	0x00, 0xf0, 0x11, 0x00


	//----- nvinfo : EIATTR_KPARAM_INFO
	.align		4
.L_36:
        /*00a8*/ 	.byte	0x04, 0x17
        /*00aa*/ 	.short	(.L_38 - .L_37)
.L_37:
        /*00ac*/ 	.word	0x00000000
        /*00b0*/ 	.short	0x0003
        /*00b2*/ 	.short	0x0018
        /*00b4*/ 	.byte	0x00, 0xf0, 0x11, 0x00


	//----- nvinfo : EIATTR_KPARAM_INFO
	.align		4
.L_38:
        /*00b8*/ 	.byte	0x04, 0x17
        /*00ba*/ 	.short	(.L_40 - .L_39)
.L_39:
        /*00bc*/ 	.word	0x00000000
        /*00c0*/ 	.short	0x0002
        /*00c2*/ 	.short	0x0010
        /*00c4*/ 	.byte	0x00, 0xf4, 0x21, 0x00


	//----- nvinfo : EIATTR_KPARAM_INFO
	.align		4
.L_40:
        /*00c8*/ 	.byte	0x04, 0x17
        /*00ca*/ 	.short	(.L_42 - .L_41)
.L_41:
        /*00cc*/ 	.word	0x00000000
        /*00d0*/ 	.short	0x0001
        /*00d2*/ 	.short	0x0008
        /*00d4*/ 	.byte	0x00, 0xf4, 0x21, 0x00


	//----- nvinfo : EIATTR_KPARAM_INFO
	.align		4
.L_42:
        /*00d8*/ 	.byte	0x04, 0x17
        /*00da*/ 	.short	(.L_44 - .L_43)
.L_43:
        /*00dc*/ 	.word	0x00000000
        /*00e0*/ 	.short	0x0000
        /*00e2*/ 	.short	0x0000
        /*00e4*/ 	.byte	0x00, 0xf4, 0x21, 0x00


	//----- nvinfo : EIATTR_AT_ENTRY_FRAGMENTS
	.align		4
.L_44:
        /*00e8*/ 	.byte	0x04, 0x4f
        /*00ea*/ 	.short	(.L_46 - .L_45)


	//   ....[0]....
.L_45:
        /*00ec*/ 	.word	0x00000004


	//----- nvinfo : EIATTR_RESERVED_SMEM_USED
	.align		4
.L_46:
        /*00f0*/ 	.byte	0x01, 0x41
	.zero		2


	//----- nvinfo : EIATTR_SPARSE_MMA_MASK
	.align		4
        /*00f4*/ 	.byte	0x03, 0x50
        /*00f6*/ 	.short	0x0000


	//----- nvinfo : EIATTR_TCGEN05_1CTA_USED
	.align		4
        /*00f8*/ 	.byte	0x01, 0x51
	.zero		2


	//----- nvinfo : EIATTR_MAXREG_COUNT
	.align		4
        /*00fc*/ 	.byte	0x03, 0x1b
        /*00fe*/ 	.short	0x00ff


	//----- nvinfo : EIATTR_NUM_BARRIERS
	.align		4
        /*0100*/ 	.byte	0x02, 0x4c
        /*0102*/ 	.byte	0x01
	.zero		1


	//----- nvinfo : EIATTR_ANNOTATIONS
	.align		4
        /*0104*/ 	.byte	0x04, 0x55
        /*0106*/ 	.short	(.L_48 - .L_47)


	//   ....[0]....
.L_47:
        /*0108*/ 	.word	0x00000001
        /*010c*/ 	.byte	0xd0, 0x09, 0x00, 0x00, 0x01, 0x00, 0x00, 0x00, 0x30, 0x0a, 0x00, 0x00, 0x01, 0x00, 0x00, 0x00
        /* <DEDUP_REMOVED lines=989> */
        /*3eec*/ 	.byte	0xb0, 0xf3, 0x01, 0x00, 0x01, 0x00, 0x00, 0x00, 0xc0, 0xf3, 0x01, 0x00


	//----- nvinfo : EIATTR_INT_WARP_WIDE_INSTR_OFFSETS
	.align		4
.L_48:
        /*3ef8*/ 	.byte	0x04, 0x31
        /*3efa*/ 	.short	(.L_50 - .L_49)


	//   ....[0]....
.L_49:
        /*3efc*/ 	.word	0x00000dd0


	//   ....[1]....
        /*3f00*/ 	.word	0x00000de0


	//   ....[2]....
        /*3f04*/ 	.word	0x0000c640


	//   ....[3]....
        /*3f08*/ 	.word	0x0001f930


	//   ....[4]....
        /*3f0c*/ 	.word	0x0001f980


	//----- nvinfo : EIATTR_COOP_GROUP_MASK_REGIDS
	.align		4
.L_50:
        /*3f10*/ 	.byte	0x04, 0x29
        /*3f12*/ 	.short	(.L_52 - .L_51)


	//   ....[0]....
.L_51:
        /*3f14*/ 	.word	0xffffffff


	//   ....[1]....
        /*3f18*/ 	.word	0xffffffff


	//   ....[2]....
        /*3f1c*/ 	.word	0xffffffff


	//   ....[3]....
        /*3f20*/ 	.word	0xffffffff


	//----- nvinfo : EIATTR_COOP_GROUP_INSTR_OFFSETS
	.align		4
.L_52:
        /*3f24*/ 	.byte	0x04, 0x28
        /*3f26*/ 	.short	(.L_54 - .L_53)


	//   ....[0]....
.L_53:
        /*3f28*/ 	.word	0x00000070


	//   ....[1]....
        /*3f2c*/ 	.word	0x00000330


	//   ....[2]....
        /*3f30*/ 	.word	0x0001f7c0


	//   ....[3]....
        /*3f34*/ 	.word	0x0001fa30


	//----- nvinfo : EIATTR_VRC_CTA_INIT_COUNT
	.align		4
.L_54:
        /*3f38*/ 	.byte	0x02, 0x4a
        /*3f3a*/ 	.byte	0x80
	.zero		1


	//----- nvinfo : EIATTR_MBARRIER_INSTR_OFFSETS
	.align		4
        /*3f3c*/ 	.byte	0x04, 0x39
        /*3f3e*/ 	.short	(.L_56 - .L_55)


	//   ....[0]....
.L_55:
        /*3f40*/ 	.word	0x00000fc0
        /*3f44*/ 	.word	0x000000ff
        /*3f48*/ 	.word	0x00000000
        /*3f4c*/ 	.short	0x0100
        /*3f4e*/ 	.byte	0x08
	.zero		1


	//   ....[1]....
        /*3f50*/ 	.word	0x0000c680
        /*3f54*/ 	.word	0x000000ff
        /*3f58*/ 	.word	0x0000c008
        /*3f5c*/ 	.short	0x0100
        /*3f5e*/ 	.byte	0x0a
	.zero		1


	//   ....[2]....
        /*3f60*/ 	.word	0x00015670
        /*3f64*/ 	.word	0x000000ff
        /*3f68*/ 	.word	0x00000000
        /*3f6c*/ 	.short	0x010a
        /*3f6e*/ 	.byte	0x08
	.zero		1


	//   ....[3]....
        /*3f70*/ 	.word	0x0001ce50
        /*3f74*/ 	.word	0x000000ff
        /*3f78*/ 	.word	0x00000000
        /*3f7c*/ 	.short	0x010a
        /*3f7e*/ 	.byte	0x08
	.zero		1


	//   ....[4]....
        /*3f80*/ 	.word	0x0001cf90
        /*3f84*/ 	.word	0x000000ff
        /*3f88*/ 	.word	0x0000c000
        /*3f8c*/ 	.short	0x0108
        /*3f8e*/ 	.byte	0x0a
	.zero		1


	//   ....[5]....
        /*3f90*/ 	.word	0x0001d090
        /*3f94*/ 	.word	0x000000ff
        /*3f98*/ 	.word	0x0000c008
        /*3f9c*/ 	.short	0x0108
        /*3f9e*/ 	.byte	0x0a
	.zero		1


	//   ....[6]....
        /*3fa0*/ 	.word	0x0001fa50
        /*3fa4*/ 	.word	0x000000ff
        /*3fa8*/ 	.word	0x00000000
        /*3fac*/ 	.short	0x010a
        /*3fae*/ 	.byte	0x08
	.zero		1


	//   ....[7]....
        /*3fb0*/ 	.word	0x0001fa80
        /*3fb4*/ 	.word	0x000000ff
        /*3fb8*/ 	.word	0x00000000
        /*3fbc*/ 	.short	0x010a
        /*3fbe*/ 	.byte	0x08
	.zero		1


	//----- nvinfo : EIATTR_NUM_MBARRIERS
	.align		4
.L_56:
        /*3fc0*/ 	.byte	0x03, 0x38
        /*3fc2*/ 	.short	0x0002


	//----- nvinfo : EIATTR_EXIT_INSTR_OFFSETS
	.align		4
        /*3fc4*/ 	.byte	0x04, 0x1c
        /*3fc6*/ 	.short	(.L_58 - .L_57)


	//   ....[0]....
.L_57:
        /*3fc8*/ 	.word	0x0001fa40


	//----- nvinfo : EIATTR_REQNTID
	.align		4
.L_58:
        /*3fcc*/ 	.byte	0x04, 0x10
        /*3fce*/ 	.short	(.L_60 - .L_59)
.L_59:
        /*3fd0*/ 	.word	0x00000080
        /*3fd4*/ 	.word	0x00000001
        /*3fd8*/ 	.word	0x00000001


	//----- nvinfo : EIATTR_CRS_STACK_SIZE
	.align		4
.L_60:
        /*3fdc*/ 	.byte	0x04, 0x1e
        /*3fde*/ 	.short	(.L_62 - .L_61)
.L_61:
        /*3fe0*/ 	.word	0x00000000


	//----- nvinfo : EIATTR_CBANK_PARAM_SIZE
	.align		4
.L_62:
        /*3fe4*/ 	.byte	0x03, 0x19
        /*3fe6*/ 	.short	0x0050


	//----- nvinfo : EIATTR_PARAM_CBANK
	.align		4
        /*3fe8*/ 	.byte	0x04, 0x0a
        /*3fea*/ 	.short	(.L_64 - .L_63)
	.align		4
.L_63:
        /*3fec*/ 	.word	index@(.nv.constant0.matmul_kernel)
        /*3ff0*/ 	.short	0x0380
        /*3ff2*/ 	.short	0x0050


	//----- nvinfo : EIATTR_SW_WAR
	.align		4
.L_64:
        /*3ff4*/ 	.byte	0x04, 0x36
        /*3ff6*/ 	.short	(.L_66 - .L_65)
.L_65:
        /*3ff8*/ 	.word	0x00000008
.L_66:


//--------------------- .nv.compat                --------------------------
	.section	.nv.compat,"",@"SHT_CUDA_COMPAT_INFO"
	.align	4
        /*0000*/ 	.byte	0x02, 0x02, 0x02, 0x00, 0x02, 0x05, 0x05, 0x00, 0x02, 0x03, 0x00, 0x00, 0x02, 0x06, 0x01, 0x00


//--------------------- .nv.callgraph             --------------------------
	.section	.nv.callgraph,"",@"SHT_CUDA_CALLGRAPH"
	.align	4
	.sectionentsize	8
	.align		4
        /*0000*/ 	.word	0x00000000
	.align		4
        /*0004*/ 	.word	0xffffffff
	.align		4
        /*0008*/ 	.word	0x00000000
	.align		4
        /*000c*/ 	.word	0xfffffffe
	.align		4
        /*0010*/ 	.word	0x00000000
	.align		4
        /*0014*/ 	.word	0xfffffffd
	.align		4
        /*0018*/ 	.word	0x00000000
	.align		4
        /*001c*/ 	.word	0xfffffffc


//--------------------- .text.matmul_kernel       --------------------------
	.section	.text.matmul_kernel,"ax",@progbits
	.align	128
        .global         matmul_kernel
        .type           matmul_kernel,@function
        .size           matmul_kernel,(.L_x_20 - matmul_kernel)
        .other          matmul_kernel,@"STO_CUDA_ENTRY STV_DEFAULT"
matmul_kernel:
.text.matmul_kernel:
[----:B------:R-:W0:Y:S01]  /*0000*/  LDC R1, c[0x0][0x37c] ;  /* 0x0000df00ff017b82 */ /* 0x000e220000000800 */
[----:B------:R-:W1:Y:S01]  /*0010*/  S2R R0, SR_TID.X ;  /* 0x0000000000007919 */ /* 0x000e620000002100 */
[----:B0-----:R-:W-:Y:S01]  /*0020*/  VIADD R1, R1, 0xfffff8a8 ;  /* 0xfffff8a801017836 */ /* 0x001fe20000000000 */
[----:B-1----:R-:W-:-:S13]  /*0030*/  ISETP.GE.U32.AND P0, PT, R0, 0x20, PT ;  /* 0x000000200000780c */ /* 0x002fda0003f06070 */
[----:B------:R-:W-:Y:S02]  /*0040*/  VOTEU.ANY UP0, P0 ;  /* 0x0000000000ff7886 */ /* 0x000fe40000000100 */
[----:B------:R-:W-:Y:S05]  /*0050*/  BRA.U UP0, `(.L_x_0) ;  /* 0x0000000100b87547 */ /* 0x000fea000b800000 */
[----:B------:R-:W0:Y:S01]  /*0060*/  S2UR UR6, SR_CgaCtaId ;  /* 0x00000000000679c3 */ /* 0x000e220000008800 */
[----:B------:R-:W-:Y:S01]  /*0070*/  NOP ;  /* 0x0000000000007918 */ /* 0x000fe20000000000 */
[----:B------:R-:W-:Y:S02]  /*0080*/  UMOV UR4, 0x40 ;  /* 0x0000004000047882 */ /* 0x000fe40000000000 */
[----:B0-----:R-:W-:-:S09]  /*0090*/  ULEA UR4, UR6, UR4, 0x18 ;  /* 0x0000000406047291 */ /* 0x001fd2000f8ec0ff */
[----:B------:R-:W0:Y:S01]  /*00a0*/  LDS.U8 R0, [UR4] ;  /* 0x00000004ff007984 */ /* 0x000e220008000000 */
[----:B------:R-:W-:Y:S02]  /*00b0*/  UMOV UR4, 0x400 ;  /* 0x0000040000047882 */ /* 0x000fe40000000000 */
[----:B------:R-:W-:Y:S01]  /*00c0*/  ULEA UR4, UR6, UR4, 0x18 ;  /* 0x0000000406047291 */ /* 0x000fe2000f8ec0ff */
[----:B0-----:R-:W-:-:S13]  /*00d0*/  ISETP.NE.AND P0, PT, R0, RZ, PT ;  /* 0x000000ff0000720c */ /* 0x001fda0003f05270 */
[----:B------:R-:W-:Y:S05]  /*00e0*/  @P0 BRA `(.L_x_1) ;  /* 0x00000000007c0947 */ /* 0x000fea0003800000 */
[----:B------:R-:W-:-:S13]  /*00f0*/  ELECT P0, URZ, PT ;  /* 0x0000000000ff782f */ /* 0x000fda0003800000 */
[----:B------:R-:W-:Y:S05]  /*0100*/  @!P0 BRA `(.L_x_2) ;  /* 0x0000000000848947 */ /* 0x000fea0003800000 */
[----:B------:R-:W-:Y:S01]  /*0110*/  UMOV UR5, 0x4 ;  /* 0x0000000400057882 */ /* 0x000fe20000000000 */
[----:B------:R-:W-:Y:S02]  /*0120*/  IMAD.MOV.U32 R4, RZ, RZ, 0x1 ;  /* 0x00000001ff047424 */ /* 0x000fe400078e00ff */
[----:B------:R-:W-:Y:S02]  /*0130*/  IMAD.MOV.U32 R5, RZ, RZ, 0xf ;  /* 0x0000000fff057424 */ /* 0x000fe400078e00ff */
[----:B------:R-:W-:Y:S04]  /*0140*/  DEPBAR.LE SB0, 0x36 ;  /* 0x00008d800000791a */ /* 0x000fe80000000000 */
[----:B------:R-:W0:Y:S02]  /*0150*/  UTCATOMSWS.FIND_AND_SET.ALIGN UP1, UR5, UR5 ;  /* 0x00000005000575e3 */ /* 0x000e240008020800 */
[----:B0-----:R-:W-:-:S04]  /*0160*/  PLOP3.LUT P0, PT, PT, PT, UP1, 0x80, 0x8 ;  /* 0x000000000008781c */ /* 0x001fc80003f0f018 */
[----:B------:R-:W-:-:S04]  /*0170*/  SEL R0, RZ, 0xffffffff, !P0 ;  /* 0xffffffffff007807 */ /* 0x000fc80004000000 */
[----:B------:R-:W-:Y:S01]  /*0180*/  ISETP.NE.AND P0, PT, R0, RZ, PT ;  /* 0x000000ff0000720c */ /* 0x000fe20003f05270 */
[----:B------:R-:W-:-:S12]  /*0190*/  IMAD.U32 R0, RZ, RZ, UR5 ;  /* 0x00000005ff007e24 */ /* 0x000fd8000f8e00ff */
[----:B------:R-:W-:Y:S05]  /*01a0*/  @P0 BRA `(.L_x_3) ;  /* 0x0000000000240947 */ /* 0x000fea0003800000 */
.L_x_4:
[----:B------:R-:W-:Y:S05]  /*01b0*/  NANOSLEEP 0x64 ;  /* 0x000000640000795d */ /* 0x000fea0003800000 */
[----:B------:R-:W-:-:S05]  /*01c0*/  UMOV UR5, 0x4 ;  /* 0x0000000400057882 */ /* 0x000fca0000000000 */
[----:B------:R-:W-:Y:S04]  /*01d0*/  DEPBAR.LE SB0, 0x36 ;  /* 0x00008d800000791a */ /* 0x000fe80000000000 */
[----:B------:R-:W0:Y:S02]  /*01e0*/  UTCATOMSWS.FIND_AND_SET.ALIGN UP1, UR5, UR5 ;  /* 0x00000005000575e3 */ /* 0x000e240008020800 */
[----:B0-----:R-:W-:-:S04]  /*01f0*/  PLOP3.LUT P0, PT, PT, PT, UP1, 0x80, 0x8 ;  /* 0x000000000008781c */ /* 0x001fc80003f0f018 */
[----:B------:R-:W-:-:S04]  /*0200*/  SEL R0, RZ, 0xffffffff, !P0 ;  /* 0xffffffffff007807 */ /* 0x000fc80004000000 */
[----:B------:R-:W-:Y:S01]  /*0210*/  ISETP.NE.AND P0, PT, R0, RZ, PT ;  /* 0x000000ff0000720c */ /* 0x000fe20003f05270 */
[----:B------:R-:W-:-:S12]  /*0220*/  IMAD.U32 R0, RZ, RZ, UR5 ;  /* 0x00000005ff007e24 */ /* 0x000fd8000f8e00ff */
[----:B------:R-:W-:Y:S05]  /*0230*/  @!P0 BRA `(.L_x_4) ;  /* 0xfffffffc00dc8947 */ /* 0x000fea000383ffff */
.L_x_3:
[C---:B------:R-:W-:Y:S01]  /*0240*/  VIADD R3, R0.reuse, 0x10 ;  /* 0x0000001000037836 */ /* 0x040fe20000000000 */
[----:B------:R-:W-:Y:S01]  /*0250*/  UMOV UR5, 0x50 ;  /* 0x0000005000057882 */ /* 0x000fe20000000000 */
[----:B------:R-:W-:Y:S01]  /*0260*/  SHF.L.U32 R2, R5, R0, RZ ;  /* 0x0000000005027219 */ /* 0x000fe200000006ff */
[----:B------:R-:W-:Y:S01]  /*0270*/  ULEA UR5, UR6, UR5, 0x18 ;  /* 0x0000000506057291 */ /* 0x000fe2000f8ec0ff */
[----:B------:R-:W-:Y:S01]  /*0280*/  IMAD.SHL.U32 R0, R0, 0x20, RZ ;  /* 0x0000002000007824 */ /* 0x000fe200078e00ff */
[----:B------:R-:W-:-:S04]  /*0290*/  SHF.L.U32 R3, R4, R3, RZ ;  /* 0x0000000304037219 */ /* 0x000fc800000006ff */
[----:B------:R-:W-:-:S05]  /*02a0*/  LOP3.LUT R2, R3, R2, RZ, 0xfc, !PT ;  /* 0x0000000203027212 */ /* 0x000fca00078efcff */
[----:B------:R0:W-:Y:S04]  /*02b0*/  ATOMS.OR RZ, [UR5], R2 ;  /* 0x00000002ffff798c */ /* 0x0001e8000b000005 */
[----:B------:R0:W-:Y:S01]  /*02c0*/  STS [UR4], R0 ;  /* 0x00000000ff007988 */ /* 0x0001e20008000804 */
[----:B------:R-:W-:Y:S05]  /*02d0*/  BRA `(.L_x_2) ;  /* 0x0000000000107947 */ /* 0x000fea0003800000 */
.L_x_1:
[----:B------:R-:W-:Y:S01]  /*02e0*/  IMAD.MOV.U32 R0, RZ, RZ, -0x1 ;  /* 0xffffffffff007424 */ /* 0x000fe200078e00ff */
[----:B------:R-:W-:-:S04]  /*02f0*/  MOV R2, 0x320 ;  /* 0x0000032000027802 */ /* 0x000fc80000000f00 */
[----:B------:R0:W-:Y:S03]  /*0300*/  STS [UR4], R0 ;  /* 0x00000000ff007988 */ /* 0x0001e60008000804 */
[----:B0-----:R-:W-:Y:S05]  /*0310*/  CALL.REL.NOINC `($__internal_1_$__cuda_sm10x_tcgen05_guardrail_trap_phase_invalid_during_alloc) ;  /* 0x000001f400f07944 */ /* 0x001fea0003c00000 */
.L_x_2:
[----:B------:R-:W-:Y:S05]  /*0320*/  WARPSYNC.ALL ;  /* 0x0000000000007948 */ /* 0x000fea0003800000 */
[----:B------:R-:W-:Y:S01]  /*0330*/  NOP ;  /* 0x0000000000007918 */ /* 0x000fe20000000000 */
.L_x_0:
[----:B------:R-:W1:Y:S01]  /*0340*/  LDC.64 R6, c[0x0][0x398] ;  /* 0x0000e600ff067b82 */ /* 0x000e620000000a00 */
[----:B------:R-:W2:Y:S01]  /*0350*/  S2R R5, SR_CTAID.X ;  /* 0x0000000000057919 */ /* 0x000ea20000002500 */
[----:B------:R-:W-:Y:S01]  /*0360*/  UMOV UR10, 0x400 ;  /* 0x00000400000a7882 */ /* 0x000fe20000000000 */
[----:B------:R-:W3:Y:S01]  /*0370*/  LDCU UR15, c[0x0][0x3a0] ;  /* 0x00007400ff0f77ac */ /* 0x000ee20008000800 */
[----:B------:R-:W-:Y:S01]  /*0380*/  PRMT R14, RZ, 0x7610, R14 ;  /* 0x00007610ff0e7816 */ /* 0x000fe2000000000e */
[----:B------:R-:W4:Y:S01]  /*0390*/  S2R R49, SR_TID.X ;  /* 0x0000000000317919 */ /* 0x000f220000002100 */
[----:B------:R-:W-:Y:S01]  /*03a0*/  PRMT R18, RZ, 0x7610, R18 ;  /* 0x00007610ff127816 */ /* 0x000fe20000000012 */
[----:B------:R-:W5:Y:S01]  /*03b0*/  LDCU.64 UR12, c[0x0][0x3a8] ;  /* 0x00007500ff0c77ac */ /* 0x000f620008000a00 */
[----:B------:R-:W0:Y:S01]  /*03c0*/  S2UR UR5, SR_CgaCtaId ;  /* 0x00000000000579c3 */ /* 0x000e220000008800 */
[----:B------:R-:W0:Y:S01]  /*03d0*/  LDCU UR14, c[0x0][0x3a4] ;  /* 0x00007480ff0e77ac */ /* 0x000e220008000800 */
[----:B------:R-:W-:Y:S01]  /*03e0*/  UMOV UR6, 0x1 ;  /* 0x0000000100067882 */ /* 0x000fe20000000000 */
[----:B------:R-:W0:Y:S01]  /*03f0*/  LDCU.64 UR22, c[0x0][0x358] ;  /* 0x00006b00ff1677ac */ /* 0x000e220008000a00 */
[----:B------:R-:W0:Y:S02]  /*0400*/  LDCU.128 UR16, c[0x0][0x380] ;  /* 0x00007000ff1077ac */ /* 0x000e240008000c00 */
[----:B01----:R-:W-:Y:S01]  /*0410*/  VIADD R0, R7, 0x7f ;  /* 0x0000007f07007836 */ /* 0x003fe20000000000 */
[----:B---3--:R-:W-:Y:S01]  /*0420*/  UIADD3 UR25, UPT, UPT, UR15, 0x7f, URZ ;  /* 0x0000007f0f197890 */ /* 0x008fe2000fffe0ff */
[----:B-----5:R-:W-:-:S02]  /*0430*/  IMAD.U32 R32, RZ, RZ, UR12 ;  /* 0x0000000cff207e24 */ /* 0x020fc4000f8e00ff */
[----:B------:R-:W-:Y:S01]  /*0440*/  IMAD.U32 R23, RZ, RZ, UR12 ;  /* 0x0000000cff177e24 */ /* 0x000fe2000f8e00ff */
[----:B------:R-:W-:Y:S01]  /*0450*/  SHF.R.S32.HI R3, RZ, 0x1f, R0 ;  /* 0x0000001fff037819 */ /* 0x000fe20000011400 */
[----:B------:R-:W-:Y:S01]  /*0460*/  UISETP.GT.AND UP1, UPT, UR25, 0x7f, UPT ;  /* 0x0000007f1900788c */ /* 0x000fe2000bf24270 */
[----:B------:R-:W-:Y:S01]  /*0470*/  IMAD.U32 R40, RZ, RZ, UR12 ;  /* 0x0000000cff287e24 */ /* 0x000fe2000f8e00ff */
[----:B------:R-:W-:Y:S01]  /*0480*/  ULEA UR10, UR5, UR10, 0x18 ;  /* 0x0000000a050a7291 */ /* 0x000fe2000f8ec0ff */
[----:B------:R-:W-:Y:S02]  /*0490*/  LEA.HI R3, R3, R0, RZ, 0x7 ;  /* 0x0000000003037211 */ /* 0x000fe400078f38ff */
[----:B--2---:R-:W-:Y:S01]  /*04a0*/  IABS R10, R5 ;  /* 0x00000005000a7213 */ /* 0x004fe20000000000 */
[----:B------:R-:W-:Y:S01]  /*04b0*/  UIADD3 UR8, UPT, UPT, UR10, 0xc000, URZ ;  /* 0x0000c0000a087890 */ /* 0x000fe2000fffe0ff */
[----:B------:R-:W-:-:S04]  /*04c0*/  SHF.R.S32.HI R4, RZ, 0x7, R3 ;  /* 0x00000007ff047819 */ /* 0x000fc80000011403 */
[-C--:B------:R-:W-:Y:S02]  /*04d0*/  IABS R9, R4.reuse ;  /* 0x0000000400097213 */ /* 0x080fe40000000000 */
[----:B------:R-:W-:Y:S02]  /*04e0*/  IABS R12, R4 ;  /* 0x00000004000c7213 */ /* 0x000fe40000000000 */
[----:B------:R-:W0:Y:S08]  /*04f0*/  I2F.RP R0, R9 ;  /* 0x0000000900007306 */ /* 0x000e300000209400 */
[----:B0-----:R-:W0:Y:S02]  /*0500*/  MUFU.RCP R0, R0 ;  /* 0x0000000000007308 */ /* 0x001e240000001000 */
[----:B0-----:R-:W-:-:S02]  /*0510*/  VIADD R2, R0, 0xffffffe ;  /* 0x0ffffffe00027836 */ /* 0x001fc40000000000 */
[----:B------:R-:W-:-:S04]  /*0520*/  IMAD.MOV R0, RZ, RZ, -R12 ;  /* 0x000000ffff007224 */ /* 0x000fc800078e0a0c */
[----:B------:R0:W1:Y:S02]  /*0530*/  F2I.FTZ.U32.TRUNC.NTZ R3, R2 ;  /* 0x0000000200037305 */ /* 0x000064000021f000 */
[----:B0-----:R-:W-:Y:S02]  /*0540*/  IMAD.MOV.U32 R2, RZ, RZ, RZ ;  /* 0x000000ffff027224 */ /* 0x001fe400078e00ff */
[----:B-1----:R-:W-:-:S04]  /*0550*/  IMAD.MOV R8, RZ, RZ, -R3 ;  /* 0x000000ffff087224 */ /* 0x002fc800078e0a03 */
[----:B------:R-:W-:Y:S02]  /*0560*/  IMAD R11, R8, R9, RZ ;  /* 0x00000009080b7224 */ /* 0x000fe400078e02ff */
[----:B------:R-:W-:Y:S02]  /*0570*/  IMAD.MOV.U32 R8, RZ, RZ, R10 ;  /* 0x000000ffff087224 */ /* 0x000fe400078e000a */
[----:B------:R-:W-:-:S06]  /*0580*/  IMAD.HI.U32 R3, R3, R11, R2 ;  /* 0x0000000b03037227 */ /* 0x000fcc00078e0002 */
[----:B------:R-:W-:-:S04]  /*0590*/  IMAD.HI.U32 R3, R3, R8, RZ ;  /* 0x0000000803037227 */ /* 0x000fc800078e00ff */
[----:B------:R-:W-:Y:S01]  /*05a0*/  IMAD R0, R3, R0, R8 ;  /* 0x0000000003007224 */ /* 0x000fe200078e0208 */
[----:B------:R-:W-:Y:S04]  /*05b0*/  BAR.SYNC.DEFER_BLOCKING 0x0 ;  /* 0x0000000000007b1d */ /* 0x000fe80000010000 */
[----:B------:R-:W-:-:S13]  /*05c0*/  ISETP.GT.U32.AND P1, PT, R9, R0, PT ;  /* 0x000000000900720c */ /* 0x000fda0003f24070 */
[----:B------:R-:W-:Y:S02]  /*05d0*/  @!P1 IMAD.IADD R0, R0, 0x1, -R9 ;  /* 0x0000000100009824 */ /* 0x000fe400078e0a09 */
[----:B------:R-:W-:Y:S01]  /*05e0*/  @!P1 VIADD R3, R3, 0x1 ;  /* 0x0000000103039836 */ /* 0x000fe20000000000 */
[----:B------:R-:W-:Y:S02]  /*05f0*/  ISETP.NE.AND P1, PT, R4, RZ, PT ;  /* 0x000000ff0400720c */ /* 0x000fe40003f25270 */
[----:B------:R-:W-:Y:S02]  /*0600*/  ISETP.GE.U32.AND P0, PT, R0, R9, PT ;  /* 0x000000090000720c */ /* 0x000fe40003f06070 */
[----:B------:R-:W-:-:S04]  /*0610*/  LOP3.LUT R0, R5, R4, RZ, 0x3c, !PT ;  /* 0x0000000405007212 */ /* 0x000fc800078e3cff */
[----:B------:R-:W-:Y:S01]  /*0620*/  ISETP.GE.AND P2, PT, R0, RZ, PT ;  /* 0x000000ff0000720c */ /* 0x000fe20003f46270 */
[----:B------:R-:W-:-:S06]  /*0630*/  VIADD R0, R6, 0x3f ;  /* 0x0000003f06007836 */ /* 0x000fcc0000000000 */
[----:B------:R-:W-:-:S04]  /*0640*/  @P0 VIADD R3, R3, 0x1 ;  /* 0x0000000103030836 */ /* 0x000fc80000000000 */
[----:B------:R-:W-:Y:S01]  /*0650*/  IMAD.MOV.U32 R10, RZ, RZ, R3 ;  /* 0x000000ffff0a7224 */ /* 0x000fe200078e0003 */
[----:B------:R-:W-:-:S03]  /*0660*/  SHF.R.S32.HI R3, RZ, 0x1f, R0 ;  /* 0x0000001fff037819 */ /* 0x000fc60000011400 */
[----:B------:R-:W-:Y:S01]  /*0670*/  @!P2 IMAD.MOV R10, RZ, RZ, -R10 ;  /* 0x000000ffff0aa224 */ /* 0x000fe200078e0a0a */
[----:B------:R-:W-:Y:S02]  /*0680*/  LEA.HI R3, R3, R0, RZ, 0x6 ;  /* 0x0000000003037211 */ /* 0x000fe400078f30ff */
[----:B------:R-:W-:-:S04]  /*0690*/  @!P1 LOP3.LUT R10, RZ, R4, RZ, 0x33, !PT ;  /* 0x00000004ff0a9212 */ /* 0x000fc800078e33ff */
[----:B------:R-:W-:Y:S01]  /*06a0*/  LEA.HI.SX32 R3, R3, -R10, 0x1a ;  /* 0x8000000a03037211 */ /* 0x000fe200078fd2ff */
[----:B------:R-:W-:-:S03]  /*06b0*/  IMAD.MOV R8, RZ, RZ, -R10 ;  /* 0x000000ffff087224 */ /* 0x000fc600078e0a0a */
[----:B------:R-:W-:Y:S01]  /*06c0*/  VIMNMX R13, PT, PT, R3, 0x1, PT ;  /* 0x00000001030d7848 */ /* 0x000fe20003fe0100 */
[----:B------:R-:W-:-:S03]  /*06d0*/  IMAD R12, R4, R8, R5 ;  /* 0x00000008040c7224 */ /* 0x000fc600078e0205 */
[----:B------:R-:W-:Y:S02]  /*06e0*/  IABS R9, R13 ;  /* 0x0000000d00097213 */ /* 0x000fe40000000000 */
[----:B------:R-:W-:Y:S02]  /*06f0*/  IABS R8, R12 ;  /* 0x0000000c00087213 */ /* 0x000fe40000000000 */
[----:B------:R-:W0:Y:S08]  /*0700*/  I2F.RP R0, R9 ;  /* 0x0000000900007306 */ /* 0x000e300000209400 */
[----:B0-----:R-:W0:Y:S02]  /*0710*/  MUFU.RCP R0, R0 ;  /* 0x0000000000007308 */ /* 0x001e240000001000 */
[----:B0-----:R-:W-:-:S06]  /*0720*/  VIADD R2, R0, 0xffffffe ;  /* 0x0ffffffe00027836 */ /* 0x001fcc0000000000 */
[----:B------:R0:W1:Y:S02]  /*0730*/  F2I.FTZ.U32.TRUNC.NTZ R3, R2 ;  /* 0x0000000200037305 */ /* 0x000064000021f000 */
[----:B0-----:R-:W-:Y:S02]  /*0740*/  IMAD.MOV.U32 R2, RZ, RZ, RZ ;  /* 0x000000ffff027224 */ /* 0x001fe400078e00ff */
[----:B-1----:R-:W-:-:S04]  /*0750*/  IMAD.MOV R11, RZ, RZ, -R3 ;  /* 0x000000ffff0b7224 */ /* 0x002fc800078e0a03 */
[----:B------:R-:W-:Y:S01]  /*0760*/  IMAD.MOV.U32 R4, RZ, RZ, R11 ;  /* 0x000000ffff047224 */ /* 0x000fe200078e000b */
[----:B------:R-:W-:-:S03]  /*0770*/  IABS R11, R13 ;  /* 0x0000000d000b7213 */ /* 0x000fc60000000000 */
[----:B------:R-:W-:Y:S02]  /*0780*/  IMAD R5, R4, R9, RZ ;  /* 0x0000000904057224 */ /* 0x000fe400078e02ff */
[----:B------:R-:W-:Y:S02]  /*0790*/  IMAD.MOV.U32 R4, RZ, RZ, R8 ;  /* 0x000000ffff047224 */ /* 0x000fe400078e0008 */
[----:B------:R-:W-:Y:S01]  /*07a0*/  IMAD.HI.U32 R3, R3, R5, R2 ;  /* 0x0000000503037227 */ /* 0x000fe200078e0002 */
[----:B----4-:R-:W-:-:S03]  /*07b0*/  LOP3.LUT R5, R49, 0x3f, RZ, 0xc0, !PT ;  /* 0x0000003f31057812 */ /* 0x010fc600078ec0ff */
[----:B------:R-:W-:Y:S01]  /*07c0*/  IMAD.MOV R0, RZ, RZ, -R11 ;  /* 0x000000ffff007224 */ /* 0x000fe200078e0a0b */
[----:B------:R-:W-:Y:S01]  /*07d0*/  IABS R11, R6 ;  /* 0x00000006000b7213 */ /* 0x000fe20000000000 */
[----:B------:R-:W-:-:S04]  /*07e0*/  IMAD.HI.U32 R3, R3, R4, RZ ;  /* 0x0000000403037227 */ /* 0x000fc800078e00ff */
[----:B------:R-:W-:Y:S02]  /*07f0*/  IMAD R0, R3, R0, R4 ;  /* 0x0000000003007224 */ /* 0x000fe400078e0204 */
[----:B------:R-:W0:Y:S03]  /*0800*/  I2F.RP R4, R11 ;  /* 0x0000000b00047306 */ /* 0x000e260000209400 */
[----:B------:R-:W-:-:S05]  /*0810*/  ISETP.GT.U32.AND P1, PT, R9, R0, PT ;  /* 0x000000000900720c */ /* 0x000fca0003f24070 */
[----:B0-----:R-:W0:Y:S08]  /*0820*/  MUFU.RCP R4, R4 ;  /* 0x0000000400047308 */ /* 0x001e300000001000 */
[----:B------:R-:W-:Y:S02]  /*0830*/  @!P1 IMAD.IADD R0, R0, 0x1, -R9 ;  /* 0x0000000100009824 */ /* 0x000fe400078e0a09 */
[----:B------:R-:W-:Y:S01]  /*0840*/  @!P1 VIADD R3, R3, 0x1 ;  /* 0x0000000103039836 */ /* 0x000fe20000000000 */
[----:B------:R-:W-:-:S02]  /*0850*/  ISETP.NE.AND P1, PT, R13, RZ, PT ;  /* 0x000000ff0d00720c */ /* 0x000fc40003f25270 */
[----:B------:R-:W-:Y:S02]  /*0860*/  ISETP.GE.U32.AND P0, PT, R0, R9, PT ;  /* 0x000000090000720c */ /* 0x000fe40003f06070 */
[----:B------:R-:W-:-:S04]  /*0870*/  LOP3.LUT R0, R12, R13, RZ, 0x3c, !PT ;  /* 0x0000000d0c007212 */ /* 0x000fc800078e3cff */
[----:B------:R-:W-:Y:S01]  /*0880*/  ISETP.GE.AND P2, PT, R0, RZ, PT ;  /* 0x000000ff0000720c */ /* 0x000fe20003f46270 */
[----:B0-----:R-:W-:Y:S01]  /*0890*/  VIADD R2, R4, 0xffffffe ;  /* 0x0ffffffe04027836 */ /* 0x001fe20000000000 */
[----:B------:R-:W-:-:S05]  /*08a0*/  IABS R4, R7 ;  /* 0x0000000700047213 */ /* 0x000fca0000000000 */
[----:B------:R-:W-:Y:S01]  /*08b0*/  @P0 VIADD R3, R3, 0x1 ;  /* 0x0000000103030836 */ /* 0x000fe20000000000 */
[----:B------:R-:W0:Y:S03]  /*08c0*/  I2F.RP R8, R4 ;  /* 0x0000000400087306 */ /* 0x000e260000209400 */
[----:B------:R-:W-:-:S04]  /*08d0*/  IMAD.MOV.U32 R9, RZ, RZ, R3 ;  /* 0x000000ffff097224 */ /* 0x000fc800078e0003 */
[----:B------:R-:W-:Y:S01]  /*08e0*/  @!P2 IMAD.MOV R9, RZ, RZ, -R9 ;  /* 0x000000ffff09a224 */ /* 0x000fe200078e0a09 */
[----:B------:R-:W-:Y:S01]  /*08f0*/  @!P1 LOP3.LUT R9, RZ, R13, RZ, 0x33, !PT ;  /* 0x0000000dff099212 */ /* 0x000fe200078e33ff */
[----:B------:R1:W2:Y:S01]  /*0900*/  F2I.FTZ.U32.TRUNC.NTZ R3, R2 ;  /* 0x0000000200037305 */ /* 0x0002a2000021f000 */
[----:B------:R-:W-:-:S03]  /*0910*/  ISETP.NE.AND P1, PT, R6, RZ, PT ;  /* 0x000000ff0600720c */ /* 0x000fc60003f25270 */
[----:B------:R-:W-:-:S04]  /*0920*/  IMAD.MOV R0, RZ, RZ, -R9 ;  /* 0x000000ffff007224 */ /* 0x000fc800078e0a09 */
[----:B------:R-:W-:Y:S01]  /*0930*/  IMAD R0, R13, R0, R12 ;  /* 0x000000000d007224 */ /* 0x000fe200078e020c */
[----:B0-----:R-:W0:Y:S01]  /*0940*/  MUFU.RCP R8, R8 ;  /* 0x0000000800087308 */ /* 0x001e220000001000 */
[----:B-1----:R-:W-:Y:S01]  /*0950*/  IMAD.MOV.U32 R2, RZ, RZ, RZ ;  /* 0x000000ffff027224 */ /* 0x002fe200078e00ff */
[----:B------:R-:W1:Y:S01]  /*0960*/  LDS R13, [UR10] ;  /* 0x0000000aff0d7984 */ /* 0x000e620008000800 */
[----:B------:R-:W-:Y:S02]  /*0970*/  IMAD.IADD R0, R10, 0x1, R0 ;  /* 0x000000010a007824 */ /* 0x000fe400078e0200 */
[----:B--2---:R-:W-:Y:S02]  /*0980*/  IMAD.MOV R12, RZ, RZ, -R3 ;  /* 0x000000ffff0c7224 */ /* 0x004fe400078e0a03 */
[----:B------:R-:W-:Y:S02]  /*0990*/  IMAD R15, R0, 0x40, R5 ;  /* 0x00000040000f7824 */ /* 0x000fe400078e0205 */
[----:B------:R-:W-:-:S03]  /*09a0*/  IMAD.MOV.U32 R10, RZ, RZ, R12 ;  /* 0x000000ffff0a7224 */ /* 0x000fc600078e000c */
[----:B------:R-:W-:Y:S01]  /*09b0*/  IABS R0, R15 ;  /* 0x0000000f00007213 */ /* 0x000fe20000000000 */
[----:B------:R-:W-:Y:S01]  /*09c0*/  IMAD R5, R10, R11, RZ ;  /* 0x0000000b0a057224 */ /* 0x000fe200078e02ff */
[----:B------:R2:W-:Y:S01]  /*09d0*/  STL [R1+0x718], R15 ;  /* 0x0007180f01007387 */ /* 0x0005e20000100800 */
[----:B------:R-:W-:Y:S02]  /*09e0*/  BAR.SYNC.DEFER_BLOCKING 0x0 ;  /* 0x0000000000007b1d */ /* 0x000fe40000010000 */
[----:B------:R-:W-:Y:S01]  /*09f0*/  IMAD.HI.U32 R2, R3, R5, R2 ;  /* 0x0000000503027227 */ /* 0x000fe200078e0002 */
[----:B------:R-:W-:Y:S02]  /*0a00*/  ISETP.GE.AND P3, PT, R15, RZ, PT ;  /* 0x000000ff0f00720c */ /* 0x000fe40003f66270 */
[----:B--2---:R-:W-:-:S03]  /*0a10*/  LOP3.LUT R15, R49, 0x7f, RZ, 0xc0, !PT ;  /* 0x0000007f310f7812 */ /* 0x004fc600078ec0ff */
[----:B------:R-:W-:Y:S01]  /*0a20*/  IMAD.HI.U32 R2, R2, R0, RZ ;  /* 0x0000000002027227 */ /* 0x000fe200078e00ff */
[----:B------:R2:W-:Y:S03]  /*0a30*/  STL.S16 [R1+0x1d8], R14 ;  /* 0x0001d80e01007387 */ /* 0x0005e60000100600 */
[----:B------:R-:W-:Y:S01]  /*0a40*/  IMAD.MOV R3, RZ, RZ, -R2 ;  /* 0x000000ffff037224 */ /* 0x000fe200078e0a02 */
[----:B------:R2:W-:Y:S01]  /*0a50*/  STL.S16 [R1+0x1e0], R18 ;  /* 0x0001e01201007387 */ /* 0x0005e20000100600 */
[----:B0-----:R-:W-:Y:S02]  /*0a60*/  VIADD R2, R8, 0xffffffe ;  /* 0x0ffffffe08027836 */ /* 0x001fe40000000000 */
[----:B------:R-:W-:Y:S01]  /*0a70*/  IMAD R8, R11, R3, R0 ;  /* 0x000000030b087224 */ /* 0x000fe200078e0200 */
[----:B------:R-:W-:Y:S01]  /*0a80*/  SHF.R.U32.HI R0, RZ, 0x5, R49 ;  /* 0x00000005ff007819 */ /* 0x000fe20000011631 */
[----:B------:R0:W3:Y:S03]  /*0a90*/  F2I.FTZ.U32.TRUNC.NTZ R3, R2 ;  /* 0x0000000200037305 */ /* 0x0000e6000021f000 */
[----:B------:R-:W-:Y:S01]  /*0aa0*/  R2UR UR9, R0 ;  /* 0x00000000000972ca */ /* 0x000fe200000e0000 */
[----:B------:R-:W-:Y:S01]  /*0ab0*/  IMAD.SHL.U32 R0, R9, 0x80, RZ ;  /* 0x0000008009007824 */ /* 0x000fe200078e00ff */
[----:B------:R-:W-:-:S02]  /*0ac0*/  ISETP.GT.U32.AND P0, PT, R11, R8, PT ;  /* 0x000000080b00720c */ /* 0x000fc40003f04070 */
[----:B------:R-:W-:Y:S01]  /*0ad0*/  SHF.R.U32.HI R9, RZ, 0x6, R49 ;  /* 0x00000006ff097819 */ /* 0x000fe20000011631 */
[----:B------:R-:W-:Y:S01]  /*0ae0*/  VIADD R12, R0, 0x7f ;  /* 0x0000007f000c7836 */ /* 0x000fe20000000000 */
[----:B-1----:R-:W-:Y:S01]  /*0af0*/  R2UR UR7, R13 ;  /* 0x000000000d0772ca */ /* 0x002fe200000e0000 */
[----:B0-----:R-:W-:Y:S01]  /*0b00*/  IMAD.MOV.U32 R2, RZ, RZ, RZ ;  /* 0x000000ffff027224 */ /* 0x001fe200078e00ff */
[----:B------:R-:W-:Y:S01]  /*0b10*/  SGXT.U32 R9, R9, 0x1 ;  /* 0x000000010909781a */ /* 0x000fe20000000000 */
[----:B------:R-:W-:Y:S01]  /*0b20*/  IMAD.U32 R13, RZ, RZ, UR12 ;  /* 0x0000000cff0d7e24 */ /* 0x000fe2000f8e00ff */
[----:B------:R-:W-:Y:S01]  /*0b30*/  IABS R10, R12 ;  /* 0x0000000c000a7213 */ /* 0x000fe20000000000 */
[----:B---3--:R-:W-:Y:S02]  /*0b40*/  IMAD.MOV R5, RZ, RZ, -R3 ;  /* 0x000000ffff057224 */ /* 0x008fe400078e0a03 */
[----:B------:R-:W-:Y:S02]  /*0b50*/  USHF.L.U32 UR4, UR9, 0x15, URZ ;  /* 0x0000001509047899 */ /* 0x000fe400080006ff */
[----:B------:R-:W-:Y:S01]  /*0b60*/  @!P0 IMAD.IADD R8, R8, 0x1, -R11 ;  /* 0x0000000108088824 */ /* 0x000fe200078e0a0b */
[----:B------:R-:W-:Y:S01]  /*0b70*/  PLOP3.LUT P0, PT, PT, PT, UP1, 0x80, 0x8 ;  /* 0x000000000008781c */ /* 0x000fe20003f0f018 */
[----:B------:R-:W-:Y:S01]  /*0b80*/  IMAD R5, R5, R4, RZ ;  /* 0x0000000405057224 */ /* 0x000fe200078e02ff */
[----:B------:R-:W-:-:S02]  /*0b90*/  ULOP3.LUT UR4, UR4, 0x600000, URZ, 0xc0, !UPT ;  /* 0x0060000004047892 */ /* 0x000fc4000f8ec0ff */
[----:B------:R-:W-:Y:S01]  /*0ba0*/  ISETP.GT.U32.AND P2, PT, R11, R8, PT ;  /* 0x000000080b00720c */ /* 0x000fe20003f44070 */
[----:B------:R-:W-:Y:S01]  /*0bb0*/  IMAD.HI.U32 R5, R3, R5, R2 ;  /* 0x0000000503057227 */ /* 0x000fe200078e0002 */
[----:B------:R-:W-:Y:S01]  /*0bc0*/  ISETP.LT.AND P0, PT, R9, UR15, P0 ;  /* 0x0000000f09007c0c */ /* 0x000fe20008701270 */
[----:B------:R-:W-:Y:S02]  /*0bd0*/  UIADD3 UR11, UPT, UPT, UR7, UR4, URZ ;  /* 0x00000004070b7290 */ /* 0x000fe4000fffe0ff */
[----:B------:R-:W-:Y:S02]  /*0be0*/  IMAD.MOV.U32 R3, RZ, RZ, R10 ;  /* 0x000000ffff037224 */ /* 0x000fe400078e000a */
[----:B------:R-:W-:Y:S02]  /*0bf0*/  IMAD.U32 R10, RZ, RZ, UR12 ;  /* 0x0000000cff0a7e24 */ /* 0x000fe4000f8e00ff */
[----:B------:R-:W-:-:S04]  /*0c00*/  IMAD.HI.U32 R2, R5, R3, RZ ;  /* 0x0000000305027227 */ /* 0x000fc800078e00ff */
[----:B------:R-:W-:Y:S02]  /*0c10*/  IMAD.MOV R2, RZ, RZ, -R2 ;  /* 0x000000ffff027224 */ /* 0x000fe400078e0a02 */
[----:B------:R-:W-:Y:S01]  /*0c20*/  @!P2 IMAD.IADD R8, R8, 0x1, -R11 ;  /* 0x000000010808a824 */ /* 0x000fe200078e0a0b */
[----:B------:R-:W-:Y:S01]  /*0c30*/  ISETP.NE.U32.AND P2, PT, R15, RZ, PT ;  /* 0x000000ff0f00720c */ /* 0x000fe20003f45070 */
[----:B------:R-:W-:Y:S01]  /*0c40*/  IMAD R3, R4, R2, R3 ;  /* 0x0000000204037224 */ /* 0x000fe200078e0203 */
[----:B------:R-:W-:Y:S01]  /*0c50*/  SHF.R.U32.HI R2, RZ, 0x6, R49 ;  /* 0x00000006ff027819 */ /* 0x000fe20000011631 */
[----:B------:R-:W-:Y:S01]  /*0c60*/  @!P3 IMAD.MOV R8, RZ, RZ, -R8 ;  /* 0x000000ffff08b224 */ /* 0x000fe200078e0a08 */
[----:B------:R-:W-:Y:S01]  /*0c70*/  @!P1 LOP3.LUT R8, RZ, R6, RZ, 0x33, !PT ;  /* 0x00000006ff089212 */ /* 0x000fe200078e33ff */
[----:B------:R-:W-:Y:S01]  /*0c80*/  IMAD.U32 R6, RZ, RZ, UR12 ;  /* 0x0000000cff067e24 */ /* 0x000fe2000f8e00ff */
[----:B------:R-:W-:Y:S01]  /*0c90*/  SGXT.U32 R2, R2, 0x1 ;  /* 0x000000010202781a */ /* 0x000fe20000000000 */
[----:B------:R-:W-:Y:S01]  /*0ca0*/  IMAD.U32 R15, RZ, RZ, UR12 ;  /* 0x0000000cff0f7e24 */ /* 0x000fe2000f8e00ff */
[----:B------:R-:W-:Y:S01]  /*0cb0*/  ISETP.GE.AND P3, PT, R12, RZ, PT ;  /* 0x000000ff0c00720c */ /* 0x000fe20003f66270 */
[----:B------:R-:W-:Y:S01]  /*0cc0*/  IMAD.U32 R12, RZ, RZ, UR12 ;  /* 0x0000000cff0c7e24 */ /* 0x000fe2000f8e00ff */
[----:B------:R-:W-:Y:S01]  /*0cd0*/  PLOP3.LUT P1, PT, PT, PT, UP1, 0x80, 0x8 ;  /* 0x000000000008781c */ /* 0x000fe20003f2f018 */
[C---:B------:R-:W-:Y:S01]  /*0ce0*/  IMAD R9, R2.reuse, UR12, RZ ;  /* 0x0000000c02097c24 */ /* 0x040fe2000f8e02ff */
[----:B------:R-:W-:-:S03]  /*0cf0*/  LOP3.LUT R11, R2, 0x8, RZ, 0xfc, !PT ;  /* 0x00000008020b7812 */ /* 0x000fc600078efcff */
[----:B------:R-:W-:-:S04]  /*0d00*/  IMAD R32, R32, 0x2, R9 ;  /* 0x0000000220207824 */ /* 0x000fc800078e0209 */
[----:B------:R-:W-:-:S04]  /*0d10*/  IMAD R23, R23, 0x2, R32 ;  /* 0x0000000217177824 */ /* 0x000fc800078e0220 */
[----:B------:R-:W-:Y:S01]  /*0d20*/  IMAD R41, R6, 0x2, R23 ;  /* 0x0000000206297824 */ /* 0x000fe200078e0217 */
[----:B--2---:R-:W-:Y:S06]  /*0d30*/  BRA.U UP0, `(.L_x_5) ;  /* 0x0000000100187547 */ /* 0x004fec000b800000 */
[----:B------:R-:W-:Y:S01]  /*0d40*/  ELECT P4, URZ, PT ;  /* 0x0000000000ff782f */ /* 0x000fe20003880000 */
[----:B------:R-:W-:Y:S01]  /*0d50*/  IMAD.MOV.U32 R6, RZ, RZ, 0x1 ;  /* 0x00000001ff067424 */ /* 0x000fe200078e00ff */
[----:B------:R-:W-:Y:S01]  /*0d60*/  UMOV UR4, 0x40 ;  /* 0x0000004000047882 */ /* 0x000fe20000000000 */
[----:B------:R-:W-:Y:S01]  /*0d70*/  UVIRTCOUNT.DEALLOC.SMPOOL 0x80 ;  /* 0x000000800000784c */ /* 0x000fe20000000000 */
[----:B------:R-:W-:-:S09]  /*0d80*/  ULEA UR4, UR5, UR4, 0x18 ;  /* 0x0000000405047291 */ /* 0x000fd2000f8ec0ff */
[----:B------:R0:W-:Y:S03]  /*0d90*/  @P4 STS.U8 [UR4], R6 ;  /* 0x00000006ff004988 */ /* 0x0001e60008000004 */
.L_x_5:
[----:B------:R-:W-:Y:S01]  /*0da0*/  STTM.16dp32bit_t0_t15.x64 tmem[UR11], RZ ;  /* 0x000000ff000079ed */ /* 0x000fe20008b0000b */
[----:B------:R-:W-:Y:S01]  /*0db0*/  STTM.16dp32bit_t16_t31.x64 tmem[UR11+0x40], RZ ;  /* 0x000040ff000079ed */ /* 0x000fe20008b2000b */
[----:B------:R-:W1:Y:S02]  /*0dc0*/  FENCE.VIEW.ASYNC.T ;  /* 0x00000000000073c6 */ /* 0x000e640000000200 */
[----:B-1----:R-:W-:Y:S01]  /*0dd0*/  VOTEU.ALL UP2, P2 ;  /* 0x0000000000ff7886 */ /* 0x002fe20001040000 */
[----:B------:R-:W-:Y:S01]  /*0de0*/  VOTEU.ALL UP3, P2 ;  /* 0x0000000000ff7886 */ /* 0x000fe20001060000 */
[----:B0-----:R-:W-:Y:S01]  /*0df0*/  IMAD R6, R8, UR14, RZ ;  /* 0x0000000e08067c24 */ /* 0x001fe2000f8e02ff */
[----:B------:R-:W-:Y:S01]  /*0e00*/  ISETP.LT.AND P1, PT, R11, UR15, P1 ;  /* 0x0000000f0b007c0c */ /* 0x000fe20008f21270 */
[----:B------:R-:W-:Y:S01]  /*0e10*/  IMAD R11, R10, 0x2, R41 ;  /* 0x000000020a0b7824 */ /* 0x000fe200078e0229 */
[----:B------:R-:W-:-:S04]  /*0e20*/  @!UP2 UIADD3 UR4, UPT, UPT, -UR6, 0x100000, URZ ;  /* 0x001000000604a890 */ /* 0x000fc8000fffe1ff */
[----:B------:R-:W-:Y:S02]  /*0e30*/  @!UP2 USHF.L.U32 UR5, UR4, 0xb, URZ ;  /* 0x0000000b0405a899 */ /* 0x000fe400080006ff */
[----:B------:R-:W-:Y:S01]  /*0e40*/  @!UP2 USHF.L.U32 UR4, UR4, 0x1, URZ ;  /* 0x000000010404a899 */ /* 0x000fe200080006ff */
[----:B------:R-:W-:Y:S01]  /*0e50*/  BAR.SYNC.DEFER_BLOCKING 0x0 ;  /* 0x0000000000007b1d */ /* 0x000fe20000010000 */
[----:B------:R-:W-:Y:S01]  /*0e60*/  IADD3 R10, P4, PT, R6, UR16, RZ ;  /* 0x00000010060a7c10 */ /* 0x000fe2000ff9e0ff */
[----:B------:R-:W-:-:S03]  /*0e70*/  IMAD R40, R40, 0x2, R11 ;  /* 0x0000000228287824 */ /* 0x000fc600078e020b */
[----:B------:R-:W-:Y:S01]  /*0e80*/  LEA.HI.X.SX32 R6, R6, UR17, 0x1, P4 ;  /* 0x0000001106067c11 */ /* 0x000fe2000a0f0eff */
[----:B------:R-:W-:Y:S01]  /*0e90*/  IMAD R20, R13, 0x2, R40 ;  /* 0x000000020d147824 */ /* 0x000fe200078e0228 */
[-C--:B------:R-:W-:Y:S01]  /*0ea0*/  IADD3 R8, P4, PT, R9, R10.reuse, RZ ;  /* 0x0000000a09087210 */ /* 0x080fe20007f9e0ff */
[----:B------:R-:W-:Y:S01]  /*0eb0*/  IMAD.U32 R42, RZ, RZ, UR12 ;  /* 0x0000000cff2a7e24 */ /* 0x000fe2000f8e00ff */
[----:B------:R-:W-:Y:S01]  /*0ec0*/  IADD3 R19, P5, PT, R11, R10, RZ ;  /* 0x0000000a0b137210 */ /* 0x000fe20007fbe0ff */
[----:B------:R-:W-:Y:S01]  /*0ed0*/  IMAD R13, R15, 0x4, R20 ;  /* 0x000000040f0d7824 */ /* 0x000fe200078e0214 */
[-C--:B------:R-:W-:Y:S01]  /*0ee0*/  LEA.HI.X.SX32 R28, R9, R6.reuse, 0x1, P4 ;  /* 0x00000006091c7211 */ /* 0x080fe200020f0eff */
[----:B------:R0:W-:Y:S01]  /*0ef0*/  STL [R1+0x24], R8 ;  /* 0x0000240801007387 */ /* 0x0001e20000100800 */
[----:B------:R-:W-:Y:S01]  /*0f00*/  LEA.HI.X.SX32 R27, R11, R6, 0x1, P5 ;  /* 0x000000060b1b7211 */ /* 0x000fe200028f0eff */
[----:B------:R-:W-:Y:S01]  /*0f10*/  IMAD.U32 R38, RZ, RZ, UR12 ;  /* 0x0000000cff267e24 */ /* 0x000fe2000f8e00ff */
[----:B------:R-:W-:Y:S01]  /*0f20*/  PRMT R29, RZ, 0x7610, R29 ;  /* 0x00007610ff1d7816 */ /* 0x000fe2000000001d */
[----:B------:R-:W-:Y:S01]  /*0f30*/  @P0 IMAD.MOV.U32 R9, RZ, RZ, R28 ;  /* 0x000000ffff090224 */ /* 0x000fe200078e001c */
[----:B------:R-:W-:Y:S01]  /*0f40*/  STL [R1+0x44], R19 ;  /* 0x0000441301007387 */ /* 0x000fe20000100800 */
[----:B------:R-:W-:Y:S01]  /*0f50*/  PRMT R17, RZ, 0x7610, R17 ;  /* 0x00007610ff117816 */ /* 0x000fe20000000011 */
[----:B------:R-:W-:Y:S01]  /*0f60*/  IMAD.U32 R36, RZ, RZ, UR12 ;  /* 0x0000000cff247e24 */ /* 0x000fe2000f8e00ff */
[----:B------:R-:W-:Y:S01]  /*0f70*/  PRMT R16, RZ, 0x7610, R16 ;  /* 0x00007610ff107816 */ /* 0x000fe20000000010 */
[----:B------:R-:W-:Y:S01]  /*0f80*/  STL [R1+0x20], R28 ;  /* 0x0000201c01007387 */ /* 0x000fe20000100800 */
[----:B------:R-:W-:Y:S01]  /*0f90*/  PRMT R21, RZ, 0x7610, R21 ;  /* 0x00007610ff157816 */ /* 0x000fe20000000015 */
[----:B------:R-:W-:-:S02]  /*0fa0*/  IMAD.U32 R46, RZ, RZ, UR12 ;  /* 0x0000000cff2e7e24 */ /* 0x000fc4000f8e00ff */
[----:B------:R-:W1:Y:S02]  /*0fb0*/  FENCE.VIEW.ASYNC.S ;  /* 0x00000000000073c6 */ /* 0x000e640000000000 */
[----:B-1----:R1:W2:Y:S02]  /*0fc0*/  @!UP3 SYNCS.EXCH.64 URZ, [UR8], UR4 ;  /* 0x0000000408ffb5b2 */ /* 0x0022a40008000100 */
[----:B--2---:R-:W-:Y:S01]  /*0fd0*/  BAR.SYNC.DEFER_BLOCKING 0x0 ;  /* 0x0000000000007b1d */ /* 0x004fe20000010000 */
[----:B------:R-:W-:Y:S01]  /*0fe0*/  IMAD.U32 R34, RZ, RZ, UR12 ;  /* 0x0000000cff227e24 */ /* 0x000fe2000f8e00ff */
[----:B------:R-:W-:Y:S02]  /*0ff0*/  PRMT R22, RZ, 0x7610, R22 ;  /* 0x00007610ff167816 */ /* 0x000fe40000000016 */
[----:B------:R-:W-:Y:S01]  /*1000*/  PRMT R25, RZ, 0x7610, R25 ;  /* 0x00007610ff197816 */ /* 0x000fe20000000019 */
[----:B------:R-:W-:Y:S01]  /*1010*/  IMAD.U32 R48, RZ, RZ, UR12 ;  /* 0x0000000cff307e24 */ /* 0x000fe2000f8e00ff */
[----:B------:R-:W-:Y:S01]  /*1020*/  PRMT R24, RZ, 0x7610, R24 ;  /* 0x00007610ff187816 */ /* 0x000fe20000000018 */
[----:B------:R-:W-:Y:S01]  /*1030*/  IMAD.U32 R30, RZ, RZ, UR12 ;  /* 0x0000000cff1e7e24 */ /* 0x000fe2000f8e00ff */
[----:B------:R-:W-:Y:S01]  /*1040*/  PRMT R26, RZ, 0x7610, R26 ;  /* 0x00007610ff1a7816 */ /* 0x000fe2000000001a */
[----:B------:R-:W2:Y:S01]  /*1050*/  LDCU UR14, c[0x0][0x3b0] ;  /* 0x00007600ff0e77ac */ /* 0x000ea20008000800 */
[----:B------:R0:W3:Y:S01]  /*1060*/  @P0 LDG.E.U8 R14, desc[UR22][R8.64] ;  /* 0x00000016080e0981 */ /* 0x0000e2000c1e1100 */
[----:B------:R-:W-:-:S02]  /*1070*/  IMAD R39, R12, 0x2, R13 ;  /* 0x000000020c277824 */ /* 0x000fc400078e020d */
[----:B0-----:R-:W-:Y:S02]  /*1080*/  @P1 IMAD.MOV.U32 R8, RZ, RZ, R19 ;  /* 0x000000ffff081224 */ /* 0x001fe400078e0013 */
[----:B------:R-:W-:-:S05]  /*1090*/  @P1 IMAD.MOV.U32 R9, RZ, RZ, R27 ;  /* 0x000000ffff091224 */ /* 0x000fca00078e001b */
[----:B------:R0:W4:Y:S01]  /*10a0*/  @P1 LDG.E.U8 R18, desc[UR22][R8.64] ;  /* 0x0000001608121981 */ /* 0x000122000c1e1100 */
[C---:B------:R-:W-:Y:S01]  /*10b0*/  LOP3.LUT R15, R2.reuse, 0x10, RZ, 0xfc, !PT ;  /* 0x00000010020f7812 */ /* 0x040fe200078efcff */
[----:B------:R-:W-:Y:S01]  /*10c0*/  IMAD.U32 R11, RZ, RZ, UR12 ;  /* 0x0000000cff0b7e24 */ /* 0x000fe2000f8e00ff */
[----:B------:R-:W-:Y:S02]  /*10d0*/  LOP3.LUT R12, R2, 0x18, RZ, 0xfc, !PT ;  /* 0x00000018020c7812 */ /* 0x000fe400078efcff */
[----:B0-----:R-:W-:Y:S01]  /*10e0*/  IADD3 R8, P4, PT, R13, R10, RZ ;  /* 0x0000000a0d087210 */ /* 0x001fe20007f9e0ff */
[----:B------:R-:W-:Y:S01]  /*10f0*/  IMAD.U32 R9, RZ, RZ, UR12 ;  /* 0x0000000cff097e24 */ /* 0x000fe2000f8e00ff */
[----:B---3--:R0:W-:Y:S01]  /*1100*/  @P0 STL [R1+0x1d8], R14 ;  /* 0x0001d80e01000387 */ /* 0x0081e20000100800 */
[----:B------:R-:W-:-:S03]  /*1110*/  PLOP3.LUT P0, PT, PT, PT, UP1, 0x80, 0x8 ;  /* 0x000000000008781c */ /* 0x000fc60003f0f018 */
[----:B------:R3:W-:Y:S01]  /*1120*/  STL [R1+0x40], R27 ;  /* 0x0000401b01007387 */ /* 0x0007e20000100800 */
[----:B0-----:R-:W-:-:S04]  /*1130*/  IMAD.U32 R14, RZ, RZ, UR12 ;  /* 0x0000000cff0e7e24 */ /* 0x001fc8000f8e00ff */
[----:B------:R-:W-:Y:S01]  /*1140*/  IMAD R19, R14, 0x2, R39 ;  /* 0x000000020e137824 */ /* 0x000fe200078e0227 */
[----:B------:R-:W-:Y:S01]  /*1150*/  ISETP.LT.AND P0, PT, R15, UR15, P0 ;  /* 0x0000000f0f007c0c */ /* 0x000fe20008701270 */
[----:B----4-:R0:W-:Y:S02]  /*1160*/  @P1 STL [R1+0x1e0], R18 ;  /* 0x0001e01201001387 */ /* 0x0101e40000100800 */
[----:B------:R-:W-:Y:S01]  /*1170*/  IMAD R42, R42, 0x2, R19 ;  /* 0x000000022a2a7824 */ /* 0x000fe200078e0213 */
[----:B------:R-:W-:-:S03]  /*1180*/  PLOP3.LUT P1, PT, PT, PT, UP1, 0x80, 0x8 ;  /* 0x000000000008781c */ /* 0x000fc60003f2f018 */
[----:B------:R-:W-:Y:S01]  /*1190*/  IMAD R11, R11, 0x2, R42 ;  /* 0x000000020b0b7824 */ /* 0x000fe200078e022a */
[----:B------:R-:W-:Y:S02]  /*11a0*/  ISETP.LT.AND P1, PT, R12, UR15, P1 ;  /* 0x0000000f0c007c0c */ /* 0x000fe40008f21270 */
[----:B------:R-:W-:Y:S01]  /*11b0*/  LEA.HI.X.SX32 R14, R13, R6, 0x1, P4 ;  /* 0x000000060d0e7211 */ /* 0x000fe200020f0eff */
[----:B------:R-:W-:Y:S01]  /*11c0*/  IMAD R38, R38, 0x2, R11 ;  /* 0x0000000226267824 */ /* 0x000fe200078e020b */
[----:B---3--:R-:W-:-:S03]  /*11d0*/  IADD3 R27, P5, PT, R11, R10, RZ ;  /* 0x0000000a0b1b7210 */ /* 0x008fc60007fbe0ff */
[----:B0-----:R-:W-:Y:S01]  /*11e0*/  IMAD R18, R9, 0x2, R38 ;  /* 0x0000000209127824 */ /* 0x001fe200078e0226 */
[----:B------:R-:W-:Y:S01]  /*11f0*/  LEA.HI.X.SX32 R28, R11, R6, 0x1, P5 ;  /* 0x000000060b1c7211 */ /* 0x000fe200028f0eff */
[----:B------:R-:W-:Y:S01]  /*1200*/  @P0 IMAD.MOV.U32 R9, RZ, RZ, R14 ;  /* 0x000000ffff090224 */ /* 0x000fe200078e000e */
[----:B------:R0:W-:Y:S04]  /*1210*/  STL [R1+0x64], R8 ;  /* 0x0000640801007387 */ /* 0x0001e80000100800 */
[----:B------:R0:W3:Y:S02]  /*1220*/  @P0 LDG.E.U8 R29, desc[UR22][R8.64] ;  /* 0x00000016081d0981 */ /* 0x0000e4000c1e1100 */
[----:B0-----:R-:W-:Y:S02]  /*1230*/  @P1 IMAD.MOV.U32 R8, RZ, RZ, R27 ;  /* 0x000000ffff081224 */ /* 0x001fe400078e001b */
[----:B------:R-:W-:-:S05]  /*1240*/  @P1 IMAD.MOV.U32 R9, RZ, RZ, R28 ;  /* 0x000000ffff091224 */ /* 0x000fca00078e001c */
[----:B------:R0:W4:Y:S01]  /*1250*/  @P1 LDG.E.U8 R17, desc[UR22][R8.64] ;  /* 0x0000001608111981 */ /* 0x000122000c1e1100 */
[----:B------:R-:W-:Y:S02]  /*1260*/  IMAD.U32 R15, RZ, RZ, UR12 ;  /* 0x0000000cff0f7e24 */ /* 0x000fe4000f8e00ff */
[----:B------:R-:W-:Y:S02]  /*1270*/  IMAD.U32 R12, RZ, RZ, UR12 ;  /* 0x0000000cff0c7e24 */ /* 0x000fe4000f8e00ff */
[----:B------:R-:W-:Y:S01]  /*1280*/  IMAD R13, R15, 0x4, R18 ;  /* 0x000000040f0d7824 */ /* 0x000fe200078e0212 */
[----:B------:R0:W-:Y:S03]  /*1290*/  STL [R1+0x84], R27 ;  /* 0x0000841b01007387 */ /* 0x0001e60000100800 */
[----:B------:R-:W-:Y:S01]  /*12a0*/  IMAD R37, R12, 0x2, R13 ;  /* 0x000000020c257824 */ /* 0x000fe200078e020d */
[----:B------:R1:W-:Y:S01]  /*12b0*/  STL [R1+0x60], R14 ;  /* 0x0000600e01007387 */ /* 0x0003e20000100800 */
[----:B------:R-:W-:-:S02]  /*12c0*/  PLOP3.LUT P0, PT, PT, PT, UP1, 0x80, 0x8 ;  /* 0x000000000008781c */ /* 0x000fc40003f0f018 */
[----:B0-----:R-:W-:Y:S01]  /*12d0*/  LOP3.LUT R27, R2, 0x20, RZ, 0xfc, !PT ;  /* 0x00000020021b7812 */ /* 0x001fe200078efcff */
[----:B-1----:R-:W-:-:S04]  /*12e0*/  IMAD.U32 R14, RZ, RZ, UR12 ;  /* 0x0000000cff0e7e24 */ /* 0x002fc8000f8e00ff */
[----:B------:R-:W-:Y:S01]  /*12f0*/  IMAD R15, R14, 0x2, R37 ;  /* 0x000000020e0f7824 */ /* 0x000fe200078e0225 */
[----:B------:R0:W-:Y:S01]  /*1300*/  STL [R1+0x80], R28 ;  /* 0x0000801c01007387 */ /* 0x0001e20000100800 */
[----:B------:R-:W-:Y:S02]  /*1310*/  ISETP.LT.AND P0, PT, R27, UR15, P0 ;  /* 0x0000000f1b007c0c */ /* 0x000fe40008701270 */
[----:B------:R-:W-:Y:S01]  /*1320*/  IMAD R43, R12, 0x2, R15 ;  /* 0x000000020c2b7824 */ /* 0x000fe200078e020f */
[----:B------:R-:W-:Y:S02]  /*1330*/  IADD3 R8, P4, PT, R13, R10, RZ ;  /* 0x0000000a0d087210 */ /* 0x000fe40007f9e0ff */
[----:B------:R-:W-:Y:S01]  /*1340*/  PLOP3.LUT P1, PT, PT, PT, UP1, 0x80, 0x8 ;  /* 0x000000000008781c */ /* 0x000fe20003f2f018 */
[----:B------:R-:W-:Y:S02]  /*1350*/  IMAD R11, R14, 0x2, R43 ;  /* 0x000000020e0b7824 */ /* 0x000fe400078e022b */
[----:B------:R-:W-:-:S02]  /*1360*/  IMAD.U32 R9, RZ, RZ, UR12 ;  /* 0x0000000cff097e24 */ /* 0x000fc4000f8e00ff */
[----:B------:R-:W-:Y:S01]  /*1370*/  IMAD R36, R36, 0x2, R11 ;  /* 0x0000000224247824 */ /* 0x000fe200078e020b */
[----:B------:R-:W-:-:S03]  /*1380*/  IADD3 R27, P5, PT, R11, R10, RZ ;  /* 0x0000000a0b1b7210 */ /* 0x000fc60007fbe0ff */
[----:B------:R-:W-:Y:S01]  /*1390*/  IMAD R14, R9, 0x2, R36 ;  /* 0x00000002090e7824 */ /* 0x000fe200078e0224 */
[----:B0-----:R-:W-:Y:S01]  /*13a0*/  LEA.HI.X.SX32 R28, R11, R6, 0x1, P5 ;  /* 0x000000060b1c7211 */ /* 0x001fe200028f0eff */
[----:B----4-:R0:W-:Y:S04]  /*13b0*/  STL [R1+0x21c], R17 ;  /* 0x00021c1101007387 */ /* 0x0101e80000100800 */
[----:B------:R-:W-:Y:S01]  /*13c0*/  STL [R1+0xa4], R8 ;  /* 0x0000a40801007387 */ /* 0x000fe20000100800 */
[----:B0-----:R-:W-:-:S03]  /*13d0*/  LOP3.LUT R17, R2, 0x28, RZ, 0xfc, !PT ;  /* 0x0000002802117812 */ /* 0x001fc600078efcff */
[----:B---3--:R0:W-:Y:S01]  /*13e0*/  STL [R1+0x1dc], R29 ;  /* 0x0001dc1d01007387 */ /* 0x0081e20000100800 */
[----:B------:R-:W-:Y:S02]  /*13f0*/  ISETP.LT.AND P1, PT, R17, UR15, P1 ;  /* 0x0000000f11007c0c */ /* 0x000fe40008f21270 */
[----:B0-----:R-:W-:-:S05]  /*1400*/  LEA.HI.X.SX32 R29, R13, R6, 0x1, P4 ;  /* 0x000000060d1d7211 */ /* 0x001fca00020f0eff */
[----:B------:R-:W-:-:S05]  /*1410*/  @P0 IMAD.MOV.U32 R9, RZ, RZ, R29 ;  /* 0x000000ffff090224 */ /* 0x000fca00078e001d */
[----:B------:R0:W3:Y:S02]  /*1420*/  @P0 LDG.E.U8 R16, desc[UR22][R8.64] ;  /* 0x0000001608100981 */ /* 0x0000e4000c1e1100 */
[----:B0-----:R-:W-:Y:S02]  /*1430*/  @P1 IMAD.MOV.U32 R8, RZ, RZ, R27 ;  /* 0x000000ffff081224 */ /* 0x001fe400078e001b */
[----:B------:R-:W-:-:S05]  /*1440*/  @P1 IMAD.MOV.U32 R9, RZ, RZ, R28 ;  /* 0x000000ffff091224 */ /* 0x000fca00078e001c */
[----:B------:R0:W4:Y:S01]  /*1450*/  @P1 LDG.E.U8 R21, desc[UR22][R8.64] ;  /* 0x0000001608151981 */ /* 0x000122000c1e1100 */
[----:B------:R-:W-:-:S03]  /*1460*/  IMAD.U32 R17, RZ, RZ, UR12 ;  /* 0x0000000cff117e24 */ /* 0x000fc6000f8e00ff */
[----:B------:R-:W-:Y:S01]  /*1470*/  STL [R1+0x4c4], R27 ;  /* 0x0004c41b01007387 */ /* 0x000fe20000100800 */
[----:B------:R-:W-:-:S03]  /*1480*/  IMAD R17, R17, 0x4, R14 ;  /* 0x0000000411117824 */ /* 0x000fc600078e020e */
[----:B------:R1:W-:Y:S01]  /*1490*/  STL [R1+0xa0], R29 ;  /* 0x0000a01d01007387 */ /* 0x0003e20000100800 */
[----:B------:R-:W-:Y:S01]  /*14a0*/  IMAD R35, R12, 0x2, R17 ;  /* 0x000000020c237824 */ /* 0x000fe200078e0211 */
[----:B------:R-:W-:Y:S01]  /*14b0*/  PLOP3.LUT P0, PT, PT, PT, UP1, 0x80, 0x8 ;  /* 0x000000000008781c */ /* 0x000fe20003f0f018 */
[----:B------:R-:W-:Y:S01]  /*14c0*/  IMAD.U32 R11, RZ, RZ, UR12 ;  /* 0x0000000cff0b7e24 */ /* 0x000fe2000f8e00ff */
[----:B------:R-:W-:Y:S02]  /*14d0*/  LOP3.LUT R12, R2, 0x38, RZ, 0xfc, !PT ;  /* 0x00000038020c7812 */ /* 0x000fe400078efcff */
[----:B------:R-:W-:Y:S02]  /*14e0*/  PLOP3.LUT P1, PT, PT, PT, UP1, 0x80, 0x8 ;  /* 0x000000000008781c */ /* 0x000fe40003f2f018 */
[C---:B0-----:R-:W-:Y:S02]  /*14f0*/  IADD3 R8, P4, PT, R17.reuse, R10, RZ ;  /* 0x0000000a11087210 */ /* 0x041fe40007f9e0ff */
[----:B------:R-:W-:Y:S01]  /*1500*/  ISETP.LT.AND P1, PT, R12, UR15, P1 ;  /* 0x0000000f0c007c0c */ /* 0x000fe20008f21270 */
[----:B------:R-:W-:Y:S01]  /*1510*/  IMAD.U32 R9, RZ, RZ, UR12 ;  /* 0x0000000cff097e24 */ /* 0x000fe2000f8e00ff */
[----:B-1----:R-:W-:Y:S01]  /*1520*/  LEA.HI.X.SX32 R29, R17, R6, 0x1, P4 ;  /* 0x00000006111d7211 */ /* 0x002fe200020f0eff */
[----:B---3--:R0:W-:Y:S04]  /*1530*/  STL [R1+0x218], R16 ;  /* 0x0002181001007387 */ /* 0x0081e80000100800 */
[----:B------:R-:W-:Y:S01]  /*1540*/  STL [R1+0x4c0], R28 ;  /* 0x0004c01c01007387 */ /* 0x000fe20000100800 */
[----:B0-----:R-:W-:-:S04]  /*1550*/  IMAD.U32 R16, RZ, RZ, UR12 ;  /* 0x0000000cff107e24 */ /* 0x001fc8000f8e00ff */
[----:B------:R-:W-:Y:S01]  /*1560*/  IMAD R13, R16, 0x2, R35 ;  /* 0x00000002100d7824 */ /* 0x000fe200078e0223 */
[----:B----4-:R0:W-:Y:S03]  /*1570*/  STL [R1+0x29c], R21 ;  /* 0x00029c1501007387 */ /* 0x0101e60000100800 */
[----:B------:R-:W-:Y:S01]  /*1580*/  IMAD R46, R46, 0x2, R13 ;  /* 0x000000022e2e7824 */ /* 0x000fe200078e020d */
[----:B0-----:R-:W-:-:S04]  /*1590*/  LOP3.LUT R21, R2, 0x30, RZ, 0xfc, !PT ;  /* 0x0000003002157812 */ /* 0x001fc800078efcff */
[----:B------:R-:W-:Y:S01]  /*15a0*/  ISETP.LT.AND P0, PT, R21, UR15, P0 ;  /* 0x0000000f15007c0c */ /* 0x000fe20008701270 */
[----:B------:R-:W-:-:S04]  /*15b0*/  IMAD R11, R11, 0x2, R46 ;  /* 0x000000020b0b7824 */ /* 0x000fc800078e022e */
[----:B------:R-:W-:Y:S01]  /*15c0*/  IMAD R34, R34, 0x2, R11 ;  /* 0x0000000222227824 */ /* 0x000fe200078e020b */
[----:B------:R-:W-:-:S03]  /*15d0*/  IADD3 R27, P5, PT, R11, R10, RZ ;  /* 0x0000000a0b1b7210 */ /* 0x000fc60007fbe0ff */
[----:B------:R-:W-:Y:S01]  /*15e0*/  IMAD R12, R9, 0x2, R34 ;  /* 0x00000002090c7824 */ /* 0x000fe200078e0222 */
[----:B------:R-:W-:-:S03]  /*15f0*/  LEA.HI.X.SX32 R28, R11, R6, 0x1, P5 ;  /* 0x000000060b1c7211 */ /* 0x000fc600028f0eff */
[----:B------:R-:W-:Y:S01]  /*1600*/  @P0 IMAD.MOV.U32 R9, RZ, RZ, R29 ;  /* 0x000000ffff090224 */ /* 0x000fe200078e001d */
[----:B------:R0:W-:Y:S04]  /*1610*/  STL [R1+0x4e4], R8 ;  /* 0x0004e40801007387 */ /* 0x0001e80000100800 */
[----:B------:R0:W3:Y:S02]  /*1620*/  @P0 LDG.E.U8 R22, desc[UR22][R8.64] ;  /* 0x0000001608160981 */ /* 0x0000e4000c1e1100 */
[----:B0-----:R-:W-:Y:S02]  /*1630*/  @P1 IMAD.MOV.U32 R8, RZ, RZ, R27 ;  /* 0x000000ffff081224 */ /* 0x001fe400078e001b */
[----:B------:R-:W-:-:S05]  /*1640*/  @P1 IMAD.MOV.U32 R9, RZ, RZ, R28 ;  /* 0x000000ffff091224 */ /* 0x000fca00078e001c */
[----:B------:R-:W4:Y:S01]  /*1650*/  @P1 LDG.E.U8 R25, desc[UR22][R8.64] ;  /* 0x0000001608191981 */ /* 0x000f22000c1e1100 */
[----:B------:R-:W-:-:S03]  /*1660*/  IMAD.U32 R21, RZ, RZ, UR12 ;  /* 0x0000000cff157e24 */ /* 0x000fc6000f8e00ff */
[----:B------:R-:W-:Y:S01]  /*1670*/  STL [R1+0x504], R27 ;  /* 0x0005041b01007387 */ /* 0x000fe20000100800 */
[----:B------:R-:W-:-:S03]  /*1680*/  IMAD R17, R21, 0x4, R12 ;  /* 0x0000000415117824 */ /* 0x000fc600078e020c */
[----:B------:R0:W-:Y:S01]  /*1690*/  STL [R1+0x4e0], R29 ;  /* 0x0004e01d01007387 */ /* 0x0001e20000100800 */
[----:B------:R-:W-:Y:S01]  /*16a0*/  PLOP3.LUT P0, PT, PT, PT, UP1, 0x80, 0x8 ;  /* 0x000000000008781c */ /* 0x000fe20003f0f018 */
[----:B------:R-:W-:Y:S01]  /*16b0*/  IMAD R31, R16, 0x2, R17 ;  /* 0x00000002101f7824 */ /* 0x000fe200078e0211 */
[----:B------:R-:W-:Y:S02]  /*16c0*/  LOP3.LUT R16, R2, 0x48, RZ, 0xfc, !PT ;  /* 0x0000004802107812 */ /* 0x000fe400078efcff */
[----:B------:R-:W-:-:S04]  /*16d0*/  PLOP3.LUT P1, PT, PT, PT, UP1, 0x80, 0x8 ;  /* 0x000000000008781c */ /* 0x000fc80003f2f018 */
[----:B------:R-:W-:Y:S02]  /*16e0*/  ISETP.LT.AND P1, PT, R16, UR15, P1 ;  /* 0x0000000f10007c0c */ /* 0x000fe40008f21270 */
[----:B------:R-:W-:-:S04]  /*16f0*/  IADD3 R16, P4, PT, R17, R10, RZ ;  /* 0x0000000a11107210 */ /* 0x000fc80007f9e0ff */
[----:B0-----:R-:W-:Y:S01]  /*1700*/  LEA.HI.X.SX32 R29, R17, R6, 0x1, P4 ;  /* 0x00000006111d7211 */ /* 0x001fe200020f0eff */
[----:B---3--:R0:W-:Y:S04]  /*1710*/  STL [R1+0x258], R22 ;  /* 0x0002581601007387 */ /* 0x0081e80000100800 */
[----:B------:R-:W-:Y:S01]  /*1720*/  STL [R1+0x500], R28 ;  /* 0x0005001c01007387 */ /* 0x000fe20000100800 */
[----:B0-----:R-:W-:-:S03]  /*1730*/  IMAD.U32 R22, RZ, RZ, UR12 ;  /* 0x0000000cff167e24 */ /* 0x001fc6000f8e00ff */
[----:B----4-:R0:W-:Y:S02]  /*1740*/  STL [R1+0x2dc], R25 ;  /* 0x0002dc1901007387 */ /* 0x0101e40000100800 */
[----:B0-----:R-:W-:-:S04]  /*1750*/  LOP3.LUT R25, R2, 0x40, RZ, 0xfc, !PT ;  /* 0x0000004002197812 */ /* 0x001fc800078efcff */
[----:B------:R-:W-:Y:S01]  /*1760*/  ISETP.LT.AND P0, PT, R25, UR15, P0 ;  /* 0x0000000f19007c0c */ /* 0x000fe20008701270 */
[----:B------:R-:W-:-:S04]  /*1770*/  IMAD R11, R22, 0x2, R31 ;  /* 0x00000002160b7824 */ /* 0x000fc800078e021f */
[----:B------:R-:W-:-:S04]  /*1780*/  IMAD R48, R48, 0x2, R11 ;  /* 0x0000000230307824 */ /* 0x000fc800078e020b */
[----:B------:R-:W-:-:S04]  /*1790*/  IMAD R21, R21, 0x2, R48 ;  /* 0x0000000215157824 */ /* 0x000fc800078e0230 */
[----:B------:R-:W-:Y:S01]  /*17a0*/  @P0 IMAD.MOV.U32 R17, RZ, RZ, R29 ;  /* 0x000000ffff110224 */ /* 0x000fe200078e001d */
[----:B------:R-:W-:-:S04]  /*17b0*/  IADD3 R27, P5, PT, R21, R10, RZ ;  /* 0x0000000a151b7210 */ /* 0x000fc80007fbe0ff */
[----:B------:R0:W3:Y:S01]  /*17c0*/  @P0 LDG.E.U8 R24, desc[UR22][R16.64] ;  /* 0x0000001610180981 */ /* 0x0000e2000c1e1100 */
[----:B------:R-:W-:-:S03]  /*17d0*/  LEA.HI.X.SX32 R28, R21, R6, 0x1, P5 ;  /* 0x00000006151c7211 */ /* 0x000fc600028f0eff */
[----:B------:R1:W-:Y:S02]  /*17e0*/  STL [R1+0x524], R16 ;  /* 0x0005241001007387 */ /* 0x0003e40000100800 */
[----:B0-----:R-:W-:Y:S02]  /*17f0*/  @P1 IMAD.MOV.U32 R17, RZ, RZ, R28 ;  /* 0x000000ffff111224 */ /* 0x001fe400078e001c */
[----:B-1----:R-:W-:-:S05]  /*1800*/  @P1 IMAD.MOV.U32 R16, RZ, RZ, R27 ;  /* 0x000000ffff101224 */ /* 0x002fca00078e001b */
[----:B------:R0:W4:Y:S01]  /*1810*/  @P1 LDG.E.U8 R26, desc[UR22][R16.64] ;  /* 0x00000016101a1981 */ /* 0x000122000c1e1100 */
[----:B------:R-:W-:Y:S02]  /*1820*/  IMAD.U32 R9, RZ, RZ, UR12 ;  /* 0x0000000cff097e24 */ /* 0x000fe4000f8e00ff */
[----:B------:R-:W-:Y:S02]  /*1830*/  IMAD R30, R30, 0x2, R21 ;  /* 0x000000021e1e7824 */ /* 0x000fe400078e0215 */
[----:B------:R-:W-:Y:S02]  /*1840*/  IMAD.U32 R25, RZ, RZ, UR12 ;  /* 0x0000000cff197e24 */ /* 0x000fe4000f8e00ff */
[----:B------:R-:W-:Y:S01]  /*1850*/  IMAD R8, R9, 0x2, R30 ;  /* 0x0000000209087824 */ /* 0x000fe200078e021e */
[----:B------:R-:W-:Y:S03]  /*1860*/  STL [R1+0x544], R27 ;  /* 0x0005441b01007387 */ /* 0x000fe60000100800 */
[----:B------:R-:W-:Y:S01]  /*1870*/  IMAD R25, R25, 0x4, R8 ;  /* 0x0000000419197824 */ /* 0x000fe200078e0208 */
[----:B------:R1:W-:Y:S01]  /*1880*/  STL [R1+0x520], R29 ;  /* 0x0005201d01007387 */ /* 0x0003e20000100800 */
[----:B------:R-:W-:-:S02]  /*1890*/  LOP3.LUT R21, R2, 0x50, RZ, 0xfc, !PT ;  /* 0x0000005002157812 */ /* 0x000fc400078efcff */
[----:B-1----:R-:W-:Y:S01]  /*18a0*/  IMAD R29, R22, 0x2, R25 ;  /* 0x00000002161d7824 */ /* 0x002fe200078e0219 */
[----:B------:R-:W-:-:S04]  /*18b0*/  PLOP3.LUT P0, PT, PT, PT, UP1, 0x80, 0x8 ;  /* 0x000000000008781c */ /* 0x000fc80003f0f018 */
[----:B------:R-:W-:Y:S01]  /*18c0*/  ISETP.LT.AND P0, PT, R21, UR15, P0 ;  /* 0x0000000f15007c0c */ /* 0x000fe20008701270 */
[----:B------:R-:W-:Y:S01]  /*18d0*/  IMAD.U32 R21, RZ, RZ, UR12 ;  /* 0x0000000cff157e24 */ /* 0x000fe2000f8e00ff */
[----:B------:R-:W-:Y:S02]  /*18e0*/  PLOP3.LUT P1, PT, PT, PT, UP1, 0x80, 0x8 ;  /* 0x000000000008781c */ /* 0x000fe40003f2f018 */
[----:B0-----:R-:W-:Y:S01]  /*18f0*/  IADD3 R17, P4, PT, R25, R10, RZ ;  /* 0x0000000a19117210 */ /* 0x001fe20007f9e0ff */
[----:B------:R-:W-:Y:S01]  /*1900*/  IMAD.U32 R16, RZ, RZ, UR12 ;  /* 0x0000000cff107e24 */ /* 0x000fe2000f8e00ff */
[----:B------:R-:W-:Y:S01]  /*1910*/  PRMT R67, RZ, 0x7610, R67 ;  /* 0x00007610ff437816 */ /* 0x000fe20000000043 */
[----:B---3--:R0:W-:Y:S02]  /*1920*/  STL [R1+0x25c], R24 ;  /* 0x00025c1801007387 */ /* 0x0081e40000100800 */
[----:B0-----:R-:W-:-:S04]  /*1930*/  IMAD.U32 R24, RZ, RZ, UR12 ;  /* 0x0000000cff187e24 */ /* 0x001fc8000f8e00ff */
[----:B------:R-:W-:Y:S01]  /*1940*/  IMAD R9, R24, 0x2, R29 ;  /* 0x0000000218097824 */ /* 0x000fe200078e021d */
[----:B------:R0:W-:Y:S03]  /*1950*/  STL [R1+0x540], R28 ;  /* 0x0005401c01007387 */ /* 0x0001e60000100800 */
[----:B------:R-:W-:Y:S01]  /*1960*/  IMAD R47, R22, 0x2, R9 ;  /* 0x00000002162f7824 */ /* 0x000fe200078e0209 */
[----:B----4-:R1:W-:Y:S03]  /*1970*/  STL [R1+0x31c], R26 ;  /* 0x00031c1a01007387 */ /* 0x0103e60000100800 */
[----:B------:R-:W-:Y:S02]  /*1980*/  IMAD R27, R24, 0x2, R47 ;  /* 0x00000002181b7824 */ /* 0x000fe400078e022f */
[----:B0-----:R-:W-:Y:S01]  /*1990*/  IMAD.U32 R28, RZ, RZ, UR12 ;  /* 0x0000000cff1c7e24 */ /* 0x001fe2000f8e00ff */
[----:B-1----:R-:W-:-:S03]  /*19a0*/  LOP3.LUT R26, R2, 0x58, RZ, 0xfc, !PT ;  /* 0x00000058021a7812 */ /* 0x002fc600078efcff */
[----:B------:R-:W-:Y:S01]  /*19b0*/  IMAD R28, R28, 0x2, R27 ;  /* 0x000000021c1c7824 */ /* 0x000fe200078e021b */
[----:B------:R-:W-:Y:S02]  /*19c0*/  LEA.HI.X.SX32 R22, R25, R6, 0x1, P4 ;  /* 0x0000000619167211 */ /* 0x000fe400020f0eff */
[----:B------:R-:W-:Y:S01]  /*19d0*/  ISETP.LT.AND P1, PT, R26, UR15, P1 ;  /* 0x0000000f1a007c0c */ /* 0x000fe20008f21270 */
[----:B------:R-:W-:Y:S01]  /*19e0*/  IMAD R21, R21, 0x2, R28 ;  /* 0x0000000215157824 */ /* 0x000fe200078e021c */
[C---:B------:R-:W-:Y:S01]  /*19f0*/  IADD3 R33, P5, PT, R27.reuse, R10, RZ ;  /* 0x0000000a1b217210 */ /* 0x040fe20007fbe0ff */
[----:B------:R0:W-:Y:S02]  /*1a00*/  STL [R1+0x564], R17 ;  /* 0x0005641101007387 */ /* 0x0001e40000100800 */
[----:B------:R-:W-:Y:S02]  /*1a10*/  IMAD R25, R16, 0x4, R21 ;  /* 0x0000000410197824 */ /* 0x000fe400078e0215 */
[----:B------:R-:W-:Y:S01]  /*1a20*/  @P0 IMAD.MOV.U32 R16, RZ, RZ, R17 ;  /* 0x000000ffff100224 */ /* 0x000fe200078e0011 */
[----:B------:R-:W-:Y:S01]  /*1a30*/  LEA.HI.X.SX32 R45, R27, R6, 0x1, P5 ;  /* 0x000000061b2d7211 */ /* 0x000fe200028f0eff */
[----:B0-----:R-:W-:Y:S01]  /*1a40*/  @P0 IMAD.MOV.U32 R17, RZ, RZ, R22 ;  /* 0x000000ffff110224 */ /* 0x001fe200078e0016 */
[----:B------:R-:W-:-:S04]  /*1a50*/  PRMT R24, RZ, 0x7610, R24 ;  /* 0x00007610ff187816 */ /* 0x000fc80000000018 */
[----:B------:R0:W3:Y:S02]  /*1a60*/  @P0 LDG.E.U8 R67, desc[UR22][R16.64] ;  /* 0x0000001610430981 */ /* 0x0000e4000c1e1100 */
[----:B0-----:R-:W-:Y:S02]  /*1a70*/  @P1 IMAD.MOV.U32 R16, RZ, RZ, R33 ;  /* 0x000000ffff101224 */ /* 0x001fe400078e0021 */
[----:B------:R-:W-:-:S05]  /*1a80*/  @P1 IMAD.MOV.U32 R17, RZ, RZ, R45 ;  /* 0x000000ffff111224 */ /* 0x000fca00078e002d */
[----:B------:R0:W4:Y:S01]  /*1a90*/  @P1 LDG.E.U8 R24, desc[UR22][R16.64] ;  /* 0x0000001610181981 */ /* 0x000122000c1e1100 */
[----:B------:R-:W-:-:S03]  /*1aa0*/  IMAD.U32 R26, RZ, RZ, UR12 ;  /* 0x0000000cff1a7e24 */ /* 0x000fc6000f8e00ff */
[----:B------:R-:W-:Y:S01]  /*1ab0*/  STL [R1+0x58c], R33 ;  /* 0x00058c2101007387 */ /* 0x000fe20000100800 */
[----:B------:R-:W-:-:S03]  /*1ac0*/  IMAD R26, R26, 0x2, R25 ;  /* 0x000000021a1a7824 */ /* 0x000fc600078e0219 */
[----:B------:R1:W-:Y:S04]  /*1ad0*/  STL [R1+0x560], R22 ;  /* 0x0005601601007387 */ /* 0x0003e80000100800 */
[----:B------:R0:W-:Y:S01]  /*1ae0*/  STL [R1+0x588], R45 ;  /* 0x0005882d01007387 */ /* 0x0001e20000100800 */
[----:B-1----:R-:W-:Y:S02]  /*1af0*/  IMAD.U32 R22, RZ, RZ, UR12 ;  /* 0x0000000cff167e24 */ /* 0x002fe4000f8e00ff */
[----:B0-----:R-:W-:Y:S02]  /*1b00*/  IMAD.U32 R45, RZ, RZ, UR12 ;  /* 0x0000000cff2d7e24 */ /* 0x001fe4000f8e00ff */
[----:B------:R-:W-:Y:S02]  /*1b10*/  IMAD R22, R22, 0x2, R26 ;  /* 0x0000000216167824 */ /* 0x000fe400078e021a */
[----:B------:R-:W-:-:S02]  /*1b20*/  IMAD.U32 R33, RZ, RZ, UR12 ;  /* 0x0000000cff217e24 */ /* 0x000fc4000f8e00ff */
[----:B------:R-:W-:Y:S02]  /*1b30*/  IMAD R45, R45, 0x2, R22 ;  /* 0x000000022d2d7824 */ /* 0x000fe400078e0216 */
[----:B------:R-:W-:Y:S02]  /*1b40*/  IMAD.U32 R27, RZ, RZ, UR12 ;  /* 0x0000000cff1b7e24 */ /* 0x000fe4000f8e00ff */
[----:B------:R-:W-:Y:S01]  /*1b50*/  IMAD R33, R33, 0x2, R45 ;  /* 0x0000000221217824 */ /* 0x000fe200078e022d */
[----:B------:R-:W-:Y:S02]  /*1b60*/  LOP3.LUT R72, R2, 0x60, RZ, 0xfc, !PT ;  /* 0x0000006002487812 */ /* 0x000fe400078efcff */
[----:B------:R-:W-:Y:S01]  /*1b70*/  PLOP3.LUT P0, PT, PT, PT, UP1, 0x80, 0x8 ;  /* 0x000000000008781c */ /* 0x000fe20003f0f018 */
[----:B------:R-:W-:Y:S02]  /*1b80*/  IMAD R27, R27, 0x2, R33 ;  /* 0x000000021b1b7824 */ /* 0x000fe400078e0221 */
[----:B------:R-:W-:Y:S01]  /*1b90*/  IMAD.U32 R16, RZ, RZ, UR12 ;  /* 0x0000000cff107e24 */ /* 0x000fe2000f8e00ff */
[----:B------:R-:W-:-:S02]  /*1ba0*/  ISETP.LT.AND P0, PT, R72, UR15, P0 ;  /* 0x0000000f48007c0c */ /* 0x000fc40008701270 */
[----:B------:R-:W-:Y:S02]  /*1bb0*/  LOP3.LUT R68, R2, 0x68, RZ, 0xfc, !PT ;  /* 0x0000006802447812 */ /* 0x000fe400078efcff */
[----:B------:R-:W-:Y:S02]  /*1bc0*/  PLOP3.LUT P1, PT, PT, PT, UP1, 0x80, 0x8 ;  /* 0x000000000008781c */ /* 0x000fe40003f2f018 */
[----:B------:R-:W-:Y:S02]  /*1bd0*/  PLOP3.LUT P4, PT, PT, PT, UP1, 0x80, 0x8 ;  /* 0x000000000008781c */ /* 0x000fe40003f8f018 */
[C---:B------:R-:W-:Y:S02]  /*1be0*/  IADD3 R75, P6, PT, R25.reuse, R10, RZ ;  /* 0x0000000a194b7210 */ /* 0x040fe40007fde0ff */
[----:B------:R-:W-:Y:S01]  /*1bf0*/  ISETP.LT.AND P1, PT, R68, UR15, P1 ;  /* 0x0000000f44007c0c */ /* 0x000fe20008f21270 */
[----:B------:R-:W-:Y:S01]  /*1c00*/  IMAD.U32 R17, RZ, RZ, UR12 ;  /* 0x0000000cff117e24 */ /* 0x000fe2000f8e00ff */
[----:B------:R-:W-:-:S02]  /*1c10*/  LEA.HI.X.SX32 R76, R25, R6, 0x1, P6 ;  /* 0x00000006194c7211 */ /* 0x000fc400030f0eff */
[C---:B------:R-:W-:Y:S02]  /*1c20*/  IADD3 R72, P5, PT, R33.reuse, R10, RZ ;  /* 0x0000000a21487210 */ /* 0x040fe40007fbe0ff */
[----:B------:R-:W-:Y:S02]  /*1c30*/  PRMT R74, RZ, 0x7610, R74 ;  /* 0x00007610ff4a7816 */ /* 0x000fe4000000004a */
[----:B------:R-:W-:Y:S02]  /*1c40*/  LEA.HI.X.SX32 R73, R33, R6, 0x1, P5 ;  /* 0x0000000621497211 */ /* 0x000fe400028f0eff */
[----:B------:R-:W-:Y:S02]  /*1c50*/  PRMT R70, RZ, 0x7610, R70 ;  /* 0x00007610ff467816 */ /* 0x000fe40000000046 */
[----:B------:R-:W-:Y:S01]  /*1c60*/  PRMT R44, RZ, 0x7610, R44 ;  /* 0x00007610ff2c7816 */ /* 0x000fe2000000002c */
[----:B----4-:R0:W-:Y:S02]  /*1c70*/  STL [R1+0x374], R24 ;  /* 0x0003741801007387 */ /* 0x0101e40000100800 */
[----:B0-----:R-:W-:-:S02]  /*1c80*/  IMAD.U32 R24, RZ, RZ, UR12 ;  /* 0x0000000cff187e24 */ /* 0x001fc4000f8e00ff */
[----:B---3--:R0:W-:Y:S02]  /*1c90*/  STL [R1+0x298], R67 ;  /* 0x0002984301007387 */ /* 0x0081e40000100800 */
[----:B------:R-:W-:-:S04]  /*1ca0*/  IMAD R24, R24, 0x2, R27 ;  /* 0x0000000218187824 */ /* 0x000fc800078e021b */
[----:B------:R-:W-:Y:S01]  /*1cb0*/  IMAD R16, R16, 0x4, R24 ;  /* 0x0000000410107824 */ /* 0x000fe200078e0218 */
[----:B0-----:R-:W-:-:S04]  /*1cc0*/  LOP3.LUT R67, R2, 0x70, RZ, 0xfc, !PT ;  /* 0x0000007002437812 */ /* 0x001fc800078efcff */
[----:B------:R-:W-:Y:S02]  /*1cd0*/  ISETP.LT.AND P4, PT, R67, UR15, P4 ;  /* 0x0000000f43007c0c */ /* 0x000fe4000a781270 */
[C---:B------:R-:W-:Y:S01]  /*1ce0*/  IADD3 R67, P6, PT, R16.reuse, R10, RZ ;  /* 0x0000000a10437210 */ /* 0x040fe20007fde0ff */
[----:B------:R-:W-:Y:S02]  /*1cf0*/  IMAD R25, R17, 0x2, R16 ;  /* 0x0000000211197824 */ /* 0x000fe400078e0210 */
[----:B------:R-:W-:Y:S01]  /*1d00*/  @P0 IMAD.MOV.U32 R17, RZ, RZ, R76 ;  /* 0x000000ffff110224 */ /* 0x000fe200078e004c */
[----:B------:R-:W-:Y:S01]  /*1d10*/  LEA.HI.X.SX32 R68, R16, R6, 0x1, P6 ;  /* 0x0000000610447211 */ /* 0x000fe200030f0eff */
[----:B------:R-:W-:-:S05]  /*1d20*/  @P0 IMAD.MOV.U32 R16, RZ, RZ, R75 ;  /* 0x000000ffff100224 */ /* 0x000fca00078e004b */
[----:B------:R0:W3:Y:S02]  /*1d30*/  @P0 LDG.E.U8 R74, desc[UR22][R16.64] ;  /* 0x00000016104a0981 */ /* 0x0000e4000c1e1100 */
[----:B0-----:R-:W-:Y:S02]  /*1d40*/  @P1 IMAD.MOV.U32 R16, RZ, RZ, R72 ;  /* 0x000000ffff101224 */ /* 0x001fe400078e0048 */
[----:B------:R-:W-:-:S05]  /*1d50*/  @P1 IMAD.MOV.U32 R17, RZ, RZ, R73 ;  /* 0x000000ffff111224 */ /* 0x000fca00078e0049 */
[----:B------:R0:W4:Y:S02]  /*1d60*/  @P1 LDG.E.U8 R70, desc[UR22][R16.64] ;  /* 0x0000001610461981 */ /* 0x000124000c1e1100 */
[----:B0-----:R-:W-:Y:S02]  /*1d70*/  @P4 IMAD.MOV.U32 R16, RZ, RZ, R67 ;  /* 0x000000ffff104224 */ /* 0x001fe400078e0043 */
[----:B------:R-:W-:-:S05]  /*1d80*/  @P4 IMAD.MOV.U32 R17, RZ, RZ, R68 ;  /* 0x000000ffff114224 */ /* 0x000fca00078e0044 */
[----:B------:R0:W2:Y:S04]  /*1d90*/  @P4 LDG.E.U8 R44, desc[UR22][R16.64] ;  /* 0x00000016102c4981 */ /* 0x0000a8000c1e1100 */
[----:B------:R-:W-:Y:S04]  /*1da0*/  STL [R1+0x5bc], R75 ;  /* 0x0005bc4b01007387 */ /* 0x000fe80000100800 */
[----:B------:R-:W-:Y:S01]  /*1db0*/  STL [R1+0x5dc], R72 ;  /* 0x0005dc4801007387 */ /* 0x000fe20000100800 */
[----:B0-----:R-:W-:-:S03]  /*1dc0*/  IMAD.U32 R16, RZ, RZ, UR12 ;  /* 0x0000000cff107e24 */ /* 0x001fc6000f8e00ff */
[----:B------:R-:W-:Y:S04]  /*1dd0*/  STL [R1+0x5a8], R76 ;  /* 0x0005a84c01007387 */ /* 0x000fe80000100800 */
[----:B------:R-:W-:Y:S01]  /*1de0*/  STL [R1+0x5f4], R67 ;  /* 0x0005f44301007387 */ /* 0x000fe20000100800 */
[----:B------:R-:W-:-:S03]  /*1df0*/  IMAD R16, R16, 0x2, R25 ;  /* 0x0000000210107824 */ /* 0x000fc600078e0219 */
[----:B------:R-:W-:Y:S04]  /*1e00*/  STL [R1+0x5d8], R73 ;  /* 0x0005d84901007387 */ /* 0x000fe80000100800 */
[----:B------:R0:W-:Y:S01]  /*1e10*/  STL [R1+0x5f0], R68 ;  /* 0x0005f04401007387 */ /* 0x0001e20000100800 */
[----:B------:R-:W-:Y:S01]  /*1e20*/  IMAD.U32 R33, RZ, RZ, UR12 ;  /* 0x0000000cff217e24 */ /* 0x000fe2000f8e00ff */
[----:B------:R-:W-:Y:S02]  /*1e30*/  PLOP3.LUT P4, PT, PT, PT, UP1, 0x80, 0x8 ;  /* 0x000000000008781c */ /* 0x000fe40003f8f018 */
[----:B0-----:R-:W-:-:S04]  /*1e40*/  LOP3.LUT R68, R2, 0x78, RZ, 0xfc, !PT ;  /* 0x0000007802447812 */ /* 0x001fc800078efcff */
[----:B------:R-:W-:Y:S02]  /*1e50*/  ISETP.LT.AND P4, PT, R68, UR15, P4 ;  /* 0x0000000f44007c0c */ /* 0x000fe4000a781270 */
[C---:B------:R-:W-:Y:S02]  /*1e60*/  LOP3.LUT R67, R2.reuse, 0x2, RZ, 0xfc, !PT ;  /* 0x0000000202437812 */ /* 0x040fe400078efcff */
[----:B------:R-:W-:Y:S01]  /*1e70*/  PLOP3.LUT P0, PT, PT, PT, UP1, 0x80, 0x8 ;  /* 0x000000000008781c */ /* 0x000fe20003f0f018 */
[----:B------:R-:W-:Y:S01]  /*1e80*/  IMAD.U32 R17, RZ, RZ, UR12 ;  /* 0x0000000cff117e24 */ /* 0x000fe2000f8e00ff */
[----:B------:R-:W-:Y:S02]  /*1e90*/  LOP3.LUT R68, R2, 0xa, RZ, 0xfc, !PT ;  /* 0x0000000a02447812 */ /* 0x000fe400078efcff */
[----:B------:R-:W-:Y:S02]  /*1ea0*/  ISETP.LT.AND P0, PT, R67, UR15, P0 ;  /* 0x0000000f43007c0c */ /* 0x000fe40008701270 */
[----:B------:R-:W-:-:S02]  /*1eb0*/  PLOP3.LUT P1, PT, PT, PT, UP1, 0x80, 0x8 ;  /* 0x000000000008781c */ /* 0x000fc40003f2f018 */
[----:B------:R-:W-:Y:S02]  /*1ec0*/  IADD3 R67, P6, PT, R32, R10, RZ ;  /* 0x0000000a20437210 */ /* 0x000fe40007fde0ff */
[----:B------:R-:W-:Y:S02]  /*1ed0*/  ISETP.LT.AND P1, PT, R68, UR15, P1 ;  /* 0x0000000f44007c0c */ /* 0x000fe40008f21270 */
[----:B------:R-:W-:Y:S02]  /*1ee0*/  PRMT R71, RZ, 0x7610, R71 ;  /* 0x00007610ff477816 */ /* 0x000fe40000000047 */
[----:B------:R-:W-:Y:S02]  /*1ef0*/  LEA.HI.X.SX32 R68, R32, R6, 0x1, P6 ;  /* 0x0000000620447211 */ /* 0x000fe400030f0eff */
[----:B------:R-:W-:Y:S01]  /*1f00*/  PRMT R62, RZ, 0x7610, R62 ;  /* 0x00007610ff3e7816 */ /* 0x000fe2000000003e */
[----:B--2---:R0:W-:Y:S02]  /*1f10*/  STL [R1+0x318], R44 ;  /* 0x0003182c01007387 */ /* 0x0041e40000100800 */
[----:B0-----:R-:W-:-:S04]  /*1f20*/  IMAD.U32 R44, RZ, RZ, UR12 ;  /* 0x0000000cff2c7e24 */ /* 0x001fc8000f8e00ff */
[----:B------:R-:W-:-:S04]  /*1f30*/  IMAD R44, R44, 0x2, R16 ;  /* 0x000000022c2c7824 */ /* 0x000fc800078e0210 */
[----:B------:R-:W-:-:S05]  /*1f40*/  IMAD R33, R33, 0x2, R44 ;  /* 0x0000000221217824 */ /* 0x000fca00078e022c */
[----:B------:R-:W-:-:S04]  /*1f50*/  IADD3 R72, P5, PT, R33, R10, RZ ;  /* 0x0000000a21487210 */ /* 0x000fc80007fbe0ff */
[----:B------:R-:W-:Y:S01]  /*1f60*/  LEA.HI.X.SX32 R73, R33, R6, 0x1, P5 ;  /* 0x0000000621497211 */ /* 0x000fe200028f0eff */
[----:B------:R-:W-:Y:S02]  /*1f70*/  IMAD R17, R17, 0x2, R33 ;  /* 0x0000000211117824 */ /* 0x000fe400078e0221 */
[----:B------:R-:W-:Y:S02]  /*1f80*/  @P4 IMAD.MOV.U32 R32, RZ, RZ, R72 ;  /* 0x000000ffff204224 */ /* 0x000fe400078e0048 */
[----:B------:R-:W-:-:S05]  /*1f90*/  @P4 IMAD.MOV.U32 R33, RZ, RZ, R73 ;  /* 0x000000ffff214224 */ /* 0x000fca00078e0049 */
[----:B------:R0:W2:Y:S02]  /*1fa0*/  @P4 LDG.E.U8 R71, desc[UR22][R32.64] ;  /* 0x0000001620474981 */ /* 0x0000a4000c1e1100 */
[----:B0-----:R-:W-:Y:S02]  /*1fb0*/  @P0 IMAD.MOV.U32 R32, RZ, RZ, R67 ;  /* 0x000000ffff200224 */ /* 0x001fe400078e0043 */
[----:B------:R-:W-:-:S05]  /*1fc0*/  @P0 IMAD.MOV.U32 R33, RZ, RZ, R68 ;  /* 0x000000ffff210224 */ /* 0x000fca00078e0044 */
[----:B------:R0:W2:Y:S01]  /*1fd0*/  @P0 LDG.E.U8 R62, desc[UR22][R32.64] ;  /* 0x00000016203e0981 */ /* 0x0000a2000c1e1100 */
[----:B------:R-:W-:-:S03]  /*1fe0*/  PLOP3.LUT P5, PT, PT, PT, UP1, 0x80, 0x8 ;  /* 0x000000000008781c */ /* 0x000fc60003faf018 */
[----:B------:R-:W-:Y:S04]  /*1ff0*/  STL [R1+0x60c], R72 ;  /* 0x00060c4801007387 */ /* 0x000fe80000100800 */
[----:B---3--:R-:W-:Y:S04]  /*2000*/  STL [R1+0x2d8], R74 ;  /* 0x0002d84a01007387 */ /* 0x008fe80000100800 */
[----:B----4-:R1:W-:Y:S02]  /*2010*/  STL [R1+0x378], R70 ;  /* 0x0003784601007387 */ /* 0x0103e40000100800 */
[----:B-1----:R-:W-:-:S02]  /*2020*/  LOP3.LUT R70, R2, 0x12, RZ, 0xfc, !PT ;  /* 0x0000001202467812 */ /* 0x002fc400078efcff */
[----:B------:R1:W-:Y:S02]  /*2030*/  STL [R1+0x2c], R67 ;  /* 0x00002c4301007387 */ /* 0x0003e40000100800 */
[----:B------:R-:W-:Y:S02]  /*2040*/  ISETP.LT.AND P5, PT, R70, UR15, P5 ;  /* 0x0000000f46007c0c */ /* 0x000fe4000afa1270 */
[-C--:B------:R-:W-:Y:S01]  /*2050*/  IADD3 R70, P4, PT, R40, R10.reuse, RZ ;  /* 0x0000000a28467210 */ /* 0x080fe20007f9e0ff */
[----:B------:R-:W-:Y:S04]  /*2060*/  STL [R1+0x608], R73 ;  /* 0x0006084901007387 */ /* 0x000fe80000100800 */
[----:B------:R3:W-:Y:S01]  /*2070*/  STL [R1+0x28], R68 ;  /* 0x0000284401007387 */ /* 0x0007e20000100800 */
[----:B-1----:R-:W-:-:S03]  /*2080*/  IADD3 R67, P0, PT, R39, R10, RZ ;  /* 0x0000000a27437210 */ /* 0x002fc60007f1e0ff */
[----:B------:R-:W-:Y:S01]  /*2090*/  STL [R1+0x4c], R70 ;  /* 0x00004c4601007387 */ /* 0x000fe20000100800 */
[----:B------:R-:W-:Y:S01]  /*20a0*/  PRMT R69, RZ, 0x7610, R69 ;  /* 0x00007610ff457816 */ /* 0x000fe20000000045 */
[----:B0-----:R-:W-:Y:S01]  /*20b0*/  @P1 IMAD.MOV.U32 R32, RZ, RZ, R70 ;  /* 0x000000ffff201224 */ /* 0x001fe200078e0046 */
[-C--:B---3--:R-:W-:Y:S02]  /*20c0*/  LEA.HI.X.SX32 R68, R39, R6.reuse, 0x1, P0 ;  /* 0x0000000627447211 */ /* 0x088fe400000f0eff */
[----:B------:R-:W-:Y:S02]  /*20d0*/  PRMT R66, RZ, 0x7610, R66 ;  /* 0x00007610ff427816 */ /* 0x000fe40000000042 */
[----:B------:R-:W-:Y:S01]  /*20e0*/  PRMT R65, RZ, 0x7610, R65 ;  /* 0x00007610ff417816 */ /* 0x000fe20000000041 */
[----:B--2---:R0:W-:Y:S04]  /*20f0*/  STL [R1+0x358], R71 ;  /* 0x0003584701007387 */ /* 0x0041e80000100800 */
[----:B------:R-:W-:Y:S01]  /*2100*/  STL [R1+0x6c], R67 ;  /* 0x00006c4301007387 */ /* 0x000fe20000100800 */
[----:B0-----:R-:W-:-:S05]  /*2110*/  LEA.HI.X.SX32 R71, R40, R6, 0x1, P4 ;  /* 0x0000000628477211 */ /* 0x001fca00020f0eff */
[----:B------:R-:W-:Y:S01]  /*2120*/  @P1 IMAD.MOV.U32 R33, RZ, RZ, R71 ;  /* 0x000000ffff211224 */ /* 0x000fe200078e0047 */
[----:B------:R-:W-:Y:S01]  /*2130*/  STL [R1+0x48], R71 ;  /* 0x0000484701007387 */ /* 0x000fe20000100800 */
[----:B------:R-:W-:-:S03]  /*2140*/  PLOP3.LUT P4, PT, PT, PT, UP1, 0x80, 0x8 ;  /* 0x000000000008781c */ /* 0x000fc60003f8f018 */
[----:B------:R0:W-:Y:S04]  /*2150*/  STL [R1+0x35c], R62 ;  /* 0x00035c3e01007387 */ /* 0x0001e80000100800 */
[----:B------:R1:W2:Y:S01]  /*2160*/  @P1 LDG.E.U8 R69, desc[UR22][R32.64] ;  /* 0x0000001620451981 */ /* 0x0002a2000c1e1100 */
[----:B0-----:R-:W-:Y:S01]  /*2170*/  LOP3.LUT R62, R2, 0x1a, RZ, 0xfc, !PT ;  /* 0x0000001a023e7812 */ /* 0x001fe200078efcff */
[----:B-1----:R-:W-:Y:S02]  /*2180*/  @P5 IMAD.MOV.U32 R32, RZ, RZ, R67 ;  /* 0x000000ffff205224 */ /* 0x002fe400078e0043 */
[----:B------:R-:W-:Y:S01]  /*2190*/  @P5 IMAD.MOV.U32 R33, RZ, RZ, R68 ;  /* 0x000000ffff215224 */ /* 0x000fe200078e0044 */
[----:B------:R-:W-:-:S04]  /*21a0*/  ISETP.LT.AND P4, PT, R62, UR15, P4 ;  /* 0x0000000f3e007c0c */ /* 0x000fc8000a781270 */
[----:B------:R0:W3:Y:S02]  /*21b0*/  @P5 LDG.E.U8 R66, desc[UR22][R32.64] ;  /* 0x0000001620425981 */ /* 0x0000e4000c1e1100 */
[----:B0-----:R-:W-:-:S04]  /*21c0*/  IADD3 R32, P5, PT, R38, R10, RZ ;  /* 0x0000000a26207210 */ /* 0x001fc80007fbe0ff */
[----:B------:R-:W-:-:S05]  /*21d0*/  LEA.HI.X.SX32 R33, R38, R6, 0x1, P5 ;  /* 0x0000000626217211 */ /* 0x000fca00028f0eff */
[----:B------:R0:W4:Y:S01]  /*21e0*/  @P4 LDG.E.U8 R65, desc[UR22][R32.64] ;  /* 0x0000001620414981 */ /* 0x000122000c1e1100 */
[----:B------:R-:W-:Y:S02]  /*21f0*/  LOP3.LUT R67, R2, 0x22, RZ, 0xfc, !PT ;  /* 0x0000002202437812 */ /* 0x000fe400078efcff */
[----:B------:R-:W-:Y:S01]  /*2200*/  PLOP3.LUT P1, PT, PT, PT, UP1, 0x80, 0x8 ;  /* 0x000000000008781c */ /* 0x000fe20003f2f018 */
[----:B------:R-:W-:Y:S03]  /*2210*/  STL [R1+0x68], R68 ;  /* 0x0000684401007387 */ /* 0x000fe60000100800 */
[----:B------:R-:W-:Y:S02]  /*2220*/  ISETP.LT.AND P1, PT, R67, UR15, P1 ;  /* 0x0000000f43007c0c */ /* 0x000fe40008f21270 */
[C---:B------:R-:W-:Y:S02]  /*2230*/  IADD3 R67, P6, PT, R37.reuse, R10, RZ ;  /* 0x0000000a25437210 */ /* 0x040fe40007fde0ff */
[----:B------:R-:W-:Y:S01]  /*2240*/  PRMT R64, RZ, 0x7610, R64 ;  /* 0x00007610ff407816 */ /* 0x000fe20000000040 */
[----:B---3--:R-:W-:Y:S04]  /*2250*/  STL [R1+0x368], R66 ;  /* 0x0003684201007387 */ /* 0x008fe80000100800 */
[----:B------:R0:W-:Y:S04]  /*2260*/  STL [R1+0x8c], R32 ;  /* 0x00008c2001007387 */ /* 0x0001e80000100800 */
[----:B------:R1:W-:Y:S04]  /*2270*/  STL [R1+0x88], R33 ;  /* 0x0000882101007387 */ /* 0x0003e80000100800 */
[----:B------:R-:W-:Y:S01]  /*2280*/  STL [R1+0xac], R67 ;  /* 0x0000ac4301007387 */ /* 0x000fe20000100800 */
[----:B0-----:R-:W-:-:S03]  /*2290*/  LEA.HI.X.SX32 R32, R37, R6, 0x1, P6 ;  /* 0x0000000625207211 */ /* 0x001fc600030f0eff */
[----:B----4-:R0:W-:Y:S02]  /*22a0*/  STL [R1+0x2f4], R65 ;  /* 0x0002f44101007387 */ /* 0x0101e40000100800 */
[----:B-1----:R-:W-:Y:S02]  /*22b0*/  @P1 IMAD.MOV.U32 R33, RZ, RZ, R32 ;  /* 0x000000ffff211224 */ /* 0x002fe400078e0020 */
[----:B--2---:R-:W-:Y:S01]  /*22c0*/  STL [R1+0x2fc], R69 ;  /* 0x0002fc4501007387 */ /* 0x004fe20000100800 */
[----:B0-----:R-:W-:-:S05]  /*22d0*/  IADD3 R65, P4, PT, R36, R10, RZ ;  /* 0x0000000a24417210 */ /* 0x001fca0007f9e0ff */
[----:B------:R-:W-:Y:S04]  /*22e0*/  STL [R1+0x4cc], R65 ;  /* 0x0004cc4101007387 */ /* 0x000fe80000100800 */
[----:B------:R0:W-:Y:S02]  /*22f0*/  STL [R1+0xa8], R32 ;  /* 0x0000a82001007387 */ /* 0x0001e40000100800 */
[----:B0-----:R-:W-:-:S05]  /*2300*/  @P1 IMAD.MOV.U32 R32, RZ, RZ, R67 ;  /* 0x000000ffff201224 */ /* 0x001fca00078e0043 */
[----:B------:R0:W2:Y:S01]  /*2310*/  @P1 LDG.E.U8 R64, desc[UR22][R32.64] ;  /* 0x0000001620401981 */ /* 0x0000a2000c1e1100 */
[C---:B------:R-:W-:Y:S02]  /*2320*/  LOP3.LUT R66, R2.reuse, 0x2a, RZ, 0xfc, !PT ;  /* 0x0000002a02427812 */ /* 0x040fe400078efcff */
[----:B------:R-:W-:Y:S02]  /*2330*/  PLOP3.LUT P0, PT, PT, PT, UP1, 0x80, 0x8 ;  /* 0x000000000008781c */ /* 0x000fe40003f0f018 */
[----:B------:R-:W-:Y:S02]  /*2340*/  LOP3.LUT R62, R2, 0x32, RZ, 0xfc, !PT ;  /* 0x00000032023e7812 */ /* 0x000fe400078efcff */
[----:B------:R-:W-:Y:S02]  /*2350*/  ISETP.LT.AND P0, PT, R66, UR15, P0 ;  /* 0x0000000f42007c0c */ /* 0x000fe40008701270 */
[----:B------:R-:W-:Y:S02]  /*2360*/  PLOP3.LUT P5, PT, PT, PT, UP1, 0x80, 0x8 ;  /* 0x000000000008781c */ /* 0x000fe40003faf018 */
[----:B------:R-:W-:-:S02]  /*2370*/  LEA.HI.X.SX32 R66, R36, R6, 0x1, P4 ;  /* 0x0000000624427211 */ /* 0x000fc400020f0eff */
[----:B------:R-:W-:Y:S02]  /*2380*/  ISETP.LT.AND P5, PT, R62, UR15, P5 ;  /* 0x0000000f3e007c0c */ /* 0x000fe4000afa1270 */
[----:B------:R-:W-:Y:S02]  /*2390*/  IADD3 R62, P6, PT, R35, R10, RZ ;  /* 0x0000000a233e7210 */ /* 0x000fe40007fde0ff */
[----:B------:R-:W-:-:S03]  /*23a0*/  PRMT R60, RZ, 0x7610, R60 ;  /* 0x00007610ff3c7816 */ /* 0x000fc6000000003c */
[----:B------:R-:W-:Y:S01]  /*23b0*/  STL [R1+0x4ec], R62 ;  /* 0x0004ec3e01007387 */ /* 0x000fe20000100800 */
[----:B0-----:R-:W-:Y:S02]  /*23c0*/  @P0 IMAD.MOV.U32 R32, RZ, RZ, R65 ;  /* 0x000000ffff200224 */ /* 0x001fe400078e0041 */
[----:B------:R-:W-:Y:S01]  /*23d0*/  @P0 IMAD.MOV.U32 R33, RZ, RZ, R66 ;  /* 0x000000ffff210224 */ /* 0x000fe200078e0042 */
[----:B------:R-:W-:Y:S01]  /*23e0*/  STL [R1+0x4c8], R66 ;  /* 0x0004c84201007387 */ /* 0x000fe20000100800 */
[----:B------:R-:W-:-:S03]  /*23f0*/  PRMT R58, RZ, 0x7610, R58 ;  /* 0x00007610ff3a7816 */ /* 0x000fc6000000003a */
[----:B------:R0:W3:Y:S02]  /*2400*/  @P0 LDG.E.U8 R60, desc[UR22][R32.64] ;  /* 0x00000016203c0981 */ /* 0x0000e4000c1e1100 */
[----:B0-----:R-:W-:Y:S02]  /*2410*/  @P5 IMAD.MOV.U32 R32, RZ, RZ, R62 ;  /* 0x000000ffff205224 */ /* 0x001fe400078e003e */
[----:B--2---:R0:W-:Y:S02]  /*2420*/  STL [R1+0x338], R64 ;  /* 0x0003384001007387 */ /* 0x0041e40000100800 */
[----:B0-----:R-:W-:-:S05]  /*2430*/  LEA.HI.X.SX32 R64, R35, R6, 0x1, P6 ;  /* 0x0000000623407211 */ /* 0x001fca00030f0eff */
[----:B------:R-:W-:-:S05]  /*2440*/  @P5 IMAD.MOV.U32 R33, RZ, RZ, R64 ;  /* 0x000000ffff215224 */ /* 0x000fca00078e0040 */
[----:B------:R0:W2:Y:S01]  /*2450*/  @P5 LDG.E.U8 R58, desc[UR22][R32.64] ;  /* 0x00000016203a5981 */ /* 0x0000a2000c1e1100 */
[----:B------:R-:W-:Y:S02]  /*2460*/  PLOP3.LUT P1, PT, PT, PT, UP1, 0x80, 0x8 ;  /* 0x000000000008781c */ /* 0x000fe40003f2f018 */
[----:B------:R-:W-:Y:S01]  /*2470*/  PLOP3.LUT P0, PT, PT, PT, UP1, 0x80, 0x8 ;  /* 0x000000000008781c */ /* 0x000fe20003f0f018 */
[----:B---3--:R1:W-:Y:S04]  /*2480*/  STL [R1+0x334], R60 ;  /* 0x0003343c01007387 */ /* 0x0083e80000100800 */
[----:B------:R-:W-:Y:S01]  /*2490*/  STL [R1+0x4e8], R64 ;  /* 0x0004e84001007387 */ /* 0x000fe20000100800 */
[----:B-1----:R-:W-:-:S04]  /*24a0*/  LOP3.LUT R60, R2, 0x3a, RZ, 0xfc, !PT ;  /* 0x0000003a023c7812 */ /* 0x002fc800078efcff */
[----:B------:R-:W-:Y:S02]  /*24b0*/  ISETP.LT.AND P1, PT, R60, UR15, P1 ;  /* 0x0000000f3c007c0c */ /* 0x000fe40008f21270 */
[----:B0-----:R-:W-:Y:S02]  /*24c0*/  IADD3 R32, P4, PT, R34, R10, RZ ;  /* 0x0000000a22207210 */ /* 0x001fe40007f9e0ff */
[----:B------:R-:W-:Y:S02]  /*24d0*/  LOP3.LUT R60, R2, 0x4a, RZ, 0xfc, !PT ;  /* 0x0000004a023c7812 */ /* 0x000fe400078efcff */
[----:B------:R-:W-:Y:S02]  /*24e0*/  PLOP3.LUT P5, PT, PT, PT, UP1, 0x80, 0x8 ;  /* 0x000000000008781c */ /* 0x000fe40003faf018 */
[----:B------:R-:W-:Y:S02]  /*24f0*/  PRMT R63, RZ, 0x7610, R63 ;  /* 0x00007610ff3f7816 */ /* 0x000fe4000000003f */
[----:B------:R-:W-:-:S02]  /*2500*/  LEA.HI.X.SX32 R33, R34, R6, 0x1, P4 ;  /* 0x0000000622217211 */ /* 0x000fc400020f0eff */
[----:B------:R-:W-:Y:S02]  /*2510*/  ISETP.LT.AND P5, PT, R60, UR15, P5 ;  /* 0x0000000f3c007c0c */ /* 0x000fe4000afa1270 */
[----:B------:R-:W-:Y:S01]  /*2520*/  PRMT R54, RZ, 0x7610, R54 ;  /* 0x00007610ff367816 */ /* 0x000fe20000000036 */
[----:B------:R0:W3:Y:S04]  /*2530*/  @P1 LDG.E.U8 R63, desc[UR22][R32.64] ;  /* 0x00000016203f1981 */ /* 0x0000e8000c1e1100 */
[----:B--2---:R1:W-:Y:S02]  /*2540*/  STL [R1+0x364], R58 ;  /* 0x0003643a01007387 */ /* 0x0043e40000100800 */
[----:B-1----:R-:W-:-:S04]  /*2550*/  LOP3.LUT R58, R2, 0x42, RZ, 0xfc, !PT ;  /* 0x00000042023a7812 */ /* 0x002fc800078efcff */
[----:B------:R-:W-:Y:S02]  /*2560*/  ISETP.LT.AND P0, PT, R58, UR15, P0 ;  /* 0x0000000f3a007c0c */ /* 0x000fe40008701270 */
[C---:B------:R-:W-:Y:S01]  /*2570*/  IADD3 R58, P6, PT, R31.reuse, R10, RZ ;  /* 0x0000000a1f3a7210 */ /* 0x040fe20007fde0ff */
[----:B------:R0:W-:Y:S03]  /*2580*/  STL [R1+0x50c], R32 ;  /* 0x00050c2001007387 */ /* 0x0001e60000100800 */
[----:B------:R-:W-:Y:S01]  /*2590*/  LEA.HI.X.SX32 R60, R31, R6, 0x1, P6 ;  /* 0x000000061f3c7211 */ /* 0x000fe200030f0eff */
[----:B------:R-:W-:Y:S04]  /*25a0*/  STL [R1+0x52c], R58 ;  /* 0x00052c3a01007387 */ /* 0x000fe80000100800 */
[----:B------:R1:W-:Y:S02]  /*25b0*/  STL [R1+0x508], R33 ;  /* 0x0005082101007387 */ /* 0x0003e40000100800 */
[----:B0-----:R-:W-:-:S02]  /*25c0*/  @P0 IMAD.MOV.U32 R32, RZ, RZ, R58 ;  /* 0x000000ffff200224 */ /* 0x001fc400078e003a */
[----:B-1----:R-:W-:-:S05]  /*25d0*/  @P0 IMAD.MOV.U32 R33, RZ, RZ, R60 ;  /* 0x000000ffff210224 */ /* 0x002fca00078e003c */
[----:B------:R-:W2:Y:S01]  /*25e0*/  @P0 LDG.E.U8 R54, desc[UR22][R32.64] ;  /* 0x0000001620360981 */ /* 0x000ea2000c1e1100 */
[----:B------:R-:W-:-:S03]  /*25f0*/  IADD3 R31, P1, PT, R30, R10, RZ ;  /* 0x0000000a1e1f7210 */ /* 0x000fc60007f3e0ff */
[----:B------:R-:W-:Y:S01]  /*2600*/  STL [R1+0x528], R60 ;  /* 0x0005283c01007387 */ /* 0x000fe20000100800 */
[----:B------:R-:W-:-:S03]  /*2610*/  LEA.HI.X.SX32 R30, R30, R6, 0x1, P1 ;  /* 0x000000061e1e7211 */ /* 0x000fc600008f0eff */
[----:B------:R0:W-:Y:S01]  /*2620*/  STL [R1+0x54c], R31 ;  /* 0x00054c1f01007387 */ /* 0x0001e20000100800 */
[----:B------:R-:W-:Y:S02]  /*2630*/  LOP3.LUT R62, R2, 0x52, RZ, 0xfc, !PT ;  /* 0x00000052023e7812 */ /* 0x000fe400078efcff */
[----:B------:R-:W-:Y:S02]  /*2640*/  PLOP3.LUT P4, PT, PT, PT, UP1, 0x80, 0x8 ;  /* 0x000000000008781c */ /* 0x000fe40003f8f018 */
[----:B------:R-:W-:Y:S02]  /*2650*/  PLOP3.LUT P0, PT, PT, PT, UP1, 0x80, 0x8 ;  /* 0x000000000008781c */ /* 0x000fe40003f0f018 */
[----:B------:R-:W-:Y:S02]  /*2660*/  ISETP.LT.AND P4, PT, R62, UR15, P4 ;  /* 0x0000000f3e007c0c */ /* 0x000fe4000a781270 */
[----:B0-----:R-:W-:Y:S02]  /*2670*/  @P5 LOP3.LUT R31, R31, R30, RZ, 0x3c, !PT ;  /* 0x0000001e1f1f5212 */ /* 0x001fe400078e3cff */
[----:B------:R-:W-:-:S02]  /*2680*/  LOP3.LUT R60, R2, 0x5a, RZ, 0xfc, !PT ;  /* 0x0000005a023c7812 */ /* 0x000fc400078efcff */
[----:B------:R-:W-:Y:S02]  /*2690*/  PRMT R61, RZ, 0x7610, R61 ;  /* 0x00007610ff3d7816 */ /* 0x000fe4000000003d */
[----:B------:R-:W-:Y:S02]  /*26a0*/  ISETP.LT.AND P0, PT, R60, UR15, P0 ;  /* 0x0000000f3c007c0c */ /* 0x000fe40008701270 */
[----:B------:R-:W-:Y:S02]  /*26b0*/  PRMT R52, RZ, 0x7610, R52 ;  /* 0x00007610ff347816 */ /* 0x000fe40000000034 */
[----:B------:R-:W-:Y:S01]  /*26c0*/  PRMT R57, RZ, 0x7610, R57 ;  /* 0x00007610ff397816 */ /* 0x000fe20000000039 */
[----:B--2---:R0:W-:Y:S02]  /*26d0*/  STL [R1+0x370], R54 ;  /* 0x0003703601007387 */ /* 0x0041e40000100800 */
[----:B0-----:R-:W-:-:S05]  /*26e0*/  IADD3 R54, P6, PT, R29, R10, RZ ;  /* 0x0000000a1d367210 */ /* 0x001fca0007fde0ff */
[----:B------:R-:W-:Y:S04]  /*26f0*/  STL [R1+0x574], R54 ;  /* 0x0005743601007387 */ /* 0x000fe80000100800 */
[----:B------:R0:W-:Y:S01]  /*2700*/  STL [R1+0x548], R30 ;  /* 0x0005481e01007387 */ /* 0x0001e20000100800 */
[----:B------:R-:W-:Y:S02]  /*2710*/  LEA.HI.X.SX32 R58, R29, R6, 0x1, P6 ;  /* 0x000000061d3a7211 */ /* 0x000fe400030f0eff */
[----:B------:R-:W-:Y:S02]  /*2720*/  IADD3 R29, P1, PT, R28, R10, RZ ;  /* 0x0000000a1c1d7210 */ /* 0x000fe40007f3e0ff */
[----:B0-----:R-:W-:-:S04]  /*2730*/  @P5 LOP3.LUT R30, R31, R30, RZ, 0x3c, !PT ;  /* 0x0000001e1f1e5212 */ /* 0x001fc800078e3cff */
[----:B------:R-:W-:Y:S01]  /*2740*/  @P5 LOP3.LUT R31, R31, R30, RZ, 0x3c, !PT ;  /* 0x0000001e1f1f5212 */ /* 0x000fe200078e3cff */
[----:B------:R0:W-:Y:S04]  /*2750*/  STL [R1+0x568], R58 ;  /* 0x0005683a01007387 */ /* 0x0001e80000100800 */
[----:B------:R1:W2:Y:S04]  /*2760*/  @P5 LDG.E.U8 R61, desc[UR22][R30.64] ;  /* 0x000000161e3d5981 */ /* 0x0002a8000c1e1100 */
[----:B------:R4:W-:Y:S01]  /*2770*/  STL [R1+0x594], R29 ;  /* 0x0005941d01007387 */ /* 0x0009e20000100800 */
[----:B-1----:R-:W-:Y:S01]  /*2780*/  @P4 IMAD.MOV.U32 R31, RZ, RZ, R58 ;  /* 0x000000ffff1f4224 */ /* 0x002fe200078e003a */
[----:B0-----:R-:W-:Y:S01]  /*2790*/  LEA.HI.X.SX32 R58, R28, R6, 0x1, P1 ;  /* 0x000000061c3a7211 */ /* 0x001fe200008f0eff */
[----:B------:R-:W-:-:S02]  /*27a0*/  @P4 IMAD.MOV.U32 R30, RZ, RZ, R54 ;  /* 0x000000ffff1e4224 */ /* 0x000fc400078e0036 */
[----:B------:R-:W-:Y:S02]  /*27b0*/  @P0 IMAD.MOV.U32 R28, RZ, RZ, R29 ;  /* 0x000000ffff1c0224 */ /* 0x000fe400078e001d */
[----:B----4-:R-:W-:Y:S01]  /*27c0*/  @P0 IMAD.MOV.U32 R29, RZ, RZ, R58 ;  /* 0x000000ffff1d0224 */ /* 0x010fe200078e003a */
[----:B------:R-:W4:Y:S04]  /*27d0*/  @P4 LDG.E.U8 R52, desc[UR22][R30.64] ;  /* 0x000000161e344981 */ /* 0x000f28000c1e1100 */
[----:B------:R-:W2:Y:S01]  /*27e0*/  @P0 LDG.E.U8 R57, desc[UR22][R28.64] ;  /* 0x000000161c390981 */ /* 0x000ea2000c1e1100 */
[----:B------:R-:W-:Y:S02]  /*27f0*/  LOP3.LUT R60, R2, 0x62, RZ, 0xfc, !PT ;  /* 0x00000062023c7812 */ /* 0x000fe400078efcff */
[----:B------:R-:W-:-:S02]  /*2800*/  PLOP3.LUT P4, PT, PT, PT, UP1, 0x80, 0x8 ;  /* 0x000000000008781c */ /* 0x000fc40003f8f018 */
[----:B------:R-:W-:Y:S02]  /*2810*/  LOP3.LUT R54, R2, 0x6a, RZ, 0xfc, !PT ;  /* 0x0000006a02367812 */ /* 0x000fe400078efcff */
[----:B------:R-:W-:Y:S02]  /*2820*/  PLOP3.LUT P5, PT, PT, PT, UP1, 0x80, 0x8 ;  /* 0x000000000008781c */ /* 0x000fe40003faf018 */
[----:B------:R-:W-:Y:S01]  /*2830*/  ISETP.LT.AND P4, PT, R60, UR15, P4 ;  /* 0x0000000f3c007c0c */ /* 0x000fe2000a781270 */
[----:B---3--:R-:W-:Y:S01]  /*2840*/  STL [R1+0x2e8], R63 ;  /* 0x0002e83f01007387 */ /* 0x008fe20000100800 */
[----:B------:R-:W-:Y:S02]  /*2850*/  ISETP.LT.AND P0, PT, R54, UR15, P5 ;  /* 0x0000000f36007c0c */ /* 0x000fe4000af01270 */
[----:B------:R-:W-:Y:S02]  /*2860*/  IADD3 R60, P5, PT, R26, R10, RZ ;  /* 0x0000000a1a3c7210 */ /* 0x000fe40007fbe0ff */
[----:B------:R-:W-:-:S02]  /*2870*/  PLOP3.LUT P1, PT, PT, PT, UP1, 0x80, 0x8 ;  /* 0x000000000008781c */ /* 0x000fc40003f2f018 */
[----:B------:R-:W-:Y:S02]  /*2880*/  LEA.HI.X.SX32 R26, R26, R6, 0x1, P5 ;  /* 0x000000061a1a7211 */ /* 0x000fe400028f0eff */
[----:B------:R-:W-:Y:S02]  /*2890*/  PRMT R59, RZ, 0x7610, R59 ;  /* 0x00007610ff3b7816 */ /* 0x000fe4000000003b */
[----:B------:R-:W-:Y:S02]  /*28a0*/  PRMT R56, RZ, 0x7610, R56 ;  /* 0x00007610ff387816 */ /* 0x000fe40000000038 */
[----:B------:R-:W-:Y:S02]  /*28b0*/  PRMT R51, RZ, 0x7610, R51 ;  /* 0x00007610ff337816 */ /* 0x000fe40000000033 */
[----:B------:R-:W-:Y:S01]  /*28c0*/  PRMT R55, RZ, 0x7610, R55 ;  /* 0x00007610ff377816 */ /* 0x000fe20000000037 */
[----:B----4-:R0:W-:Y:S04]  /*28d0*/  STL [R1+0x360], R52 ;  /* 0x0003603401007387 */ /* 0x0101e80000100800 */
[----:B------:R-:W-:Y:S04]  /*28e0*/  STL [R1+0x590], R58 ;  /* 0x0005903a01007387 */ /* 0x000fe80000100800 */
[----:B--2---:R1:W-:Y:S01]  /*28f0*/  STL [R1+0x2a4], R57 ;  /* 0x0002a43901007387 */ /* 0x0043e20000100800 */
[----:B0-----:R-:W-:-:S03]  /*2900*/  LOP3.LUT R52, R2, 0x72, RZ, 0xfc, !PT ;  /* 0x0000007202347812 */ /* 0x001fc600078efcff */
[----:B------:R-:W-:Y:S01]  /*2910*/  STL [R1+0x5c4], R60 ;  /* 0x0005c43c01007387 */ /* 0x000fe20000100800 */
[----:B-1----:R-:W-:-:S03]  /*2920*/  IADD3 R57, P6, PT, R27, R10, RZ ;  /* 0x0000000a1b397210 */ /* 0x002fc60007fde0ff */
[----:B------:R-:W-:Y:S01]  /*2930*/  STL [R1+0x2bc], R61 ;  /* 0x0002bc3d01007387 */ /* 0x000fe20000100800 */
[----:B------:R-:W-:Y:S02]  /*2940*/  ISETP.LT.AND P1, PT, R52, UR15, P1 ;  /* 0x0000000f34007c0c */ /* 0x000fe40008f21270 */
[----:B------:R-:W-:Y:S01]  /*2950*/  LEA.HI.X.SX32 R58, R27, R6, 0x1, P6 ;  /* 0x000000061b3a7211 */ /* 0x000fe200030f0eff */
[----:B------:R-:W-:Y:S01]  /*2960*/  STL [R1+0x5e4], R57 ;  /* 0x0005e43901007387 */ /* 0x000fe20000100800 */
[----:B------:R-:W-:-:S03]  /*2970*/  @P4 IMAD.MOV.U32 R27, RZ, RZ, R26 ;  /* 0x000000ffff1b4224 */ /* 0x000fc600078e001a */
[----:B------:R0:W-:Y:S01]  /*2980*/  STL [R1+0x5c0], R26 ;  /* 0x0005c01a01007387 */ /* 0x0001e20000100800 */
[----:B------:R-:W-:Y:S01]  /*2990*/  IADD3 R52, P5, PT, R25, R10, RZ ;  /* 0x0000000a19347210 */ /* 0x000fe20007fbe0ff */
[----:B0-----:R-:W-:-:S03]  /*29a0*/  @P4 IMAD.MOV.U32 R26, RZ, RZ, R60 ;  /* 0x000000ffff1a4224 */ /* 0x001fc600078e003c */
[----:B------:R-:W-:Y:S02]  /*29b0*/  LEA.HI.X.SX32 R54, R25, R6, 0x1, P5 ;  /* 0x0000000619367211 */ /* 0x000fe400028f0eff */
[----:B------:R0:W2:Y:S02]  /*29c0*/  @P4 LDG.E.U8 R59, desc[UR22][R26.64] ;  /* 0x000000161a3b4981 */ /* 0x0000a4000c1e1100 */
[----:B0-----:R-:W-:Y:S02]  /*29d0*/  @P0 IMAD.MOV.U32 R26, RZ, RZ, R57 ;  /* 0x000000ffff1a0224 */ /* 0x001fe400078e0039 */
[----:B------:R-:W-:-:S05]  /*29e0*/  @P0 IMAD.MOV.U32 R27, RZ, RZ, R58 ;  /* 0x000000ffff1b0224 */ /* 0x000fca00078e003a */
[----:B------:R0:W3:Y:S01]  /*29f0*/  @P0 LDG.E.U8 R56, desc[UR22][R26.64] ;  /* 0x000000161a380981 */ /* 0x0000e2000c1e1100 */
[----:B------:R-:W-:Y:S01]  /*2a00*/  LOP3.LUT R25, R2, 0x7a, RZ, 0xfc, !PT ;  /* 0x0000007a02197812 */ /* 0x000fe200078efcff */
[----:B0-----:R-:W-:Y:S02]  /*2a10*/  @P1 IMAD.MOV.U32 R26, RZ, RZ, R52 ;  /* 0x000000ffff1a1224 */ /* 0x001fe400078e0034 */
[----:B------:R-:W-:Y:S01]  /*2a20*/  @P1 IMAD.MOV.U32 R27, RZ, RZ, R54 ;  /* 0x000000ffff1b1224 */ /* 0x000fe200078e0036 */
[----:B------:R-:W-:-:S04]  /*2a30*/  PLOP3.LUT P4, PT, PT, PT, UP1, 0x80, 0x8 ;  /* 0x000000000008781c */ /* 0x000fc80003f8f018 */
[----:B------:R0:W4:Y:S01]  /*2a40*/  @P1 LDG.E.U8 R51, desc[UR22][R26.64] ;  /* 0x000000161a331981 */ /* 0x000122000c1e1100 */
[----:B------:R-:W-:Y:S02]  /*2a50*/  ISETP.LT.AND P4, PT, R25, UR15, P4 ;  /* 0x0000000f19007c0c */ /* 0x000fe4000a781270 */
[----:B0-----:R-:W-:-:S04]  /*2a60*/  IADD3 R26, P5, PT, R17, R10, RZ ;  /* 0x0000000a111a7210 */ /* 0x001fc80007fbe0ff */
[----:B------:R-:W-:-:S07]  /*2a70*/  LEA.HI.X.SX32 R27, R17, R6, 0x1, P5 ;  /* 0x00000006111b7211 */ /* 0x000fce00028f0eff */
[----:B------:R0:W2:Y:S04]  /*2a80*/  @P4 LDG.E.U8 R55, desc[UR22][R26.64] ;  /* 0x000000161a374981 */ /* 0x0000a8000c1e1100 */
[----:B------:R1:W-:Y:S01]  /*2a90*/  STL [R1+0x5fc], R52 ;  /* 0x0005fc3401007387 */ /* 0x0003e20000100800 */
[----:B------:R-:W-:-:S03]  /*2aa0*/  PLOP3.LUT P0, PT, PT, PT, UP1, 0x80, 0x8 ;  /* 0x000000000008781c */ /* 0x000fc60003f0f018 */
[----:B------:R-:W-:Y:S04]  /*2ab0*/  STL [R1+0x5e0], R58 ;  /* 0x0005e03a01007387 */ /* 0x000fe80000100800 */
[----:B------:R0:W-:Y:S01]  /*2ac0*/  STL [R1+0x5f8], R54 ;  /* 0x0005f83601007387 */ /* 0x0001e20000100800 */
[----:B------:R-:W-:Y:S02]  /*2ad0*/  PLOP3.LUT P1, PT, PT, PT, UP1, 0x80, 0x8 ;  /* 0x000000000008781c */ /* 0x000fe40003f2f018 */
[----:B-1----:R-:W-:Y:S02]  /*2ae0*/  LOP3.LUT R52, R2, 0xc, RZ, 0xfc, !PT ;  /* 0x0000000c02347812 */ /* 0x002fe400078efcff */
[----:B------:R-:W-:Y:S02]  /*2af0*/  PLOP3.LUT P5, PT, PT, PT, UP1, 0x80, 0x8 ;  /* 0x000000000008781c */ /* 0x000fe40003faf018 */
[----:B------:R-:W-:-:S02]  /*2b00*/  ISETP.LT.AND P1, PT, R52, UR15, P1 ;  /* 0x0000000f34007c0c */ /* 0x000fc40008f21270 */
[----:B0-----:R-:W-:-:S04]  /*2b10*/  LOP3.LUT R54, R2, 0x14, RZ, 0xfc, !PT ;  /* 0x0000001402367812 */ /* 0x001fc800078efcff */
[----:B------:R-:W-:Y:S02]  /*2b20*/  ISETP.LT.AND P5, PT, R54, UR15, P5 ;  /* 0x0000000f36007c0c */ /* 0x000fe4000afa1270 */
[----:B------:R-:W-:Y:S02]  /*2b30*/  IADD3 R54, P4, PT, R20, R10, RZ ;  /* 0x0000000a14367210 */ /* 0x000fe40007f9e0ff */
[----:B------:R-:W-:Y:S02]  /*2b40*/  PRMT R37, RZ, 0x7610, R37 ;  /* 0x00007610ff257816 */ /* 0x000fe40000000025 */
[----:B------:R-:W-:Y:S02]  /*2b50*/  PRMT R53, RZ, 0x7610, R53 ;  /* 0x00007610ff357816 */ /* 0x000fe40000000035 */
[----:B------:R-:W-:Y:S01]  /*2b60*/  PRMT R40, RZ, 0x7610, R40 ;  /* 0x00007610ff287816 */ /* 0x000fe20000000028 */
[----:B----4-:R0:W-:Y:S02]  /*2b70*/  STL [R1+0x36c], R51 ;  /* 0x00036c3301007387 */ /* 0x0101e40000100800 */
[----:B0-----:R-:W-:-:S04]  /*2b80*/  LOP3.LUT R51, R2, 0x4, RZ, 0xfc, !PT ;  /* 0x0000000402337812 */ /* 0x001fc800078efcff */
[----:B------:R-:W-:Y:S02]  /*2b90*/  ISETP.LT.AND P0, PT, R51, UR15, P0 ;  /* 0x0000000f33007c0c */ /* 0x000fe40008701270 */
[C---:B------:R-:W-:Y:S01]  /*2ba0*/  IADD3 R51, P6, PT, R23.reuse, R10, RZ ;  /* 0x0000000a17337210 */ /* 0x040fe20007fde0ff */
[----:B------:R0:W-:Y:S03]  /*2bb0*/  STL [R1+0x614], R26 ;  /* 0x0006141a01007387 */ /* 0x0001e60000100800 */
[----:B------:R-:W-:Y:S01]  /*2bc0*/  LEA.HI.X.SX32 R52, R23, R6, 0x1, P6 ;  /* 0x0000000617347211 */ /* 0x000fe200030f0eff */
[----:B------:R-:W-:Y:S04]  /*2bd0*/  STL [R1+0x34], R51 ;  /* 0x0000343301007387 */ /* 0x000fe80000100800 */
[----:B------:R1:W-:Y:S02]  /*2be0*/  STL [R1+0x610], R27 ;  /* 0x0006101b01007387 */ /* 0x0003e40000100800 */
[----:B0-----:R-:W-:-:S02]  /*2bf0*/  @P0 IMAD.MOV.U32 R26, RZ, RZ, R51 ;  /* 0x000000ffff1a0224 */ /* 0x001fc400078e0033 */
[----:B--2---:R-:W-:Y:S04]  /*2c00*/  STL [R1+0x33c], R59 ;  /* 0x00033c3b01007387 */ /* 0x004fe80000100800 */
[----:B---3--:R-:W-:Y:S01]  /*2c10*/  STL [R1+0x32c], R56 ;  /* 0x00032c3801007387 */ /* 0x008fe20000100800 */
[----:B-1----:R-:W-:-:S03]  /*2c20*/  @P0 IMAD.MOV.U32 R27, RZ, RZ, R52 ;  /* 0x000000ffff1b0224 */ /* 0x002fc600078e0034 */
[----:B------:R-:W-:Y:S04]  /*2c30*/  STL [R1+0x30], R52 ;  /* 0x0000303401007387 */ /* 0x000fe80000100800 */
[----:B------:R-:W-:Y:S04]  /*2c40*/  STL [R1+0x54], R54 ;  /* 0x0000543601007387 */ /* 0x000fe80000100800 */
[----:B------:R0:W-:Y:S04]  /*2c50*/  STL [R1+0x220], R55 ;  /* 0x0002203701007387 */ /* 0x0001e80000100800 */
[----:B------:R1:W2:Y:S01]  /*2c60*/  @P0 LDG.E.U8 R37, desc[UR22][R26.64] ;  /* 0x000000161a250981 */ /* 0x0002a2000c1e1100 */
[----:B------:R-:W-:-:S02]  /*2c70*/  IADD3 R51, P0, PT, R19, R10, RZ ;  /* 0x0000000a13337210 */ /* 0x000fc40007f1e0ff */
[-C--:B0-----:R-:W-:Y:S02]  /*2c80*/  LEA.HI.X.SX32 R55, R20, R6.reuse, 0x1, P4 ;  /* 0x0000000614377211 */ /* 0x081fe400020f0eff */
[----:B------:R-:W-:Y:S01]  /*2c90*/  LEA.HI.X.SX32 R52, R19, R6, 0x1, P0 ;  /* 0x0000000613347211 */ /* 0x000fe200000f0eff */
[----:B-1----:R-:W-:Y:S02]  /*2ca0*/  @P1 IMAD.MOV.U32 R26, RZ, RZ, R54 ;  /* 0x000000ffff1a1224 */ /* 0x002fe400078e0036 */
[----:B------:R-:W-:-:S05]  /*2cb0*/  @P1 IMAD.MOV.U32 R27, RZ, RZ, R55 ;  /* 0x000000ffff1b1224 */ /* 0x000fca00078e0037 */
[----:B------:R0:W3:Y:S02]  /*2cc0*/  @P1 LDG.E.U8 R53, desc[UR22][R26.64] ;  /* 0x000000161a351981 */ /* 0x0000e4000c1e1100 */
[----:B0-----:R-:W-:Y:S02]  /*2cd0*/  @P5 IMAD.MOV.U32 R26, RZ, RZ, R51 ;  /* 0x000000ffff1a5224 */ /* 0x001fe400078e0033 */
[----:B------:R-:W-:-:S05]  /*2ce0*/  @P5 IMAD.MOV.U32 R27, RZ, RZ, R52 ;  /* 0x000000ffff1b5224 */ /* 0x000fca00078e0034 */
[----:B------:R-:W4:Y:S01]  /*2cf0*/  @P5 LDG.E.U8 R40, desc[UR22][R26.64] ;  /* 0x000000161a285981 */ /* 0x000f22000c1e1100 */
[----:B------:R-:W-:-:S03]  /*2d00*/  PLOP3.LUT P4, PT, PT, PT, UP1, 0x80, 0x8 ;  /* 0x000000000008781c */ /* 0x000fc60003f8f018 */
[----:B------:R-:W-:Y:S04]  /*2d10*/  STL [R1+0x74], R51 ;  /* 0x0000743301007387 */ /* 0x000fe80000100800 */
[----:B------:R-:W-:Y:S01]  /*2d20*/  STL [R1+0x50], R55 ;  /* 0x0000503701007387 */ /* 0x000fe20000100800 */
[----:B------:R-:W-:Y:S02]  /*2d30*/  IADD3 R19, P5, PT, R18, R10, RZ ;  /* 0x0000000a12137210 */ /* 0x000fe40007fbe0ff */
[----:B------:R-:W-:Y:S01]  /*2d40*/  PRMT R39, RZ, 0x7610, R39 ;  /* 0x00007610ff277816 */ /* 0x000fe20000000027 */
[----:B--2---:R0:W-:Y:S02]  /*2d50*/  STL [R1+0x324], R37 ;  /* 0x0003242501007387 */ /* 0x0041e40000100800 */
[----:B0-----:R-:W-:-:S04]  /*2d60*/  LOP3.LUT R37, R2, 0x1c, RZ, 0xfc, !PT ;  /* 0x0000001c02257812 */ /* 0x001fc800078efcff */
[----:B------:R-:W-:Y:S01]  /*2d70*/  ISETP.LT.AND P4, PT, R37, UR15, P4 ;  /* 0x0000000f25007c0c */ /* 0x000fe2000a781270 */
[----:B------:R-:W-:Y:S04]  /*2d80*/  STL [R1+0x70], R52 ;  /* 0x0000703401007387 */ /* 0x000fe80000100800 */
[----:B------:R-:W-:Y:S04]  /*2d90*/  STL [R1+0x94], R19 ;  /* 0x0000941301007387 */ /* 0x000fe80000100800 */
[----:B----4-:R0:W-:Y:S02]  /*2da0*/  STL [R1+0x264], R40 ;  /* 0x0002642801007387 */ /* 0x0101e40000100800 */
[----:B0-----:R-:W-:-:S02]  /*2db0*/  LEA.HI.X.SX32 R40, R18, R6, 0x1, P5 ;  /* 0x0000000612287211 */ /* 0x001fc400028f0eff */
[----:B------:R-:W-:-:S03]  /*2dc0*/  @P4 IMAD.MOV.U32 R18, RZ, RZ, R19 ;  /* 0x000000ffff124224 */ /* 0x000fc600078e0013 */
[----:B------:R-:W-:-:S05]  /*2dd0*/  @P4 IMAD.MOV.U32 R19, RZ, RZ, R40 ;  /* 0x000000ffff134224 */ /* 0x000fca00078e0028 */
[----:B------:R-:W2:Y:S01]  /*2de0*/  @P4 LDG.E.U8 R39, desc[UR22][R18.64] ;  /* 0x0000001612274981 */ /* 0x000ea2000c1e1100 */
[C---:B------:R-:W-:Y:S02]  /*2df0*/  LOP3.LUT R52, R2.reuse, 0x24, RZ, 0xfc, !PT ;  /* 0x0000002402347812 */ /* 0x040fe400078efcff */
[----:B------:R-:W-:Y:S02]  /*2e00*/  LOP3.LUT R51, R2, 0x2c, RZ, 0xfc, !PT ;  /* 0x0000002c02337812 */ /* 0x000fe400078efcff */
[----:B------:R-:W-:Y:S02]  /*2e10*/  PLOP3.LUT P1, PT, PT, PT, UP1, 0x80, 0x8 ;  /* 0x000000000008781c */ /* 0x000fe40003f2f018 */
[----:B------:R-:W-:Y:S02]  /*2e20*/  PLOP3.LUT P0, PT, PT, PT, UP1, 0x80, 0x8 ;  /* 0x000000000008781c */ /* 0x000fe40003f0f018 */
[----:B------:R-:W-:Y:S02]  /*2e30*/  ISETP.LT.AND P1, PT, R52, UR15, P1 ;  /* 0x0000000f34007c0c */ /* 0x000fe40008f21270 */
[----:B------:R-:W-:-:S02]  /*2e40*/  ISETP.LT.AND P0, PT, R51, UR15, P0 ;  /* 0x0000000f33007c0c */ /* 0x000fc40008701270 */
[C---:B------:R-:W-:Y:S01]  /*2e50*/  IADD3 R51, P6, PT, R15.reuse, R10, RZ ;  /* 0x0000000a0f337210 */ /* 0x040fe20007fde0ff */
[----:B------:R-:W-:Y:S04]  /*2e60*/  STL [R1+0x90], R40 ;  /* 0x0000902801007387 */ /* 0x000fe80000100800 */
[----:B------:R-:W-:Y:S01]  /*2e70*/  STL [R1+0xb4], R51 ;  /* 0x0000b43301007387 */ /* 0x000fe20000100800 */
[----:B------:R-:W-:Y:S02]  /*2e80*/  PRMT R50, RZ, 0x7610, R50 ;  /* 0x00007610ff327816 */ /* 0x000fe40000000032 */
[----:B------:R-:W-:Y:S02]  /*2e90*/  LEA.HI.X.SX32 R15, R15, R6, 0x1, P6 ;  /* 0x000000060f0f7211 */ /* 0x000fe400030f0eff */
[----:B------:R-:W-:-:S02]  /*2ea0*/  LOP3.LUT R37, R2, 0x34, RZ, 0xfc, !PT ;  /* 0x0000003402257812 */ /* 0x000fc400078efcff */
[----:B------:R-:W-:Y:S02]  /*2eb0*/  PLOP3.LUT P5, PT, PT, PT, UP1, 0x80, 0x8 ;  /* 0x000000000008781c */ /* 0x000fe40003faf018 */
[----:B------:R-:W-:Y:S02]  /*2ec0*/  PRMT R34, RZ, 0x7610, R34 ;  /* 0x00007610ff227816 */ /* 0x000fe40000000022 */
[----:B------:R-:W-:Y:S02]  /*2ed0*/  ISETP.LT.AND P5, PT, R37, UR15, P5 ;  /* 0x0000000f25007c0c */ /* 0x000fe4000afa1270 */
[----:B------:R-:W-:-:S04]  /*2ee0*/  IADD3 R37, P6, PT, R13, R10, RZ ;  /* 0x0000000a0d257210 */ /* 0x000fc80007fde0ff */
[----:B------:R-:W-:Y:S02]  /*2ef0*/  LEA.HI.X.SX32 R13, R13, R6, 0x1, P6 ;  /* 0x000000060d0d7211 */ /* 0x000fe400030f0eff */
[----:B------:R-:W-:Y:S01]  /*2f00*/  PRMT R35, RZ, 0x7610, R35 ;  /* 0x00007610ff237816 */ /* 0x000fe20000000023 */
[----:B--2---:R0:W-:Y:S02]  /*2f10*/  STL [R1+0x2f0], R39 ;  /* 0x0002f02701007387 */ /* 0x0041e40000100800 */
[----:B0-----:R-:W-:-:S04]  /*2f20*/  IADD3 R39, P4, PT, R14, R10, RZ ;  /* 0x0000000a0e277210 */ /* 0x001fc80007f9e0ff */
[----:B------:R-:W-:Y:S01]  /*2f30*/  LEA.HI.X.SX32 R40, R14, R6, 0x1, P4 ;  /* 0x000000060e287211 */ /* 0x000fe200020f0eff */
[----:B------:R-:W-:Y:S01]  /*2f40*/  @P1 IMAD.MOV.U32 R14, RZ, RZ, R51 ;  /* 0x000000ffff0e1224 */ /* 0x000fe200078e0033 */
[----:B---3--:R-:W-:Y:S04]  /*2f50*/  STL [R1+0x2f8], R53 ;  /* 0x0002f83501007387 */ /* 0x008fe80000100800 */
[----:B------:R-:W-:Y:S04]  /*2f60*/  STL [R1+0x4d4], R39 ;  /* 0x0004d42701007387 */ /* 0x000fe80000100800 */
[----:B------:R0:W-:Y:S04]  /*2f70*/  STL [R1+0xb0], R15 ;  /* 0x0000b00f01007387 */ /* 0x0001e80000100800 */
[----:B------:R1:W2:Y:S02]  /*2f80*/  @P1 LDG.E.U8 R50, desc[UR22][R14.64] ;  /* 0x000000160e321981 */ /* 0x0002a4000c1e1100 */
[----:B-1----:R-:W-:-:S02]  /*2f90*/  @P0 IMAD.MOV.U32 R14, RZ, RZ, R39 ;  /* 0x000000ffff0e0224 */ /* 0x002fc400078e0027 */
[----:B0-----:R-:W-:-:S05]  /*2fa0*/  @P0 IMAD.MOV.U32 R15, RZ, RZ, R40 ;  /* 0x000000ffff0f0224 */ /* 0x001fca00078e0028 */
[----:B------:R0:W3:Y:S02]  /*2fb0*/  @P0 LDG.E.U8 R34, desc[UR22][R14.64] ;  /* 0x000000160e220981 */ /* 0x0000e4000c1e1100 */
[----:B0-----:R-:W-:Y:S02]  /*2fc0*/  @P5 IMAD.MOV.U32 R14, RZ, RZ, R37 ;  /* 0x000000ffff0e5224 */ /* 0x001fe400078e0025 */
[----:B------:R-:W-:-:S05]  /*2fd0*/  @P5 IMAD.MOV.U32 R15, RZ, RZ, R13 ;  /* 0x000000ffff0f5224 */ /* 0x000fca00078e000d */
[----:B------:R-:W4:Y:S01]  /*2fe0*/  @P5 LDG.E.U8 R35, desc[UR22][R14.64] ;  /* 0x000000160e235981 */ /* 0x000f22000c1e1100 */
[----:B------:R-:W-:-:S03]  /*2ff0*/  PLOP3.LUT P1, PT, PT, PT, UP1, 0x80, 0x8 ;  /* 0x000000000008781c */ /* 0x000fc60003f2f018 */
[----:B------:R-:W-:Y:S04]  /*3000*/  STL [R1+0x4f4], R37 ;  /* 0x0004f42501007387 */ /* 0x000fe80000100800 */
[----:B------:R-:W-:Y:S01]  /*3010*/  STL [R1+0x4d0], R40 ;  /* 0x0004d02801007387 */ /* 0x000fe20000100800 */
[----:B------:R-:W-:Y:S02]  /*3020*/  PLOP3.LUT P0, PT, PT, PT, UP1, 0x80, 0x8 ;  /* 0x000000000008781c */ /* 0x000fe40003f0f018 */
[----:B------:R-:W-:Y:S02]  /*3030*/  PLOP3.LUT P5, PT, PT, PT, UP1, 0x80, 0x8 ;  /* 0x000000000008781c */ /* 0x000fe40003faf018 */
[----:B------:R-:W-:Y:S02]  /*3040*/  PRMT R38, RZ, 0x7610, R38 ;  /* 0x00007610ff267816 */ /* 0x000fe40000000026 */
[----:B------:R-:W-:Y:S01]  /*3050*/  PRMT R30, RZ, 0x7610, R30 ;  /* 0x00007610ff1e7816 */ /* 0x000fe2000000001e */
[----:B---3--:R0:W-:Y:S04]  /*3060*/  STL [R1+0x330], R34 ;  /* 0x0003302201007387 */ /* 0x0081e80000100800 */
[----:B------:R1:W-:Y:S01]  /*3070*/  STL [R1+0x4f0], R13 ;  /* 0x0004f00d01007387 */ /* 0x0003e20000100800 */
[----:B0-----:R-:W-:-:S02]  /*3080*/  LOP3.LUT R34, R2, 0x3c, RZ, 0xfc, !PT ;  /* 0x0000003c02227812 */ /* 0x001fc400078efcff */
[----:B-1----:R-:W-:Y:S02]  /*3090*/  LOP3.LUT R13, R2, 0x44, RZ, 0xfc, !PT ;  /* 0x00000044020d7812 */ /* 0x002fe400078efcff */
[----:B------:R-:W-:Y:S02]  /*30a0*/  ISETP.LT.AND P1, PT, R34, UR15, P1 ;  /* 0x0000000f22007c0c */ /* 0x000fe40008f21270 */
[----:B------:R-:W-:Y:S02]  /*30b0*/  ISETP.LT.AND P0, PT, R13, UR15, P0 ;  /* 0x0000000f0d007c0c */ /* 0x000fe40008701270 */
[CC--:B------:R-:W-:Y:S01]  /*30c0*/  IADD3 R13, P4, PT, R12.reuse, R10.reuse, RZ ;  /* 0x0000000a0c0d7210 */ /* 0x0c0fe20007f9e0ff */
[----:B----4-:R0:W-:Y:S01]  /*30d0*/  STL [R1+0x224], R35 ;  /* 0x0002242301007387 */ /* 0x0101e20000100800 */
[----:B------:R-:W-:Y:S02]  /*30e0*/  IADD3 R34, P6, PT, R11, R10, RZ ;  /* 0x0000000a0b227210 */ /* 0x000fe40007fde0ff */
[----:B------:R-:W-:Y:S01]  /*30f0*/  LEA.HI.X.SX32 R39, R12, R6, 0x1, P4 ;  /* 0x000000060c277211 */ /* 0x000fe200020f0eff */
[----:B------:R1:W-:Y:S01]  /*3100*/  STL [R1+0x514], R13 ;  /* 0x0005140d01007387 */ /* 0x0003e20000100800 */
[----:B0-----:R-:W-:-:S03]  /*3110*/  LOP3.LUT R35, R2, 0x4c, RZ, 0xfc, !PT ;  /* 0x0000004c02237812 */ /* 0x001fc600078efcff */
[----:B------:R-:W-:Y:S01]  /*3120*/  @P1 IMAD.MOV.U32 R12, RZ, RZ, R13 ;  /* 0x000000ffff0c1224 */ /* 0x000fe200078e000d */
[----:B------:R-:W-:Y:S01]  /*3130*/  ISETP.LT.AND P5, PT, R35, UR15, P5 ;  /* 0x0000000f23007c0c */ /* 0x000fe2000afa1270 */
[----:B-1----:R-:W-:Y:S01]  /*3140*/  @P1 IMAD.MOV.U32 R13, RZ, RZ, R39 ;  /* 0x000000ffff0d1224 */ /* 0x002fe200078e0027 */
[----:B------:R-:W-:-:S04]  /*3150*/  LEA.HI.X.SX32 R35, R11, R6, 0x1, P6 ;  /* 0x000000060b237211 */ /* 0x000fc800030f0eff */
[----:B------:R0:W3:Y:S02]  /*3160*/  @P1 LDG.E.U8 R38, desc[UR22][R12.64] ;  /* 0x000000160c261981 */ /* 0x0000e4000c1e1100 */
[----:B0-----:R-:W-:Y:S02]  /*3170*/  @P0 IMAD.MOV.U32 R12, RZ, RZ, R34 ;  /* 0x000000ffff0c0224 */ /* 0x001fe400078e0022 */
[----:B------:R-:W-:-:S05]  /*3180*/  @P0 IMAD.MOV.U32 R13, RZ, RZ, R35 ;  /* 0x000000ffff0d0224 */ /* 0x000fca00078e0023 */
[----:B------:R-:W4:Y:S01]  /*3190*/  @P0 LDG.E.U8 R30, desc[UR22][R12.64] ;  /* 0x000000160c1e0981 */ /* 0x000f22000c1e1100 */
[----:B------:R-:W-:Y:S02]  /*31a0*/  LOP3.LUT R37, R2, 0x54, RZ, 0xfc, !PT ;  /* 0x0000005402257812 */ /* 0x000fe400078efcff */
[----:B------:R-:W-:Y:S01]  /*31b0*/  PLOP3.LUT P4, PT, PT, PT, UP1, 0x80, 0x8 ;  /* 0x000000000008781c */ /* 0x000fe20003f8f018 */
[----:B------:R0:W-:Y:S03]  /*31c0*/  STL [R1+0x534], R34 ;  /* 0x0005342201007387 */ /* 0x0001e60000100800 */
[----:B------:R-:W-:Y:S02]  /*31d0*/  ISETP.LT.AND P4, PT, R37, UR15, P4 ;  /* 0x0000000f25007c0c */ /* 0x000fe4000a781270 */
[C---:B------:R-:W-:Y:S01]  /*31e0*/  IADD3 R37, P1, PT, R8.reuse, R10, RZ ;  /* 0x0000000a08257210 */ /* 0x040fe20007f3e0ff */
[----:B--2---:R-:W-:Y:S03]  /*31f0*/  STL [R1+0x1e4], R50 ;  /* 0x0001e43201007387 */ /* 0x004fe60000100800 */
[----:B------:R-:W-:-:S02]  /*3200*/  LEA.HI.X.SX32 R8, R8, R6, 0x1, P1 ;  /* 0x0000000608087211 */ /* 0x000fc400008f0eff */
[----:B0-----:R-:W-:Y:S01]  /*3210*/  IADD3 R34, P0, PT, R9, R10, RZ ;  /* 0x0000000a09227210 */ /* 0x001fe20007f1e0ff */
[----:B------:R-:W-:Y:S01]  /*3220*/  STL [R1+0x510], R39 ;  /* 0x0005102701007387 */ /* 0x000fe20000100800 */
[----:B------:R-:W-:-:S03]  /*3230*/  PRMT R36, RZ, 0x7610, R36 ;  /* 0x00007610ff247816 */ /* 0x000fc60000000024 */
[----:B------:R0:W-:Y:S04]  /*3240*/  STL [R1+0x530], R35 ;  /* 0x0005302301007387 */ /* 0x0001e80000100800 */
[----:B------:R-:W-:Y:S04]  /*3250*/  STL [R1+0x554], R37 ;  /* 0x0005542501007387 */ /* 0x000fe80000100800 */
[----:B------:R-:W-:Y:S01]  /*3260*/  STL [R1+0x57c], R34 ;  /* 0x00057c2201007387 */ /* 0x000fe20000100800 */
[----:B0-----:R-:W-:Y:S01]  /*3270*/  LEA.HI.X.SX32 R35, R9, R6, 0x1, P0 ;  /* 0x0000000609237211 */ /* 0x001fe200000f0eff */
[----:B------:R-:W-:-:S02]  /*3280*/  @P5 IMAD.MOV.U32 R9, RZ, RZ, R8 ;  /* 0x000000ffff095224 */ /* 0x000fc400078e0008 */
[----:B------:R0:W-:Y:S01]  /*3290*/  STL [R1+0x550], R8 ;  /* 0x0005500801007387 */ /* 0x0001e20000100800 */
[----:B------:R-:W-:Y:S01]  /*32a0*/  PRMT R33, RZ, 0x7610, R33 ;  /* 0x00007610ff217816 */ /* 0x000fe20000000021 */
[----:B0-----:R-:W-:Y:S01]  /*32b0*/  @P5 IMAD.MOV.U32 R8, RZ, RZ, R37 ;  /* 0x000000ffff085224 */ /* 0x001fe200078e0025 */
[----:B------:R-:W-:-:S04]  /*32c0*/  PLOP3.LUT P0, PT, PT, PT, UP1, 0x80, 0x8 ;  /* 0x000000000008781c */ /* 0x000fc80003f0f018 */
[----:B------:R0:W2:Y:S02]  /*32d0*/  @P5 LDG.E.U8 R36, desc[UR22][R8.64] ;  /* 0x0000001608245981 */ /* 0x0000a4000c1e1100 */
[----:B0-----:R-:W-:Y:S02]  /*32e0*/  @P4 IMAD.MOV.U32 R8, RZ, RZ, R34 ;  /* 0x000000ffff084224 */ /* 0x001fe400078e0022 */
[----:B------:R-:W-:-:S05]  /*32f0*/  @P4 IMAD.MOV.U32 R9, RZ, RZ, R35 ;  /* 0x000000ffff094224 */ /* 0x000fca00078e0023 */
[----:B------:R0:W2:Y:S01]  /*3300*/  @P4 LDG.E.U8 R33, desc[UR22][R8.64] ;  /* 0x0000001608214981 */ /* 0x0000a2000c1e1100 */
[----:B------:R-:W-:Y:S02]  /*3310*/  PRMT R32, RZ, 0x7610, R32 ;  /* 0x00007610ff207816 */ /* 0x000fe40000000020 */
[----:B0-----:R-:W-:-:S04]  /*3320*/  IADD3 R8, P5, PT, R21, R10, RZ ;  /* 0x0000000a15087210 */ /* 0x001fc80007fbe0ff */
[----:B------:R-:W-:Y:S01]  /*3330*/  LEA.HI.X.SX32 R9, R21, R6, 0x1, P5 ;  /* 0x0000000615097211 */ /* 0x000fe200028f0eff */
[----:B----4-:R0:W-:Y:S02]  /*3340*/  STL [R1+0x2e0], R30 ;  /* 0x0002e01e01007387 */ /* 0x0101e40000100800 */
[----:B0-----:R-:W-:-:S04]  /*3350*/  LOP3.LUT R30, R2, 0x5c, RZ, 0xfc, !PT ;  /* 0x0000005c021e7812 */ /* 0x001fc800078efcff */
[----:B------:R-:W-:-:S13]  /*3360*/  ISETP.LT.AND P4, PT, R30, UR15, P0 ;  /* 0x0000000f1e007c0c */ /* 0x000fda0008781270 */
[----:B------:R0:W4:Y:S01]  /*3370*/  @P4 LDG.E.U8 R32, desc[UR22][R8.64] ;  /* 0x0000001608204981 */ /* 0x000122000c1e1100 */
[----:B------:R-:W-:Y:S02]  /*3380*/  LOP3.LUT R34, R2, 0x64, RZ, 0xfc, !PT ;  /* 0x0000006402227812 */ /* 0x000fe400078efcff */
[----:B------:R-:W-:Y:S01]  /*3390*/  PLOP3.LUT P1, PT, PT, PT, UP1, 0x80, 0x8 ;  /* 0x000000000008781c */ /* 0x000fe20003f2f018 */
[----:B------:R-:W-:Y:S03]  /*33a0*/  STL [R1+0x578], R35 ;  /* 0x0005782301007387 */ /* 0x000fe60000100800 */
[----:B------:R-:W-:Y:S02]  /*33b0*/  ISETP.LT.AND P1, PT, R34, UR15, P1 ;  /* 0x0000000f22007c0c */ /* 0x000fe40008f21270 */
[C---:B------:R-:W-:Y:S02]  /*33c0*/  IADD3 R34, P6, PT, R22.reuse, R10, RZ ;  /* 0x0000000a16227210 */ /* 0x040fe40007fde0ff */
[----:B------:R-:W-:Y:S01]  /*33d0*/  PRMT R31, RZ, 0x7610, R31 ;  /* 0x00007610ff1f7816 */ /* 0x000fe2000000001f */
[----:B--2---:R-:W-:Y:S04]  /*33e0*/  STL [R1+0x260], R33 ;  /* 0x0002602101007387 */ /* 0x004fe80000100800 */
[----:B---3--:R-:W-:Y:S04]  /*33f0*/  STL [R1+0x2e4], R38 ;  /* 0x0002e42601007387 */ /* 0x008fe80000100800 */
[----:B------:R0:W-:Y:S04]  /*3400*/  STL [R1+0x59c], R8 ;  /* 0x00059c0801007387 */ /* 0x0001e80000100800 */
[----:B------:R1:W-:Y:S04]  /*3410*/  STL [R1+0x598], R9 ;  /* 0x0005980901007387 */ /* 0x0003e80000100800 */
[----:B------:R-:W-:Y:S01]  /*3420*/  STL [R1+0x5cc], R34 ;  /* 0x0005cc2201007387 */ /* 0x000fe20000100800 */
[----:B0-----:R-:W-:-:S05]  /*3430*/  LEA.HI.X.SX32 R8, R22, R6, 0x1, P6 ;  /* 0x0000000616087211 */ /* 0x001fca00030f0eff */
[----:B-1----:R-:W-:Y:S01]  /*3440*/  @P1 IMAD.MOV.U32 R9, RZ, RZ, R8 ;  /* 0x000000ffff091224 */ /* 0x002fe200078e0008 */
[----:B----4-:R0:W-:Y:S04]  /*3450*/  STL [R1+0x2a0], R32 ;  /* 0x0002a02001007387 */ /* 0x0101e80000100800 */
[----:B------:R-:W-:Y:S01]  /*3460*/  STL [R1+0x2b8], R36 ;  /* 0x0002b82401007387 */ /* 0x000fe20000100800 */
        /* <DEDUP_REMOVED lines=25> */
[----:B------:R-:W-:Y:S01]  /*3600*/  IMAD.U32 R25, RZ, RZ, UR12 ;  /* 0x0000000cff197e24 */ /* 0x000fe2000f8e00ff */
[----:B------:R-:W-:Y:S02]  /*3610*/  PLOP3.LUT P4, PT, PT, PT, UP1, 0x80, 0x8 ;  /* 0x000000000008781c */ /* 0x000fe40003f8f018 */
[----:B---3--:R1:W-:Y:S01]  /*3620*/  STL [R1+0x328], R28 ;  /* 0x0003281c01007387 */ /* 0x0083e20000100800 */
[----:B------:R-:W-:Y:S01]  /*3630*/  IMAD R25, R25, 0x2, R17 ;  /* 0x0000000219197824 */ /* 0x000fe200078e0211 */
[----:B------:R-:W-:Y:S02]  /*3640*/  PLOP3.LUT P0, PT, PT, PT, UP1, 0x80, 0x8 ;  /* 0x000000000008781c */ /* 0x000fe40003f0f018 */
[----:B------:R-:W-:Y:S01]  /*3650*/  STL [R1+0x600], R31 ;  /* 0x0006001f01007387 */ /* 0x000fe20000100800 */
[----:B-1----:R-:W-:-:S04]  /*3660*/  LOP3.LUT R28, R2, 0x7c, RZ, 0xfc, !PT ;  /* 0x0000007c021c7812 */ /* 0x002fc800078efcff */
[----:B------:R-:W-:Y:S02]  /*3670*/  ISETP.LT.AND P4, PT, R28, UR15, P4 ;  /* 0x0000000f1c007c0c */ /* 0x000fe4000a781270 */
[C---:B0-----:R-:W-:Y:S02]  /*3680*/  IADD3 R8, P5, PT, R25.reuse, R10, RZ ;  /* 0x0000000a19087210 */ /* 0x041fe40007fbe0ff */
[----:B------:R-:W-:Y:S02]  /*3690*/  PRMT R29, RZ, 0x7610, R29 ;  /* 0x00007610ff1d7816 */ /* 0x000fe4000000001d */
[----:B------:R-:W-:Y:S02]  /*36a0*/  LEA.HI.X.SX32 R9, R25, R6, 0x1, P5 ;  /* 0x0000000619097211 */ /* 0x000fe400028f0eff */
[----:B------:R-:W-:-:S05]  /*36b0*/  PRMT R20, RZ, 0x7610, R20 ;  /* 0x00007610ff147816 */ /* 0x000fca0000000014 */
        /* <DEDUP_REMOVED lines=11> */
[----:B------:R0:W2:Y:S01]  /*3770*/  @P0 LDG.E.U8 R20, desc[UR22][R8.64] ;  /* 0x0000001608140981 */ /* 0x0000a2000c1e1100 */
[C---:B------:R-:W-:Y:S02]  /*3780*/  LOP3.LUT R30, R2.reuse, 0x16, RZ, 0xfc, !PT ;  /* 0x00000016021e7812 */ /* 0x040fe400078efcff */
[----:B------:R-:W-:Y:S02]  /*3790*/  PLOP3.LUT P1, PT, PT, PT, UP1, 0x80, 0x8 ;  /* 0x000000000008781c */ /* 0x000fe40003f2f018 */
[----:B------:R-:W-:Y:S02]  /*37a0*/  LOP3.LUT R28, R2, 0x26, RZ, 0xfc, !PT ;  /* 0x00000026021c7812 */ /* 0x000fe400078efcff */
[----:B------:R-:W-:Y:S02]  /*37b0*/  PLOP3.LUT P5, PT, PT, PT, UP1, 0x80, 0x8 ;  /* 0x000000000008781c */ /* 0x000fe40003faf018 */
[----:B------:R-:W-:Y:S02]  /*37c0*/  ISETP.LT.AND P1, PT, R30, UR15, P1 ;  /* 0x0000000f1e007c0c */ /* 0x000fe40008f21270 */
[----:B------:R-:W-:-:S02]  /*37d0*/  ISETP.LT.AND P5, PT, R28, UR15, P5 ;  /* 0x0000000f1c007c0c */ /* 0x000fc4000afa1270 */
[-C--:B------:R-:W-:Y:S01]  /*37e0*/  IADD3 R28, P4, PT, R42, R10.reuse, RZ ;  /* 0x0000000a2a1c7210 */ /* 0x080fe20007f9e0ff */
[----:B------:R1:W-:Y:S04]  /*37f0*/  STL [R1+0x38], R25 ;  /* 0x0000381901007387 */ /* 0x0003e80000100800 */
[----:B------:R-:W-:Y:S04]  /*3800*/  STL [R1+0x7c], R28 ;  /* 0x00007c1c01007387 */ /* 0x000fe80000100800 */
[----:B---3--:R3:W-:Y:S01]  /*3810*/  STL [R1+0x2a8], R29 ;  /* 0x0002a81d01007387 */ /* 0x0087e20000100800 */
[----:B-1----:R-:W-:Y:S01]  /*3820*/  IADD3 R25, P0, PT, R43, R10, RZ ;  /* 0x0000000a2b197210 */ /* 0x002fe20007f1e0ff */
[----:B0-----:R-:W-:Y:S01]  /*3830*/  @P1 IMAD.MOV.U32 R8, RZ, RZ, R28 ;  /* 0x000000ffff081224 */ /* 0x001fe200078e001c */
[----:B------:R-:W-:-:S02]  /*3840*/  PRMT R27, RZ, 0x7610, R27 ;  /* 0x00007610ff1b7816 */ /* 0x000fc4000000001b */
[-C--:B---3--:R-:W-:Y:S01]  /*3850*/  LEA.HI.X.SX32 R29, R42, R6.reuse, 0x1, P4 ;  /* 0x000000062a1d7211 */ /* 0x088fe200020f0eff */
[----:B------:R-:W-:Y:S01]  /*3860*/  STL [R1+0xbc], R25 ;  /* 0x0000bc1901007387 */ /* 0x000fe20000100800 */
[----:B------:R-:W-:-:S03]  /*3870*/  LEA.HI.X.SX32 R26, R43, R6, 0x1, P0 ;  /* 0x000000062b1a7211 */ /* 0x000fc600000f0eff */
[----:B------:R-:W-:Y:S01]  /*3880*/  @P1 IMAD.MOV.U32 R9, RZ, RZ, R29 ;  /* 0x000000ffff091224 */ /* 0x000fe200078e001d */
[----:B------:R-:W-:Y:S01]  /*3890*/  STL [R1+0x78], R29 ;  /* 0x0000781d01007387 */ /* 0x000fe20000100800 */
[----:B------:R-:W-:Y:S02]  /*38a0*/  PLOP3.LUT P4, PT, PT, PT, UP1, 0x80, 0x8 ;  /* 0x000000000008781c */ /* 0x000fe40003f8f018 */
[----:B------:R-:W-:Y:S01]  /*38b0*/  PRMT R24, RZ, 0x7610, R24 ;  /* 0x00007610ff187816 */ /* 0x000fe20000000018 */
[----:B------:R0:W3:Y:S01]  /*38c0*/  @P1 LDG.E.U8 R27, desc[UR22][R8.64] ;  /* 0x00000016081b1981 */ /* 0x0000e2000c1e1100 */
[----:B------:R-:W-:Y:S01]  /*38d0*/  PRMT R23, RZ, 0x7610, R23 ;  /* 0x00007610ff177816 */ /* 0x000fe20000000017 */
[----:B0-----:R-:W-:Y:S02]  /*38e0*/  @P5 IMAD.MOV.U32 R8, RZ, RZ, R25 ;  /* 0x000000ffff085224 */ /* 0x001fe400078e0019 */
[----:B------:R-:W-:-:S05]  /*38f0*/  @P5 IMAD.MOV.U32 R9, RZ, RZ, R26 ;  /* 0x000000ffff095224 */ /* 0x000fca00078e001a */
[----:B------:R0:W4:Y:S02]  /*3900*/  @P5 LDG.E.U8 R24, desc[UR22][R8.64] ;  /* 0x0000001608185981 */ /* 0x000124000c1e1100 */
[----:B0-----:R-:W-:-:S04]  /*3910*/  IADD3 R8, P1, PT, R46, R10, RZ ;  /* 0x0000000a2e087210 */ /* 0x001fc80007f3e0ff */
[----:B------:R-:W-:Y:S01]  /*3920*/  LEA.HI.X.SX32 R9, R46, R6, 0x1, P1 ;  /* 0x000000062e097211 */ /* 0x000fe200008f0eff */
[----:B--2---:R0:W-:Y:S02]  /*3930*/  STL [R1+0x320], R20 ;  /* 0x0003201401007387 */ /* 0x0041e40000100800 */
[----:B0-----:R-:W-:-:S04]  /*3940*/  LOP3.LUT R20, R2, 0x36, RZ, 0xfc, !PT ;  /* 0x0000003602147812 */ /* 0x001fc800078efcff */
[----:B------:R-:W-:-:S13]  /*3950*/  ISETP.LT.AND P4, PT, R20, UR15, P4 ;  /* 0x0000000f14007c0c */ /* 0x000fda000a781270 */
[----:B------:R0:W2:Y:S01]  /*3960*/  @P4 LDG.E.U8 R23, desc[UR22][R8.64] ;  /* 0x0000001608174981 */ /* 0x0000a2000c1e1100 */
[----:B------:R-:W-:Y:S02]  /*3970*/  LOP3.LUT R25, R2, 0x46, RZ, 0xfc, !PT ;  /* 0x0000004602197812 */ /* 0x000fe400078efcff */
[----:B------:R-:W-:Y:S01]  /*3980*/  PLOP3.LUT P0, PT, PT, PT, UP1, 0x80, 0x8 ;  /* 0x000000000008781c */ /* 0x000fe20003f0f018 */
[----:B------:R-:W-:Y:S03]  /*3990*/  STL [R1+0xb8], R26 ;  /* 0x0000b81a01007387 */ /* 0x000fe60000100800 */
[----:B------:R-:W-:Y:S02]  /*39a0*/  ISETP.LT.AND P0, PT, R25, UR15, P0 ;  /* 0x0000000f19007c0c */ /* 0x000fe40008701270 */
[C---:B------:R-:W-:Y:S02]  /*39b0*/  IADD3 R25, P6, PT, R48.reuse, R10, RZ ;  /* 0x0000000a30197210 */ /* 0x040fe40007fde0ff */
[----:B------:R-:W-:Y:S01]  /*39c0*/  PRMT R21, RZ, 0x7610, R21 ;  /* 0x00007610ff157816 */ /* 0x000fe20000000015 */
[----:B----4-:R-:W-:Y:S04]  /*39d0*/  STL [R1+0x2ec], R24 ;  /* 0x0002ec1801007387 */ /* 0x010fe80000100800 */
[----:B------:R0:W-:Y:S04]  /*39e0*/  STL [R1+0x4fc], R8 ;  /* 0x0004fc0801007387 */ /* 0x0001e80000100800 */
[----:B------:R1:W-:Y:S04]  /*39f0*/  STL [R1+0x4f8], R9 ;  /* 0x0004f80901007387 */ /* 0x0003e80000100800 */
[----:B------:R-:W-:Y:S01]  /*3a00*/  STL [R1+0x53c], R25 ;  /* 0x00053c1901007387 */ /* 0x000fe20000100800 */
[----:B0-----:R-:W-:-:S05]  /*3a10*/  LEA.HI.X.SX32 R8, R48, R6, 0x1, P6 ;  /* 0x0000000630087211 */ /* 0x001fca00030f0eff */
[----:B-1----:R-:W-:Y:S01]  /*3a20*/  @P0 IMAD.MOV.U32 R9, RZ, RZ, R8 ;  /* 0x000000ffff090224 */ /* 0x002fe200078e0008 */
[----:B--2---:R0:W-:Y:S04]  /*3a30*/  STL [R1+0x23c], R23 ;  /* 0x00023c1701007387 */ /* 0x0041e80000100800 */
[----:B---3--:R-:W-:Y:S01]  /*3a40*/  STL [R1+0x268], R27 ;  /* 0x0002681b01007387 */ /* 0x008fe20000100800 */
        /* <DEDUP_REMOVED lines=25> */
[----:B------:R-:W-:Y:S02]  /*3be0*/  LOP3.LUT R20, R2, 0x76, RZ, 0xfc, !PT ;  /* 0x0000007602147812 */ /* 0x000fe400078efcff */
[----:B------:R-:W-:Y:S01]  /*3bf0*/  PLOP3.LUT P0, PT, PT, PT, UP1, 0x80, 0x8 ;  /* 0x000000000008781c */ /* 0x000fe20003f0f018 */
[----:B------:R-:W-:Y:S04]  /*3c00*/  STL [R1+0x5d0], R21 ;  /* 0x0005d01501007387 */ /* 0x000fe80000100800 */
[----:B---3--:R1:W-:Y:S01]  /*3c10*/  STL [R1+0x270], R13 ;  /* 0x0002700d01007387 */ /* 0x0083e20000100800 */
[----:B------:R-:W-:Y:S02]  /*3c20*/  ISETP.LT.AND P0, PT, R20, UR15, P0 ;  /* 0x0000000f14007c0c */ /* 0x000fe40008701270 */
[----:B------:R-:W-:-:S02]  /*3c30*/  PLOP3.LUT P4, PT, PT, PT, UP1, 0x80, 0x8 ;  /* 0x000000000008781c */ /* 0x000fc40003f8f018 */
[----:B------:R-:W-:Y:S02]  /*3c40*/  PLOP3.LUT P1, PT, PT, PT, UP1, 0x80, 0x8 ;  /* 0x000000000008781c */ /* 0x000fe40003f2f018 */
[C---:B0-----:R-:W-:Y:S02]  /*3c50*/  IADD3 R9, P5, PT, R44.reuse, R10, RZ ;  /* 0x0000000a2c097210 */ /* 0x041fe40007fbe0ff */
[----:B-1----:R-:W-:Y:S02]  /*3c60*/  LEA.HI R13, R49, 0xe, RZ, 0x1a ;  /* 0x0000000e310d7811 */ /* 0x002fe400078fd0ff */
[----:B------:R-:W-:Y:S02]  /*3c70*/  LEA.HI.X.SX32 R23, R44, R6, 0x1, P5 ;  /* 0x000000062c177211 */ /* 0x000fe400028f0eff */
[C---:B------:R-:W-:Y:S01]  /*3c80*/  ISETP.LT.AND P4, PT, R13.reuse, UR15, P4 ;  /* 0x0000000f0d007c0c */ /* 0x040fe2000a781270 */
[----:B------:R-:W-:Y:S01]  /*3c90*/  IMAD R2, R13, UR12, RZ ;  /* 0x0000000c0d027c24 */ /* 0x000fe2000f8e02ff */
[----:B------:R-:W-:-:S04]  /*3ca0*/  PRMT R22, RZ, 0x7610, R22 ;  /* 0x00007610ff167816 */ /* 0x000fc80000000016 */
[----:B------:R-:W-:-:S04]  /*3cb0*/  IADD3 R20, P6, PT, R2, R10, RZ ;  /* 0x0000000a02147210 */ /* 0x000fc80007fde0ff */
[----:B------:R-:W-:Y:S02]  /*3cc0*/  LEA.HI.X.SX32 R21, R2, R6, 0x1, P6 ;  /* 0x0000000602157211 */ /* 0x000fe400030f0eff */
[----:B------:R-:W-:Y:S02]  /*3cd0*/  PRMT R16, RZ, 0x7610, R16 ;  /* 0x00007610ff107816 */ /* 0x000fe40000000010 */
[----:B------:R-:W-:Y:S01]  /*3ce0*/  PRMT R11, RZ, 0x7610, R11 ;  /* 0x00007610ff0b7816 */ /* 0x000fe2000000000b */
[----:B--2---:R0:W-:Y:S02]  /*3cf0*/  STL [R1+0x2b0], R12 ;  /* 0x0002b00c01007387 */ /* 0x0041e40000100800 */
[----:B0-----:R-:W-:-:S05]  /*3d00*/  LEA.HI R12, R49, 0x1e, RZ, 0x1a ;  /* 0x0000001e310c7811 */ /* 0x001fca00078fd0ff */
[C---:B------:R-:W-:Y:S01]  /*3d10*/  IMAD R8, R12.reuse, UR12, RZ ;  /* 0x0000000c0c087c24 */ /* 0x040fe2000f8e02ff */
[----:B------:R-:W-:-:S04]  /*3d20*/  ISETP.LT.AND P1, PT, R12, UR15, P1 ;  /* 0x0000000f0c007c0c */ /* 0x000fc80008f21270 */
[C---:B------:R-:W-:Y:S01]  /*3d30*/  IADD3 R12, P5, PT, R8.reuse, R10, RZ ;  /* 0x0000000a080c7210 */ /* 0x040fe20007fbe0ff */
[----:B------:R0:W-:Y:S03]  /*3d40*/  STL [R1+0x5b8], R9 ;  /* 0x0005b80901007387 */ /* 0x0001e60000100800 */
[----:B------:R-:W-:Y:S01]  /*3d50*/  LEA.HI.X.SX32 R13, R8, R6, 0x1, P5 ;  /* 0x00000006080d7211 */ /* 0x000fe200028f0eff */
[----:B------:R-:W-:Y:S02]  /*3d60*/  @P0 IMAD.MOV.U32 R8, RZ, RZ, R9 ;  /* 0x000000ffff080224 */ /* 0x000fe400078e0009 */
[----:B0-----:R-:W-:-:S05]  /*3d70*/  @P0 IMAD.MOV.U32 R9, RZ, RZ, R23 ;  /* 0x000000ffff090224 */ /* 0x001fca00078e0017 */
[----:B------:R0:W2:Y:S02]  /*3d80*/  @P0 LDG.E.U8 R22, desc[UR22][R8.64] ;  /* 0x0000001608160981 */ /* 0x0000a4000c1e1100 */
[----:B0-----:R-:W-:Y:S02]  /*3d90*/  @P4 IMAD.MOV.U32 R8, RZ, RZ, R20 ;  /* 0x000000ffff084224 */ /* 0x001fe400078e0014 */
[----:B------:R-:W-:-:S05]  /*3da0*/  @P4 IMAD.MOV.U32 R9, RZ, RZ, R21 ;  /* 0x000000ffff094224 */ /* 0x000fca00078e0015 */
[----:B------:R0:W3:Y:S02]  /*3db0*/  @P4 LDG.E.U8 R16, desc[UR22][R8.64] ;  /* 0x0000001608104981 */ /* 0x0000e4000c1e1100 */
[----:B0-----:R-:W-:Y:S02]  /*3dc0*/  @P1 IMAD.MOV.U32 R8, RZ, RZ, R12 ;  /* 0x000000ffff081224 */ /* 0x001fe400078e000c */
[----:B------:R-:W-:-:S05]  /*3dd0*/  @P1 IMAD.MOV.U32 R9, RZ, RZ, R13 ;  /* 0x000000ffff091224 */ /* 0x000fca00078e000d */
[----:B------:R0:W4:Y:S01]  /*3de0*/  @P1 LDG.E.U8 R11, desc[UR22][R8.64] ;  /* 0x00000016080b1981 */ /* 0x000122000c1e1100 */
[----:B------:R-:W-:-:S03]  /*3df0*/  PLOP3.LUT P0, PT, PT, PT, UP1, 0x80, 0x8 ;  /* 0x000000000008781c */ /* 0x000fc60003f0f018 */
[----:B------:R-:W-:Y:S01]  /*3e00*/  STL [R1+0x5c], R20 ;  /* 0x00005c1401007387 */ /* 0x000fe20000100800 */
[----:B------:R-:W-:-:S03]  /*3e10*/  VIADD R2, R0, 0x1 ;  /* 0x0000000100027836 */ /* 0x000fc60000000000 */
[----:B------:R-:W-:Y:S04]  /*3e20*/  STL [R1+0x5b4], R23 ;  /* 0x0005b41701007387 */ /* 0x000fe80000100800 */
[----:B------:R1:W-:Y:S01]  /*3e30*/  STL [R1+0x9c], R12 ;  /* 0x00009c0c01007387 */ /* 0x0003e20000100800 */
[----:B------:R-:W-:Y:S02]  /*3e40*/  ISETP.GE.AND P5, PT, R2, RZ, PT ;  /* 0x000000ff0200720c */ /* 0x000fe40003fa6270 */
[----:B------:R-:W-:Y:S02]  /*3e50*/  IABS R2, R2 ;  /* 0x0000000200027213 */ /* 0x000fe40000000000 */
[----:B-1----:R-:W-:Y:S01]  /*3e60*/  LEA.HI R12, R49, 0x2e, RZ, 0x1a ;  /* 0x0000002e310c7811 */ /* 0x002fe200078fd0ff */
[----:B------:R-:W-:Y:S03]  /*3e70*/  STL [R1+0x58], R21 ;  /* 0x0000581501007387 */ /* 0x000fe60000100800 */
[C---:B------:R-:W-:Y:S01]  /*3e80*/  ISETP.LT.AND P0, PT, R12.reuse, UR15, P0 ;  /* 0x0000000f0c007c0c */ /* 0x040fe20008701270 */
[----:B0-----:R-:W-:Y:S01]  /*3e90*/  IMAD R9, R12, UR12, RZ ;  /* 0x0000000c0c097c24 */ /* 0x001fe2000f8e02ff */
[----:B------:R0:W-:Y:S01]  /*3ea0*/  STL [R1+0x98], R13 ;  /* 0x0000980d01007387 */ /* 0x0001e20000100800 */
[----:B------:R-:W-:Y:S01]  /*3eb0*/  PLOP3.LUT P1, PT, PT, PT, UP1, 0x80, 0x8 ;  /* 0x000000000008781c */ /* 0x000fe20003f2f018 */
[----:B------:R-:W-:Y:S01]  /*3ec0*/  IMAD.HI.U32 R8, R5, R2, RZ ;  /* 0x0000000205087227 */ /* 0x000fe200078e00ff */
[----:B------:R-:W-:-:S02]  /*3ed0*/  PLOP3.LUT P4, PT, PT, PT, UP1, 0x80, 0x8 ;  /* 0x000000000008781c */ /* 0x000fc40003f8f018 */
[----:B0-----:R-:W-:Y:S02]  /*3ee0*/  LEA.HI R13, R49, 0x3e, RZ, 0x1a ;  /* 0x0000003e310d7811 */ /* 0x001fe400078fd0ff */
[----:B------:R-:W-:Y:S02]  /*3ef0*/  PRMT R15, RZ, 0x7610, R15 ;  /* 0x00007610ff0f7816 */ /* 0x000fe4000000000f */
[C---:B------:R-:W-:Y:S01]  /*3f00*/  ISETP.LT.AND P1, PT, R13.reuse, UR15, P1 ;  /* 0x0000000f0d007c0c */ /* 0x040fe20008f21270 */
[----:B------:R-:W-:Y:S01]  /*3f10*/  IMAD R12, R13, UR12, RZ ;  /* 0x0000000c0d0c7c24 */ /* 0x000fe2000f8e02ff */
[----:B----4-:R0:W-:Y:S04]  /*3f20*/  STL [R1+0x27c], R11 ;  /* 0x00027c0b01007387 */ /* 0x0101e80000100800 */
[----:B---3--:R1:W-:Y:S01]  /*3f30*/  STL [R1+0x2b4], R16 ;  /* 0x0002b41001007387 */ /* 0x0083e20000100800 */
[----:B0-----:R-:W-:-:S02]  /*3f40*/  LEA.HI R11, R49, 0x4e, RZ, 0x1a ;  /* 0x0000004e310b7811 */ /* 0x001fc400078fd0ff */
[----:B-1----:R-:W-:-:S03]  /*3f50*/  IADD3 R16, P6, PT, R9, R10, RZ ;  /* 0x0000000a09107210 */ /* 0x002fc60007fde0ff */
[C---:B------:R-:W-:Y:S01]  /*3f60*/  IMAD R13, R11.reuse, UR12, RZ ;  /* 0x0000000c0b0d7c24 */ /* 0x040fe2000f8e02ff */
[----:B------:R-:W-:Y:S01]  /*3f70*/  ISETP.LT.AND P4, PT, R11, UR15, P4 ;  /* 0x0000000f0b007c0c */ /* 0x000fe2000a781270 */
[----:B------:R-:W-:Y:S01]  /*3f80*/  IMAD.MOV R11, RZ, RZ, -R8 ;  /* 0x000000ffff0b7224 */ /* 0x000fe200078e0a08 */
[----:B------:R-:W-:Y:S01]  /*3f90*/  LEA.HI.X.SX32 R9, R9, R6, 0x1, P6 ;  /* 0x0000000609097211 */ /* 0x000fe200030f0eff */
[----:B------:R-:W-:-:S05]  /*3fa0*/  @P0 IMAD.MOV.U32 R8, RZ, RZ, R16 ;  /* 0x000000ffff080224 */ /* 0x000fca00078e0010 */
[----:B------:R0:W3:Y:S01]  /*3fb0*/  @P0 LDG.E.U8 R15, desc[UR22][R8.64] ;  /* 0x00000016080f0981 */ /* 0x0000e2000c1e1100 */
[----:B------:R-:W-:-:S03]  /*3fc0*/  IADD3 R20, P6, PT, R12, R10, RZ ;  /* 0x0000000a0c147210 */ /* 0x000fc60007fde0ff */
[----:B------:R-:W-:Y:S01]  /*3fd0*/  STL [R1+0x4dc], R16 ;  /* 0x0004dc1001007387 */ /* 0x000fe20000100800 */
[----:B------:R-:W-:-:S03]  /*3fe0*/  LEA.HI.X.SX32 R12, R12, R6, 0x1, P6 ;  /* 0x000000060c0c7211 */ /* 0x000fc600030f0eff */
[----:B------:R1:W-:Y:S04]  /*3ff0*/  STL [R1+0x4d8], R9 ;  /* 0x0004d80901007387 */ /* 0x0003e80000100800 */
[----:B--2---:R-:W-:Y:S01]  /*4000*/  STL [R1+0x238], R22 ;  /* 0x0002381601007387 */ /* 0x004fe20000100800 */
[----:B------:R-:W-:Y:S01]  /*4010*/  PRMT R18, RZ, 0x7610, R18 ;  /* 0x00007610ff127816 */ /* 0x000fe20000000012 */
[----:B0-----:R-:W-:Y:S01]  /*4020*/  @P1 IMAD.MOV.U32 R8, RZ, RZ, R20 ;  /* 0x000000ffff081224 */ /* 0x001fe200078e0014 */
[----:B------:R-:W-:Y:S01]  /*4030*/  ISETP.GT.U32.AND P6, PT, R4, R3, PT ;  /* 0x000000030400720c */ /* 0x000fe20003fc4070 */
[----:B-1----:R-:W-:Y:S01]  /*4040*/  @P1 IMAD.MOV.U32 R9, RZ, RZ, R12 ;  /* 0x000000ffff091224 */ /* 0x002fe200078e000c */
[----:B------:R-:W-:-:S04]  /*4050*/  PRMT R14, RZ, 0x7610, R14 ;  /* 0x00007610ff0e7816 */ /* 0x000fc8000000000e */
[----:B------:R0:W2:Y:S01]  /*4060*/  @P1 LDG.E.U8 R18, desc[UR22][R8.64] ;  /* 0x0000001608121981 */ /* 0x0000a2000c1e1100 */
[----:B------:R-:W-:-:S06]  /*4070*/  IMAD R2, R4, R11, R2 ;  /* 0x0000000b04027224 */ /* 0x000fcc00078e0202 */
[----:B------:R-:W-:Y:S01]  /*4080*/  @!P6 IMAD.IADD R3, R3, 0x1, -R4 ;  /* 0x000000010303e824 */ /* 0x000fe200078e0a04 */
[----:B------:R-:W-:Y:S01]  /*4090*/  PRMT R17, RZ, 0x7610, R17 ;  /* 0x00007610ff117816 */ /* 0x000fe20000000011 */
[----:B---3--:R1:W-:Y:S04]  /*40a0*/  STL [R1+0x278], R15 ;  /* 0x0002780f01007387 */ /* 0x0083e80000100800 */
[----:B------:R-:W-:Y:S01]  /*40b0*/  STL [R1+0x51c], R20 ;  /* 0x00051c1401007387 */ /* 0x000fe20000100800 */
[----:B-1----:R-:W-:-:S04]  /*40c0*/  IADD3 R15, P0, PT, R13, R10, RZ ;  /* 0x0000000a0d0f7210 */ /* 0x002fc80007f1e0ff */
[----:B------:R-:W-:Y:S01]  /*40d0*/  LEA.HI.X.SX32 R16, R13, R6, 0x1, P0 ;  /* 0x000000060d107211 */ /* 0x000fe200000f0eff */
[----:B------:R-:W-:Y:S01]  /*40e0*/  STL [R1+0x55c], R15 ;  /* 0x00055c0f01007387 */ /* 0x000fe20000100800 */
[----:B0-----:R-:W-:-:S03]  /*40f0*/  @P4 IMAD.MOV.U32 R8, RZ, RZ, R15 ;  /* 0x000000ffff084224 */ /* 0x001fc600078e000f */
[----:B------:R0:W-:Y:S01]  /*4100*/  STL [R1+0x518], R12 ;  /* 0x0005180c01007387 */ /* 0x0001e20000100800 */
[----:B------:R-:W-:Y:S01]  /*4110*/  @P4 IMAD.MOV.U32 R9, RZ, RZ, R16 ;  /* 0x000000ffff094224 */ /* 0x000fe200078e0010 */
[----:B------:R-:W-:-:S04]  /*4120*/  PLOP3.LUT P0, PT, PT, PT, UP1, 0x80, 0x8 ;  /* 0x000000000008781c */ /* 0x000fc80003f0f018 */
[----:B------:R1:W3:Y:S01]  /*4130*/  @P4 LDG.E.U8 R14, desc[UR22][R8.64] ;  /* 0x00000016080e4981 */ /* 0x0002e2000c1e1100 */
[----:B0-----:R-:W-:-:S04]  /*4140*/  LEA.HI R12, R49, 0x5e, RZ, 0x1a ;  /* 0x0000005e310c7811 */ /* 0x001fc800078fd0ff */
[C---:B------:R-:W-:Y:S01]  /*4150*/  ISETP.LT.AND P0, PT, R12.reuse, UR15, P0 ;  /* 0x0000000f0c007c0c */ /* 0x040fe20008701270 */
[----:B------:R-:W-:-:S05]  /*4160*/  IMAD R11, R12, UR12, RZ ;  /* 0x0000000c0c0b7c24 */ /* 0x000fca000f8e02ff */
[----:B------:R-:W-:-:S04]  /*4170*/  IADD3 R12, P6, PT, R11, R10, RZ ;  /* 0x0000000a0b0c7210 */ /* 0x000fc80007fde0ff */
[----:B------:R-:W-:-:S05]  /*4180*/  LEA.HI.X.SX32 R13, R11, R6, 0x1, P6 ;  /* 0x000000060b0d7211 */ /* 0x000fca00030f0eff */
[----:B------:R0:W4:Y:S01]  /*4190*/  @P0 LDG.E.U8 R17, desc[UR22][R12.64] ;  /* 0x000000160c110981 */ /* 0x000122000c1e1100 */
[----:B-1----:R-:W-:-:S03]  /*41a0*/  VIADD R8, R0, 0x2 ;  /* 0x0000000200087836 */ /* 0x002fc60000000000 */
[----:B------:R1:W-:Y:S01]  /*41b0*/  STL [R1+0x558], R16 ;  /* 0x0005581001007387 */ /* 0x0003e20000100800 */
[----:B------:R-:W-:Y:S02]  /*41c0*/  LEA.HI R15, R49, 0x6e, RZ, 0x1a ;  /* 0x0000006e310f7811 */ /* 0x000fe400078fd0ff */
[----:B------:R-:W-:Y:S02]  /*41d0*/  PLOP3.LUT P4, PT, PT, PT, UP1, 0x80, 0x8 ;  /* 0x000000000008781c */ /* 0x000fe40003f8f018 */
[----:B------:R-:W-:Y:S02]  /*41e0*/  ISETP.GE.AND P1, PT, R8, RZ, PT ;  /* 0x000000ff0800720c */ /* 0x000fe40003f26270 */
[----:B------:R-:W-:Y:S02]  /*41f0*/  IABS R9, R8 ;  /* 0x0000000800097213 */ /* 0x000fe40000000000 */
[C---:B------:R-:W-:Y:S01]  /*4200*/  ISETP.LT.AND P4, PT, R15.reuse, UR15, P4 ;  /* 0x0000000f0f007c0c */ /* 0x040fe2000a781270 */
[----:B-1----:R-:W-:Y:S01]  /*4210*/  IMAD R16, R15, UR12, RZ ;  /* 0x0000000c0f107c24 */ /* 0x002fe2000f8e02ff */
[----:B------:R-:W-:Y:S01]  /*4220*/  ISETP.GT.U32.AND P0, PT, R4, R3, PT ;  /* 0x000000030400720c */ /* 0x000fe20003f04070 */
[----:B------:R-:W-:-:S04]  /*4230*/  IMAD.HI.U32 R11, R5, R9, RZ ;  /* 0x00000009050b7227 */ /* 0x000fc800078e00ff */
[----:B------:R-:W-:-:S04]  /*4240*/  IMAD.MOV R11, RZ, RZ, -R11 ;  /* 0x000000ffff0b7224 */ /* 0x000fc800078e0a0b */
[----:B------:R-:W-:-:S04]  /*4250*/  IMAD R9, R4, R11, R9 ;  /* 0x0000000b04097224 */ /* 0x000fc800078e0209 */
[----:B------:R-:W-:Y:S01]  /*4260*/  @!P0 IMAD.IADD R3, R3, 0x1, -R4 ;  /* 0x0000000103038824 */ /* 0x000fe200078e0a04 */
[----:B------:R-:W-:Y:S01]  /*4270*/  PRMT R19, RZ, 0x7610, R19 ;  /* 0x00007610ff137816 */ /* 0x000fe20000000013 */
[----:B---3--:R1:W-:Y:S02]  /*4280*/  STL [R1+0x234], R14 ;  /* 0x0002340e01007387 */ /* 0x0083e40000100800 */
[----:B-1----:R-:W-:-:S05]  /*4290*/  VIADD R14, R0, 0x3 ;  /* 0x00000003000e7836 */ /* 0x002fca0000000000 */
[----:B------:R-:W-:Y:S01]  /*42a0*/  IABS R8, R14 ;  /* 0x0000000e00087213 */ /* 0x000fe20000000000 */
[----:B------:R0:W-:Y:S04]  /*42b0*/  STL [R1+0x5a4], R12 ;  /* 0x0005a40c01007387 */ /* 0x0001e80000100800 */
[----:B------:R-:W-:Y:S01]  /*42c0*/  IMAD.HI.U32 R15, R5, R8, RZ ;  /* 0x00000008050f7227 */ /* 0x000fe200078e00ff */
[----:B------:R-:W-:Y:S04]  /*42d0*/  STL [R1+0x5a0], R13 ;  /* 0x0005a00d01007387 */ /* 0x000fe80000100800 */
[----:B--2---:R-:W-:Y:S01]  /*42e0*/  STL [R1+0x230], R18 ;  /* 0x0002301201007387 */ /* 0x004fe20000100800 */
[----:B0-----:R-:W-:-:S03]  /*42f0*/  IMAD.MOV R12, RZ, RZ, -R15 ;  /* 0x000000ffff0c7224 */ /* 0x001fc600078e0a0f */
[----:B----4-:R0:W-:Y:S01]  /*4300*/  STL [R1+0x22c], R17 ;  /* 0x00022c1101007387 */ /* 0x0101e20000100800 */
[----:B------:R-:W-:Y:S01]  /*4310*/  PRMT R15, RZ, 0x7610, R15 ;  /* 0x00007610ff0f7816 */ /* 0x000fe2000000000f */
[----:B------:R-:W-:Y:S01]  /*4320*/  IMAD R8, R4, R12, R8 ;  /* 0x0000000c04087224 */ /* 0x000fe200078e0208 */
[----:B0-----:R-:W-:-:S04]  /*4330*/  IADD3 R17, P6, PT, R16, R10, RZ ;  /* 0x0000000a10117210 */ /* 0x001fc80007fde0ff */
[----:B------:R-:W-:Y:S01]  /*4340*/  LEA.HI.X.SX32 R13, R16, R6, 0x1, P6 ;  /* 0x00000006100d7211 */ /* 0x000fe200030f0eff */
[----:B------:R-:W-:-:S05]  /*4350*/  @P4 IMAD.MOV.U32 R12, RZ, RZ, R17 ;  /* 0x000000ffff0c4224 */ /* 0x000fca00078e0011 */
[----:B------:R0:W2:Y:S01]  /*4360*/  @P4 LDG.E.U8 R15, desc[UR22][R12.64] ;  /* 0x000000160c0f4981 */ /* 0x0000a2000c1e1100 */
[----:B------:R-:W-:-:S05]  /*4370*/  LEA.HI R18, R49, 0x7e, RZ, 0x1a ;  /* 0x0000007e31127811 */ /* 0x000fca00078fd0ff */
[----:B------:R-:W-:Y:S01]  /*4380*/  IMAD R11, R18, UR12, RZ ;  /* 0x0000000c120b7c24 */ /* 0x000fe2000f8e02ff */
[----:B------:R1:W-:Y:S04]  /*4390*/  STL [R1+0x5b0], R17 ;  /* 0x0005b01101007387 */ /* 0x0003e80000100800 */
[----:B------:R-:W-:-:S04]  /*43a0*/  IADD3 R16, P0, PT, R11, R10, RZ ;  /* 0x0000000a0b107210 */ /* 0x000fc80007f1e0ff */
[----:B-1----:R-:W-:Y:S02]  /*43b0*/  LEA.HI.X.SX32 R17, R11, R6, 0x1, P0 ;  /* 0x000000060b117211 */ /* 0x002fe400000f0eff */
[----:B------:R-:W-:-:S04]  /*43c0*/  PLOP3.LUT P0, PT, PT, PT, UP1, 0x80, 0x8 ;  /* 0x000000000008781c */ /* 0x000fc80003f0f018 */
[----:B------:R-:W-:-:S13]  /*43d0*/  ISETP.LT.AND P0, PT, R18, UR15, P0 ;  /* 0x0000000f12007c0c */ /* 0x000fda0008701270 */
[----:B------:R1:W3:Y:S01]  /*43e0*/  @P0 LDG.E.U8 R19, desc[UR22][R16.64] ;  /* 0x0000001610130981 */ /* 0x0002e2000c1e1100 */
[----:B------:R-:W-:Y:S01]  /*43f0*/  ISETP.GT.U32.AND P4, PT, R4, R2, PT ;  /* 0x000000020400720c */ /* 0x000fe20003f84070 */
[----:B0-----:R-:W-:Y:S01]  /*4400*/  VIADD R12, R0, 0x4 ;  /* 0x00000004000c7836 */ /* 0x001fe20000000000 */
[----:B------:R-:W-:Y:S01]  /*4410*/  ISETP.GT.U32.AND P6, PT, R4, R9, PT ;  /* 0x000000090400720c */ /* 0x000fe20003fc4070 */
[----:B------:R0:W-:Y:S03]  /*4420*/  STL [R1+0x5ac], R13 ;  /* 0x0005ac0d01007387 */ /* 0x0001e60000100800 */
[----:B------:R-:W-:Y:S01]  /*4430*/  IABS R10, R12 ;  /* 0x0000000c000a7213 */ /* 0x000fe20000000000 */
[----:B------:R-:W-:-:S06]  /*4440*/  IMAD.MOV.U32 R74, RZ, RZ, R3 ;  /* 0x000000ffff4a7224 */ /* 0x000fcc00078e0003 */
[----:B------:R-:W-:Y:S02]  /*4450*/  @!P4 IMAD.IADD R2, R2, 0x1, -R4 ;  /* 0x000000010202c824 */ /* 0x000fe400078e0a04 */
[----:B0-----:R-:W-:Y:S02]  /*4460*/  VIADD R13, R0, 0x5 ;  /* 0x00000005000d7836 */ /* 0x001fe40000000000 */
[----:B------:R-:W-:Y:S01]  /*4470*/  IMAD.MOV.U32 R6, RZ, RZ, R10 ;  /* 0x000000ffff067224 */ /* 0x000fe200078e000a */
[----:B------:R-:W-:Y:S01]  /*4480*/  ISETP.GT.U32.AND P4, PT, R4, R2, PT ;  /* 0x000000020400720c */ /* 0x000fe20003f84070 */
[----:B------:R-:W-:Y:S01]  /*4490*/  @!P6 IMAD.IADD R9, R9, 0x1, -R4 ;  /* 0x000000010909e824 */ /* 0x000fe200078e0a04 */
[----:B------:R-:W-:Y:S01]  /*44a0*/  IABS R11, R13 ;  /* 0x0000000d000b7213 */ /* 0x000fe20000000000 */
[----:B------:R-:W-:-:S04]  /*44b0*/  IMAD.HI.U32 R10, R5, R6, RZ ;  /* 0x00000006050a7227 */ /* 0x000fc800078e00ff */
[----:B------:R-:W-:Y:S01]  /*44c0*/  @!P3 IMAD.MOV R74, RZ, RZ, -R74 ;  /* 0x000000ffff4ab224 */ /* 0x000fe200078e0a4a */
[C---:B------:R-:W-:Y:S01]  /*44d0*/  ISETP.GT.U32.AND P3, PT, R4.reuse, R8, PT ;  /* 0x000000080400720c */ /* 0x040fe20003f64070 */
[----:B------:R-:W-:Y:S01]  /*44e0*/  IMAD.MOV R10, RZ, RZ, -R10 ;  /* 0x000000ffff0a7224 */ /* 0x000fe200078e0a0a */
[C---:B------:R-:W-:Y:S01]  /*44f0*/  ISETP.GT.U32.AND P6, PT, R4.reuse, R9, PT ;  /* 0x000000090400720c */ /* 0x040fe20003fc4070 */
[----:B------:R-:W-:Y:S01]  /*4500*/  IMAD.HI.U32 R18, R5, R11, RZ ;  /* 0x0000000b05127227 */ /* 0x000fe200078e00ff */
[----:B------:R1:W-:Y:S03]  /*4510*/  STL [R1+0x570], R16 ;  /* 0x0005701001007387 */ /* 0x0003e60000100800 */
[----:B------:R-:W-:Y:S02]  /*4520*/  IMAD R3, R4, R10, R6 ;  /* 0x0000000a04037224 */ /* 0x000fe400078e0206 */
[----:B------:R-:W-:-:S02]  /*4530*/  IMAD.MOV R6, RZ, RZ, -R18 ;  /* 0x000000ffff067224 */ /* 0x000fc400078e0a12 */
[----:B------:R-:W-:Y:S01]  /*4540*/  @!P4 IMAD.IADD R2, R2, 0x1, -R4 ;  /* 0x000000010202c824 */ /* 0x000fe200078e0a04 */
[----:B------:R-:W-:Y:S01]  /*4550*/  STL [R1+0x56c], R17 ;  /* 0x00056c1101007387 */ /* 0x000fe20000100800 */
[----:B------:R-:W-:Y:S02]  /*4560*/  IMAD R6, R4, R6, R11 ;  /* 0x0000000604067224 */ /* 0x000fe400078e020b */
[----:B------:R-:W-:Y:S02]  /*4570*/  IMAD.MOV.U32 R86, RZ, RZ, R2 ;  /* 0x000000ffff567224 */ /* 0x000fe400078e0002 */
[----:B------:R-:W-:Y:S02]  /*4580*/  @!P3 IMAD.IADD R8, R8, 0x1, -R4 ;  /* 0x000000010808b824 */ /* 0x000fe400078e0a04 */
[----:B------:R-:W-:Y:S01]  /*4590*/  @!P5 IMAD.MOV R86, RZ, RZ, -R86 ;  /* 0x000000ffff56d224 */ /* 0x000fe200078e0a56 */
[C---:B------:R-:W-:Y:S01]  /*45a0*/  ISETP.GT.U32.AND P5, PT, R4.reuse, R6, PT ;  /* 0x000000060400720c */ /* 0x040fe20003fa4070 */
[----:B------:R-:W-:Y:S01]  /*45b0*/  @!P6 IMAD.IADD R9, R9, 0x1, -R4 ;  /* 0x000000010909e824 */ /* 0x000fe200078e0a04 */
[----:B------:R-:W-:-:S02]  /*45c0*/  ISETP.GT.U32.AND P6, PT, R4, R3, PT ;  /* 0x000000030400720c */ /* 0x000fc40003fc4070 */
[----:B------:R-:W-:Y:S02]  /*45d0*/  ISETP.GT.U32.AND P3, PT, R4, R8, PT ;  /* 0x000000080400720c */ /* 0x000fe40003f64070 */
[----:B------:R-:W-:Y:S01]  /*45e0*/  ISETP.GE.AND P4, PT, R12, RZ, PT ;  /* 0x000000ff0c00720c */ /* 0x000fe20003f86270 */
[----:B------:R-:W-:Y:S02]  /*45f0*/  VIADD R12, R0, 0x7 ;  /* 0x00000007000c7836 */ /* 0x000fe40000000000 */
[----:B------:R-:W-:-:S03]  /*4600*/  IMAD.MOV.U32 R28, RZ, RZ, R9 ;  /* 0x000000ffff1c7224 */ /* 0x000fc600078e0009 */
[----:B------:R-:W-:Y:S01]  /*4610*/  IABS R9, R12 ;  /* 0x0000000c00097213 */ /* 0x000fe20000000000 */
[--C-:B------:R-:W-:Y:S02]  /*4620*/  @!P5 IMAD.IADD R6, R6, 0x1, -R4.reuse ;  /* 0x000000010606d824 */ /* 0x100fe400078e0a04 */
[--C-:B------:R-:W-:Y:S02]  /*4630*/  @!P6 IMAD.IADD R3, R3, 0x1, -R4.reuse ;  /* 0x000000010303e824 */ /* 0x100fe400078e0a04 */
[----:B------:R-:W-:Y:S01]  /*4640*/  @!P3 IMAD.IADD R8, R8, 0x1, -R4 ;  /* 0x000000010808b824 */ /* 0x000fe200078e0a04 */
[C---:B------:R-:W-:Y:S02]  /*4650*/  ISETP.GT.U32.AND P5, PT, R4.reuse, R6, PT ;  /* 0x000000060400720c */ /* 0x040fe40003fa4070 */
[----:B------:R-:W-:Y:S01]  /*4660*/  ISETP.GT.U32.AND P6, PT, R4, R3, PT ;  /* 0x000000030400720c */ /* 0x000fe20003fc4070 */
[----:B------:R-:W-:Y:S02]  /*4670*/  IMAD.MOV.U32 R31, RZ, RZ, R8 ;  /* 0x000000ffff1f7224 */ /* 0x000fe400078e0008 */
[----:B------:R-:W-:Y:S01]  /*4680*/  VIADD R11, R0, 0x8 ;  /* 0x00000008000b7836 */ /* 0x000fe20000000000 */
[----:B------:R-:W-:-:S07]  /*4690*/  ISETP.GE.AND P0, PT, R14, RZ, PT ;  /* 0x000000ff0e00720c */ /* 0x000fce0003f06270 */
[--C-:B------:R-:W-:Y:S02]  /*46a0*/  @!P5 IMAD.IADD R6, R6, 0x1, -R4.reuse ;  /* 0x000000010606d824 */ /* 0x100fe400078e0a04 */
[----:B------:R-:W-:Y:S01]  /*46b0*/  @!P6 IMAD.IADD R3, R3, 0x1, -R4 ;  /* 0x000000010303e824 */ /* 0x000fe200078e0a04 */
[----:B------:R-:W-:-:S03]  /*46c0*/  ISETP.GE.AND P6, PT, R12, RZ, PT ;  /* 0x000000ff0c00720c */ /* 0x000fc60003fc6270 */
[----:B------:R-:W-:-:S04]  /*46d0*/  IMAD.MOV.U32 R27, RZ, RZ, R3 ;  /* 0x000000ffff1b7224 */ /* 0x000fc800078e0003 */
[----:B------:R-:W-:Y:S01]  /*46e0*/  @!P4 IMAD.MOV R27, RZ, RZ, -R27 ;  /* 0x000000ffff1bc224 */ /* 0x000fe200078e0a1b */
[----:B------:R-:W-:Y:S01]  /*46f0*/  ISETP.GE.AND P4, PT, R11, RZ, PT ;  /* 0x000000ff0b00720c */ /* 0x000fe20003f86270 */
[----:B------:R-:W-:Y:S01]  /*4700*/  @!P1 IMAD.MOV R28, RZ, RZ, -R28 ;  /* 0x000000ffff1c9224 */ /* 0x000fe200078e0a1c */
[----:B------:R-:W-:Y:S01]  /*4710*/  ISETP.GE.AND P1, PT, R13, RZ, PT ;  /* 0x000000ff0d00720c */ /* 0x000fe20003f26270 */
[----:B------:R-:W-:Y:S02]  /*4720*/  IMAD.MOV.U32 R26, RZ, RZ, R6 ;  /* 0x000000ffff1a7224 */ /* 0x000fe400078e0006 */
[----:B------:R-:W-:-:S10]  /*4730*/  @!P0 IMAD.MOV R31, RZ, RZ, -R31 ;  /* 0x000000ffff1f8224 */ /* 0x000fd400078e0a1f */
[----:B------:R-:W-:Y:S02]  /*4740*/  @!P1 IMAD.MOV R26, RZ, RZ, -R26 ;  /* 0x000000ffff1a9224 */ /* 0x000fe400078e0a1a */
[----:B-1----:R-:W-:-:S05]  /*4750*/  VIADD R16, R0, 0xc ;  /* 0x0000000c00107836 */ /* 0x002fca0000000000 */
[----:B------:R-:W-:Y:S01]  /*4760*/  IABS R13, R16 ;  /* 0x00000010000d7213 */ /* 0x000fe20000000000 */
[----:B--2---:R0:W-:Y:S02]  /*4770*/  STL [R1+0x228], R15 ;  /* 0x0002280f01007387 */ /* 0x0041e40000100800 */
[----:B0-----:R-:W-:-:S05]  /*4780*/  VIADD R15, R0, 0x6 ;  /* 0x00000006000f7836 */ /* 0x001fca0000000000 */
[----:B------:R-:W-:-:S05]  /*4790*/  IABS R10, R15 ;  /* 0x0000000f000a7213 */ /* 0x000fca0000000000 */
[----:B------:R-:W-:-:S04]  /*47a0*/  IMAD.HI.U32 R2, R5, R10, RZ ;  /* 0x0000000a05027227 */ /* 0x000fc800078e00ff */
[----:B------:R-:W-:-:S04]  /*47b0*/  IMAD.MOV R2, RZ, RZ, -R2 ;  /* 0x000000ffff027224 */ /* 0x000fc800078e0a02 */
[----:B------:R-:W-:Y:S02]  /*47c0*/  IMAD R2, R4, R2, R10 ;  /* 0x0000000204027224 */ /* 0x000fe400078e020a */
[----:B------:R-:W-:-:S03]  /*47d0*/  IMAD.MOV.U32 R10, RZ, RZ, R9 ;  /* 0x000000ffff0a7224 */ /* 0x000fc600078e0009 */
[----:B------:R-:W-:Y:S01]  /*47e0*/  ISETP.GT.U32.AND P3, PT, R4, R2, PT ;  /* 0x000000020400720c */ /* 0x000fe20003f64070 */
[----:B------:R-:W-:-:S04]  /*47f0*/  IMAD.HI.U32 R8, R5, R10, RZ ;  /* 0x0000000a05087227 */ /* 0x000fc800078e00ff */
[----:B------:R-:W-:-:S04]  /*4800*/  IMAD.MOV R8, RZ, RZ, -R8 ;  /* 0x000000ffff087224 */ /* 0x000fc800078e0a08 */
[----:B------:R-:W-:Y:S01]  /*4810*/  IMAD R8, R4, R8, R10 ;  /* 0x0000000804087224 */ /* 0x000fe200078e020a */
[----:B------:R-:W-:-:S03]  /*4820*/  IABS R9, R11 ;  /* 0x0000000b00097213 */ /* 0x000fc60000000000 */
[----:B------:R-:W-:Y:S01]  /*4830*/  @!P3 IMAD.IADD R2, R2, 0x1, -R4 ;  /* 0x000000010202b824 */ /* 0x000fe200078e0a04 */
[----:B------:R-:W-:Y:S01]  /*4840*/  ISETP.GT.U32.AND P5, PT, R4, R8, PT ;  /* 0x000000080400720c */ /* 0x000fe20003fa4070 */
[----:B------:R-:W-:-:S03]  /*4850*/  IMAD.HI.U32 R12, R5, R9, RZ ;  /* 0x00000009050c7227 */ /* 0x000fc600078e00ff */
[----:B------:R-:W-:Y:S01]  /*4860*/  ISETP.GT.U32.AND P3, PT, R4, R2, PT ;  /* 0x000000020400720c */ /* 0x000fe20003f64070 */
[----:B------:R-:W-:Y:S02]  /*4870*/  VIADD R10, R0, 0x9 ;  /* 0x00000009000a7836 */ /* 0x000fe40000000000 */
[----:B------:R-:W-:-:S03]  /*4880*/  IMAD.MOV R3, RZ, RZ, -R12 ;  /* 0x000000ffff037224 */ /* 0x000fc600078e0a0c */
[----:B------:R-:W-:Y:S01]  /*4890*/  IABS R11, R10 ;  /* 0x0000000a000b7213 */ /* 0x000fe20000000000 */
[----:B------:R-:W-:Y:S02]  /*48a0*/  IMAD R6, R4, R3, R9 ;  /* 0x0000000304067224 */ /* 0x000fe400078e0209 */
[--C-:B------:R-:W-:Y:S01]  /*48b0*/  @!P5 IMAD.IADD R8, R8, 0x1, -R4.reuse ;  /* 0x000000010808d824 */ /* 0x100fe200078e0a04 */
[----:B------:R-:W-:Y:S01]  /*48c0*/  ISETP.GE.AND P0, PT, R15, RZ, PT ;  /* 0x000000ff0f00720c */ /* 0x000fe20003f06270 */
[----:B------:R-:W-:Y:S02]  /*48d0*/  IMAD.MOV.U32 R9, RZ, RZ, R11 ;  /* 0x000000ffff097224 */ /* 0x000fe400078e000b */
[----:B------:R-:W-:Y:S01]  /*48e0*/  @!P3 IMAD.IADD R2, R2, 0x1, -R4 ;  /* 0x000000010202b824 */ /* 0x000fe200078e0a04 */
[C---:B------:R-:W-:Y:S01]  /*48f0*/  ISETP.GT.U32.AND P3, PT, R4.reuse, R6, PT ;  /* 0x000000060400720c */ /* 0x040fe20003f64070 */
[----:B------:R-:W-:Y:S01]  /*4900*/  IMAD.HI.U32 R12, R5, R9, RZ ;  /* 0x00000009050c7227 */ /* 0x000fe200078e00ff */
[----:B------:R-:W-:-:S03]  /*4910*/  ISETP.GT.U32.AND P5, PT, R4, R8, PT ;  /* 0x000000080400720c */ /* 0x000fc60003fa4070 */
[----:B------:R-:W-:Y:S02]  /*4920*/  VIADD R3, R0, 0xa ;  /* 0x0000000a00037836 */ /* 0x000fe40000000000 */
[----:B------:R-:W-:Y:S02]  /*4930*/  IMAD.MOV.U32 R29, RZ, RZ, R2 ;  /* 0x000000ffff1d7224 */ /* 0x000fe400078e0002 */
[----:B------:R-:W-:Y:S01]  /*4940*/  IMAD.MOV R2, RZ, RZ, -R12 ;  /* 0x000000ffff027224 */ /* 0x000fe200078e0a0c */
[----:B------:R-:W-:Y:S01]  /*4950*/  ISETP.GE.AND P1, PT, R10, RZ, PT ;  /* 0x000000ff0a00720c */ /* 0x000fe20003f26270 */
[----:B------:R-:W-:Y:S01]  /*4960*/  VIADD R11, R0, 0xb ;  /* 0x0000000b000b7836 */ /* 0x000fe20000000000 */
[----:B------:R-:W-:Y:S01]  /*4970*/  IABS R10, R3 ;  /* 0x00000003000a7213 */ /* 0x000fe20000000000 */
[----:B------:R-:W-:Y:S02]  /*4980*/  IMAD R2, R4, R2, R9 ;  /* 0x0000000204027224 */ /* 0x000fe400078e0209 */
[----:B------:R-:W-:Y:S01]  /*4990*/  @!P0 IMAD.MOV R29, RZ, RZ, -R29 ;  /* 0x000000ffff1d8224 */ /* 0x000fe200078e0a1d */
[----:B------:R-:W-:Y:S01]  /*49a0*/  ISETP.GE.AND P0, PT, R3, RZ, PT ;  /* 0x000000ff0300720c */ /* 0x000fe20003f06270 */
[--C-:B------:R-:W-:Y:S01]  /*49b0*/  @!P3 IMAD.IADD R6, R6, 0x1, -R4.reuse ;  /* 0x000000010606b824 */ /* 0x100fe200078e0a04 */
[----:B------:R-:W-:Y:S01]  /*49c0*/  IABS R3, R11 ;  /* 0x0000000b00037213 */ /* 0x000fe20000000000 */
[----:B------:R-:W-:Y:S01]  /*49d0*/  @!P5 IMAD.IADD R8, R8, 0x1, -R4 ;  /* 0x000000010808d824 */ /* 0x000fe200078e0a04 */
[C---:B------:R-:W-:Y:S01]  /*49e0*/  ISETP.GT.U32.AND P5, PT, R4.reuse, R2, PT ;  /* 0x000000020400720c */ /* 0x040fe20003fa4070 */
[----:B------:R-:W-:Y:S01]  /*49f0*/  IMAD.HI.U32 R12, R5, R10, RZ ;  /* 0x0000000a050c7227 */ /* 0x000fe200078e00ff */
[----:B------:R-:W-:-:S03]  /*4a00*/  ISETP.GT.U32.AND P3, PT, R4, R6, PT ;  /* 0x000000060400720c */ /* 0x000fc60003f64070 */
[----:B------:R-:W-:Y:S02]  /*4a10*/  IMAD.MOV.U32 R9, RZ, RZ, R3 ;  /* 0x000000ffff097224 */ /* 0x000fe400078e0003 */
[----:B------:R-:W-:Y:S01]  /*4a20*/  IMAD.MOV R3, RZ, RZ, -R12 ;  /* 0x000000ffff037224 */ /* 0x000fe200078e0a0c */
[----:B---3--:R0:W-:Y:S03]  /*4a30*/  STL [R1+0x1ec], R19 ;  /* 0x0001ec1301007387 */ /* 0x0081e60000100800 */
[----:B------:R-:W-:Y:S02]  /*4a40*/  IMAD R3, R4, R3, R10 ;  /* 0x0000000304037224 */ /* 0x000fe400078e020a */
[----:B------:R-:W-:Y:S02]  /*4a50*/  @!P5 IMAD.IADD R2, R2, 0x1, -R4 ;  /* 0x000000010202d824 */ /* 0x000fe400078e0a04 */
[----:B0-----:R-:W-:-:S04]  /*4a60*/  IMAD.MOV.U32 R19, RZ, RZ, R8 ;  /* 0x000000ffff137224 */ /* 0x001fc800078e0008 */
[----:B------:R-:W-:Y:S01]  /*4a70*/  @!P6 IMAD.MOV R19, RZ, RZ, -R19 ;  /* 0x000000ffff13e224 */ /* 0x000fe200078e0a13 */
[C---:B------:R-:W-:Y:S01]  /*4a80*/  ISETP.GT.U32.AND P6, PT, R4.reuse, R3, PT ;  /* 0x000000030400720c */ /* 0x040fe20003fc4070 */
[----:B------:R-:W-:Y:S01]  /*4a90*/  IMAD.MOV.U32 R10, RZ, RZ, R13 ;  /* 0x000000ffff0a7224 */ /* 0x000fe200078e000d */
[----:B------:R-:W-:Y:S01]  /*4aa0*/  ISETP.GT.U32.AND P5, PT, R4, R2, PT ;  /* 0x000000020400720c */ /* 0x000fe20003fa4070 */
[----:B------:R-:W-:-:S04]  /*4ab0*/  IMAD.HI.U32 R14, R5, R9, RZ ;  /* 0x00000009050e7227 */ /* 0x000fc800078e00ff */
[----:B------:R-:W-:Y:S01]  /*4ac0*/  @!P3 IMAD.IADD R6, R6, 0x1, -R4 ;  /* 0x000000010606b824 */ /* 0x000fe200078e0a04 */
[----:B------:R-:W-:Y:S01]  /*4ad0*/  ISETP.GE.AND P3, PT, R11, RZ, PT ;  /* 0x000000ff0b00720c */ /* 0x000fe20003f66270 */
[----:B------:R-:W-:-:S04]  /*4ae0*/  IMAD.HI.U32 R11, R5, R10, RZ ;  /* 0x0000000a050b7227 */ /* 0x000fc800078e00ff */
[----:B------:R-:W-:Y:S02]  /*4af0*/  IMAD.MOV R8, RZ, RZ, -R14 ;  /* 0x000000ffff087224 */ /* 0x000fe400078e0a0e */
[----:B------:R-:W-:Y:S02]  /*4b00*/  VIADD R12, R0, 0xd ;  /* 0x0000000d000c7836 */ /* 0x000fe40000000000 */
[----:B------:R-:W-:Y:S02]  /*4b10*/  IMAD.MOV.U32 R67, RZ, RZ, R6 ;  /* 0x000000ffff437224 */ /* 0x000fe400078e0006 */
[----:B------:R-:W-:Y:S02]  /*4b20*/  IMAD.MOV R6, RZ, RZ, -R11 ;  /* 0x000000ffff067224 */ /* 0x000fe400078e0a0b */
[----:B------:R-:W-:Y:S01]  /*4b30*/  IMAD R9, R4, R8, R9 ;  /* 0x0000000804097224 */ /* 0x000fe200078e0209 */
[----:B------:R-:W-:Y:S01]  /*4b40*/  IABS R8, R12 ;  /* 0x0000000c00087213 */ /* 0x000fe20000000000 */
[----:B------:R-:W-:-:S02]  /*4b50*/  @!P6 IMAD.IADD R3, R3, 0x1, -R4 ;  /* 0x000000010303e824 */ /* 0x000fc400078e0a04 */
[C---:B------:R-:W-:Y:S02]  /*4b60*/  IMAD R6, R4.reuse, R6, R10 ;  /* 0x0000000604067224 */ /* 0x040fe400078e020a */
[----:B------:R-:W-:Y:S01]  /*4b70*/  @!P4 IMAD.MOV R67, RZ, RZ, -R67 ;  /* 0x000000ffff43c224 */ /* 0x000fe200078e0a43 */
[----:B------:R-:W-:Y:S01]  /*4b80*/  ISETP.GT.U32.AND P4, PT, R4, R9, PT ;  /* 0x000000090400720c */ /* 0x000fe20003f84070 */
[----:B------:R-:W-:Y:S01]  /*4b90*/  @!P5 IMAD.IADD R2, R2, 0x1, -R4 ;  /* 0x000000010202d824 */ /* 0x000fe200078e0a04 */
[C---:B------:R-:W-:Y:S01]  /*4ba0*/  ISETP.GT.U32.AND P6, PT, R4.reuse, R3, PT ;  /* 0x000000030400720c */ /* 0x040fe20003fc4070 */
[----:B------:R-:W-:Y:S01]  /*4bb0*/  IMAD.HI.U32 R13, R5, R8, RZ ;  /* 0x00000008050d7227 */ /* 0x000fe200078e00ff */
[----:B------:R-:W-:-:S03]  /*4bc0*/  ISETP.GT.U32.AND P5, PT, R4, R6, PT ;  /* 0x000000060400720c */ /* 0x000fc60003fa4070 */
[C---:B------:R-:W-:Y:S02]  /*4bd0*/  VIADD R14, R0.reuse, 0xf ;  /* 0x0000000f000e7836 */ /* 0x040fe40000000000 */
[----:B------:R-:W-:Y:S02]  /*4be0*/  VIADD R15, R0, 0xe ;  /* 0x0000000e000f7836 */ /* 0x000fe40000000000 */
[----:B------:R-:W-:Y:S01]  /*4bf0*/  IMAD.MOV R10, RZ, RZ, -R13 ;  /* 0x000000ffff0a7224 */ /* 0x000fe200078e0a0d */
[----:B------:R-:W-:Y:S02]  /*4c00*/  IABS R17, R14 ;  /* 0x0000000e00117213 */ /* 0x000fe40000000000 */
[----:B------:R-:W-:Y:S01]  /*4c10*/  IABS R11, R15 ;  /* 0x0000000f000b7213 */ /* 0x000fe20000000000 */
[----:B------:R-:W-:Y:S02]  /*4c20*/  IMAD R8, R4, R10, R8 ;  /* 0x0000000a04087224 */ /* 0x000fe400078e0208 */
[----:B------:R-:W-:-:S02]  /*4c30*/  @!P4 IMAD.IADD R9, R9, 0x1, -R4 ;  /* 0x000000010909c824 */ /* 0x000fc400078e0a04 */
[----:B------:R-:W-:Y:S01]  /*4c40*/  @!P6 IMAD.IADD R3, R3, 0x1, -R4 ;  /* 0x000000010303e824 */ /* 0x000fe200078e0a04 */
[----:B------:R-:W-:Y:S01]  /*4c50*/  ISETP.GT.U32.AND P6, PT, R4, R8, PT ;  /* 0x000000080400720c */ /* 0x000fe20003fc4070 */
[----:B------:R-:W-:Y:S02]  /*4c60*/  IMAD.MOV.U32 R10, RZ, RZ, R17 ;  /* 0x000000ffff0a7224 */ /* 0x000fe400078e0011 */
[----:B------:R-:W-:Y:S02]  /*4c70*/  IMAD.MOV.U32 R78, RZ, RZ, R2 ;  /* 0x000000ffff4e7224 */ /* 0x000fe400078e0002 */
[----:B------:R-:W-:Y:S02]  /*4c80*/  @!P5 IMAD.IADD R6, R6, 0x1, -R4 ;  /* 0x000000010606d824 */ /* 0x000fe400078e0a04 */
[----:B------:R-:W-:Y:S01]  /*4c90*/  IMAD.HI.U32 R17, R5, R11, RZ ;  /* 0x0000000b05117227 */ /* 0x000fe200078e00ff */
[----:B------:R-:W-:-:S03]  /*4ca0*/  ISETP.GT.U32.AND P4, PT, R4, R9, PT ;  /* 0x000000090400720c */ /* 0x000fc60003f84070 */
[----:B------:R-:W-:Y:S01]  /*4cb0*/  @!P1 IMAD.MOV R78, RZ, RZ, -R78 ;  /* 0x000000ffff4e9224 */ /* 0x000fe200078e0a4e */
[----:B------:R-:W-:Y:S01]  /*4cc0*/  ISETP.GT.U32.AND P1, PT, R4, R6, PT ;  /* 0x000000060400720c */ /* 0x000fe20003f24070 */
[----:B------:R-:W-:Y:S02]  /*4cd0*/  IMAD.MOV R2, RZ, RZ, -R17 ;  /* 0x000000ffff027224 */ /* 0x000fe400078e0a11 */
[----:B------:R-:W-:-:S04]  /*4ce0*/  IMAD.HI.U32 R17, R5, R10, RZ ;  /* 0x0000000a05117227 */ /* 0x000fc800078e00ff */
[----:B------:R-:W-:Y:S02]  /*4cf0*/  IMAD R2, R4, R2, R11 ;  /* 0x0000000204027224 */ /* 0x000fe400078e020b */
[----:B------:R-:W-:Y:S02]  /*4d00*/  IMAD.MOV R11, RZ, RZ, -R17 ;  /* 0x000000ffff0b7224 */ /* 0x000fe400078e0a11 */
[----:B------:R-:W-:Y:S02]  /*4d10*/  VIADD R13, R0, 0x10 ;  /* 0x00000010000d7836 */ /* 0x000fe40000000000 */
[----:B------:R-:W-:Y:S02]  /*4d20*/  IMAD.MOV.U32 R30, RZ, RZ, R3 ;  /* 0x000000ffff1e7224 */ /* 0x000fe400078e0003 */
[----:B------:R-:W-:Y:S02]  /*4d30*/  @!P6 IMAD.IADD R8, R8, 0x1, -R4 ;  /* 0x000000010808e824 */ /* 0x000fe400078e0a04 */
[----:B------:R-:W-:Y:S01]  /*4d40*/  IMAD R3, R4, R11, R10 ;  /* 0x0000000b04037224 */ /* 0x000fe200078e020a */
[----:B------:R-:W-:Y:S01]  /*4d50*/  ISETP.GE.AND P5, PT, R16, RZ, PT ;  /* 0x000000ff1000720c */ /* 0x000fe20003fa6270 */
[----:B------:R-:W-:Y:S01]  /*4d60*/  @!P4 IMAD.IADD R9, R9, 0x1, -R4 ;  /* 0x000000010909c824 */ /* 0x000fe200078e0a04 */
[----:B------:R-:W-:Y:S01]  /*4d70*/  ISETP.GT.U32.AND P4, PT, R4, R2, PT ;  /* 0x000000020400720c */ /* 0x000fe20003f84070 */
[----:B------:R-:W-:Y:S01]  /*4d80*/  @!P0 IMAD.MOV R30, RZ, RZ, -R30 ;  /* 0x000000ffff1e8224 */ /* 0x000fe200078e0a1e */
[----:B------:R-:W-:Y:S01]  /*4d90*/  IABS R16, R13 ;  /* 0x0000000d00107213 */ /* 0x000fe20000000000 */
[----:B------:R-:W-:Y:S01]  /*4da0*/  @!P1 IMAD.IADD R6, R6, 0x1, -R4 ;  /* 0x0000000106069824 */ /* 0x000fe200078e0a04 */
[----:B------:R-:W-:-:S02]  /*4db0*/  ISETP.GT.U32.AND P0, PT, R4, R8, PT ;  /* 0x000000080400720c */ /* 0x000fc40003f04070 */
[----:B------:R-:W-:Y:S01]  /*4dc0*/  ISETP.GT.U32.AND P1, PT, R4, R3, PT ;  /* 0x000000030400720c */ /* 0x000fe20003f24070 */
[----:B------:R-:W-:Y:S01]  /*4dd0*/  IMAD.MOV.U32 R10, RZ, RZ, R16 ;  /* 0x000000ffff0a7224 */ /* 0x000fe200078e0010 */
[----:B------:R-:W-:Y:S01]  /*4de0*/  ISETP.GE.AND P6, PT, R12, RZ, PT ;  /* 0x000000ff0c00720c */ /* 0x000fe20003fc6270 */
[----:B------:R-:W-:Y:S02]  /*4df0*/  IMAD.MOV.U32 R18, RZ, RZ, R9 ;  /* 0x000000ffff127224 */ /* 0x000fe400078e0009 */
[----:B------:R-:W-:-:S04]  /*4e00*/  IMAD.HI.U32 R9, R5, R10, RZ ;  /* 0x0000000a05097227 */ /* 0x000fc800078e00ff */
[----:B------:R-:W-:Y:S02]  /*4e10*/  VIADD R11, R0, 0x11 ;  /* 0x00000011000b7836 */ /* 0x000fe40000000000 */
[--C-:B------:R-:W-:Y:S02]  /*4e20*/  @!P4 IMAD.IADD R2, R2, 0x1, -R4.reuse ;  /* 0x000000010202c824 */ /* 0x100fe400078e0a04 */
[----:B------:R-:W-:Y:S02]  /*4e30*/  IMAD.MOV R9, RZ, RZ, -R9 ;  /* 0x000000ffff097224 */ /* 0x000fe400078e0a09 */
[--C-:B------:R-:W-:Y:S01]  /*4e40*/  @!P0 IMAD.IADD R8, R8, 0x1, -R4.reuse ;  /* 0x0000000108088824 */ /* 0x100fe200078e0a04 */
[----:B------:R-:W-:Y:S01]  /*4e50*/  IABS R12, R11 ;  /* 0x0000000b000c7213 */ /* 0x000fe20000000000 */
[----:B------:R-:W-:Y:S02]  /*4e60*/  @!P1 IMAD.IADD R3, R3, 0x1, -R4 ;  /* 0x0000000103039824 */ /* 0x000fe400078e0a04 */
[----:B------:R-:W-:Y:S01]  /*4e70*/  @!P3 IMAD.MOV R18, RZ, RZ, -R18 ;  /* 0x000000ffff12b224 */ /* 0x000fe200078e0a12 */
[C---:B------:R-:W-:Y:S01]  /*4e80*/  ISETP.GT.U32.AND P3, PT, R4.reuse, R2, PT ;  /* 0x000000020400720c */ /* 0x040fe20003f64070 */
[----:B------:R-:W-:-:S02]  /*4e90*/  IMAD R9, R4, R9, R10 ;  /* 0x0000000904097224 */ /* 0x000fc400078e020a */
[----:B------:R-:W-:Y:S01]  /*4ea0*/  IMAD.MOV.U32 R16, RZ, RZ, R8 ;  /* 0x000000ffff107224 */ /* 0x000fe200078e0008 */
[----:B------:R-:W-:Y:S01]  /*4eb0*/  ISETP.GT.U32.AND P1, PT, R4, R3, PT ;  /* 0x000000030400720c */ /* 0x000fe20003f24070 */
[----:B------:R-:W-:-:S04]  /*4ec0*/  IMAD.HI.U32 R10, R5, R12, RZ ;  /* 0x0000000c050a7227 */ /* 0x000fc800078e00ff */
[----:B------:R-:W-:Y:S01]  /*4ed0*/  @!P6 IMAD.MOV R16, RZ, RZ, -R16 ;  /* 0x000000ffff10e224 */ /* 0x000fe200078e0a10 */
[----:B------:R-:W-:Y:S01]  /*4ee0*/  ISETP.GT.U32.AND P6, PT, R4, R9, PT ;  /* 0x000000090400720c */ /* 0x000fe20003fc4070 */
[----:B------:R-:W-:Y:S01]  /*4ef0*/  @!P5 IMAD.MOV R6, RZ, RZ, -R6 ;  /* 0x000000ffff06d224 */ /* 0x000fe200078e0a06 */
[----:B------:R-:W-:Y:S01]  /*4f00*/  STL [R1+0x164], R19 ;  /* 0x0001641301007387 */ /* 0x000fe20000100800 */
[----:B------:R-:W-:Y:S01]  /*4f10*/  IMAD.MOV R10, RZ, RZ, -R10 ;  /* 0x000000ffff0a7224 */ /* 0x000fe200078e0a0a */
[----:B------:R-:W-:Y:S01]  /*4f20*/  ISETP.GE.AND P5, PT, R13, RZ, PT ;  /* 0x000000ff0d00720c */ /* 0x000fe20003fa6270 */
[----:B------:R-:W-:Y:S01]  /*4f30*/  VIADD R13, R0, 0x13 ;  /* 0x00000013000d7836 */ /* 0x000fe20000000000 */
[----:B------:R-:W-:Y:S01]  /*4f40*/  STL [R1+0x15c], R18 ;  /* 0x00015c1201007387 */ /* 0x000fe20000100800 */
[----:B------:R-:W-:Y:S01]  /*4f50*/  ISETP.GE.AND P4, PT, R15, RZ, PT ;  /* 0x000000ff0f00720c */ /* 0x000fe20003f86270 */
[----:B------:R-:W-:Y:S02]  /*4f60*/  IMAD R10, R4, R10, R12 ;  /* 0x0000000a040a7224 */ /* 0x000fe400078e020c */
[----:B------:R0:W-:Y:S01]  /*4f70*/  STL [R1+0x158], R6 ;  /* 0x0001580601007387 */ /* 0x0001e20000100800 */
[--C-:B------:R-:W-:Y:S01]  /*4f80*/  @!P3 IMAD.IADD R2, R2, 0x1, -R4.reuse ;  /* 0x000000010202b824 */ /* 0x100fe200078e0a04 */
[----:B------:R-:W-:Y:S01]  /*4f90*/  ISETP.GE.AND P3, PT, R11, RZ, PT ;  /* 0x000000ff0b00720c */ /* 0x000fe20003f66270 */
[--C-:B------:R-:W-:Y:S01]  /*4fa0*/  @!P1 IMAD.IADD R3, R3, 0x1, -R4.reuse ;  /* 0x0000000103039824 */ /* 0x100fe200078e0a04 */
[----:B------:R-:W-:Y:S01]  /*4fb0*/  IABS R11, R13 ;  /* 0x0000000d000b7213 */ /* 0x000fe20000000000 */
[----:B0-----:R-:W-:Y:S01]  /*4fc0*/  VIADD R6, R0, 0x12 ;  /* 0x0000001200067836 */ /* 0x001fe20000000000 */
[----:B------:R-:W-:Y:S01]  /*4fd0*/  ISETP.GT.U32.AND P1, PT, R4, R10, PT ;  /* 0x0000000a0400720c */ /* 0x000fe20003f24070 */
[----:B------:R0:W-:Y:S01]  /*4fe0*/  STL [R1+0x154], R16 ;  /* 0x0001541001007387 */ /* 0x0001e20000100800 */
[----:B------:R-:W-:-:S02]  /*4ff0*/  @!P6 IMAD.IADD R9, R9, 0x1, -R4 ;  /* 0x000000010909e824 */ /* 0x000fc400078e0a04 */
[----:B------:R-:W-:Y:S02]  /*5000*/  IABS R8, R6 ;  /* 0x0000000600087213 */ /* 0x000fe40000000000 */
[----:B------:R-:W-:Y:S01]  /*5010*/  ISETP.GE.AND P6, PT, R6, RZ, PT ;  /* 0x000000ff0600720c */ /* 0x000fe20003fc6270 */
[----:B------:R-:W-:Y:S01]  /*5020*/  IMAD.MOV.U32 R6, RZ, RZ, R11 ;  /* 0x000000ffff067224 */ /* 0x000fe200078e000b */
[----:B------:R-:W-:Y:S01]  /*5030*/  ISETP.GE.AND P0, PT, R14, RZ, PT ;  /* 0x000000ff0e00720c */ /* 0x000fe20003f06270 */
[----:B------:R-:W-:Y:S02]  /*5040*/  VIADD R17, R0, 0x15 ;  /* 0x0000001500117836 */ /* 0x000fe40000000000 */
[----:B0-----:R-:W-:Y:S02]  /*5050*/  IMAD.MOV.U32 R16, RZ, RZ, R2 ;  /* 0x000000ffff107224 */ /* 0x001fe400078e0002 */
[----:B------:R-:W-:Y:S01]  /*5060*/  IMAD.HI.U32 R11, R5, R8, RZ ;  /* 0x00000008050b7227 */ /* 0x000fe200078e00ff */
[----:B------:R-:W-:-:S03]  /*5070*/  IABS R15, R17 ;  /* 0x00000011000f7213 */ /* 0x000fc60000000000 */
[----:B------:R-:W-:Y:S02]  /*5080*/  VIADD R18, R0, 0x14 ;  /* 0x0000001400127836 */ /* 0x000fe40000000000 */
[----:B------:R-:W-:Y:S01]  /*5090*/  @!P4 IMAD.MOV R16, RZ, RZ, -R16 ;  /* 0x000000ffff10c224 */ /* 0x000fe200078e0a10 */
[----:B------:R-:W-:Y:S01]  /*50a0*/  ISETP.GT.U32.AND P4, PT, R4, R9, PT ;  /* 0x000000090400720c */ /* 0x000fe20003f84070 */
[----:B------:R-:W-:Y:S01]  /*50b0*/  IMAD.MOV R2, RZ, RZ, -R11 ;  /* 0x000000ffff027224 */ /* 0x000fe200078e0a0b */
[----:B------:R-:W-:Y:S01]  /*50c0*/  IABS R12, R18 ;  /* 0x00000012000c7213 */ /* 0x000fe20000000000 */
[----:B------:R-:W-:Y:S01]  /*50d0*/  IMAD.HI.U32 R14, R5, R6, RZ ;  /* 0x00000006050e7227 */ /* 0x000fe200078e00ff */
[----:B------:R0:W-:Y:S03]  /*50e0*/  STL [R1+0x150], R16 ;  /* 0x0001501001007387 */ /* 0x0001e60000100800 */
[----:B------:R-:W-:-:S02]  /*50f0*/  @!P1 IMAD.IADD R10, R10, 0x1, -R4 ;  /* 0x000000010a0a9824 */ /* 0x000fc400078e0a04 */
[C---:B------:R-:W-:Y:S02]  /*5100*/  IMAD R2, R4.reuse, R2, R8 ;  /* 0x0000000204027224 */ /* 0x040fe400078e0208 */
[----:B------:R-:W-:Y:S02]  /*5110*/  IMAD.MOV.U32 R11, RZ, RZ, R15 ;  /* 0x000000ffff0b7224 */ /* 0x000fe400078e000f */
[----:B0-----:R-:W-:Y:S02]  /*5120*/  IMAD.MOV.U32 R16, RZ, RZ, R3 ;  /* 0x000000ffff107224 */ /* 0x001fe400078e0003 */
[----:B------:R-:W-:Y:S01]  /*5130*/  IMAD.MOV R15, RZ, RZ, -R14 ;  /* 0x000000ffff0f7224 */ /* 0x000fe200078e0a0e */
[----:B------:R-:W-:Y:S01]  /*5140*/  ISETP.GT.U32.AND P1, PT, R4, R10, PT ;  /* 0x0000000a0400720c */ /* 0x000fe20003f24070 */
[----:B------:R-:W-:-:S04]  /*5150*/  IMAD.HI.U32 R8, R5, R12, RZ ;  /* 0x0000000c05087227 */ /* 0x000fc800078e00ff */
[----:B------:R-:W-:Y:S01]  /*5160*/  @!P0 IMAD.MOV R16, RZ, RZ, -R16 ;  /* 0x000000ffff108224 */ /* 0x000fe200078e0a10 */
[C---:B------:R-:W-:Y:S01]  /*5170*/  ISETP.GT.U32.AND P0, PT, R4.reuse, R2, PT ;  /* 0x000000020400720c */ /* 0x040fe20003f04070 */
[C---:B------:R-:W-:Y:S02]  /*5180*/  IMAD R3, R4.reuse, R15, R6 ;  /* 0x0000000f04037224 */ /* 0x040fe400078e0206 */
[----:B------:R-:W-:Y:S02]  /*5190*/  IMAD.MOV R6, RZ, RZ, -R8 ;  /* 0x000000ffff067224 */ /* 0x000fe400078e0a08 */
[----:B------:R-:W-:Y:S02]  /*51a0*/  @!P4 IMAD.IADD R9, R9, 0x1, -R4 ;  /* 0x000000010909c824 */ /* 0x000fe400078e0a04 */
[----:B------:R-:W-:Y:S02]  /*51b0*/  IMAD R6, R4, R6, R12 ;  /* 0x0000000604067224 */ /* 0x000fe400078e020c */
[----:B------:R-:W-:-:S02]  /*51c0*/  IMAD.MOV.U32 R64, RZ, RZ, R9 ;  /* 0x000000ffff407224 */ /* 0x000fc400078e0009 */
[----:B------:R-:W-:Y:S01]  /*51d0*/  IMAD.HI.U32 R14, R5, R11, RZ ;  /* 0x0000000b050e7227 */ /* 0x000fe200078e00ff */
[----:B------:R-:W-:-:S03]  /*51e0*/  ISETP.GT.U32.AND P4, PT, R4, R3, PT ;  /* 0x000000030400720c */ /* 0x000fc60003f84070 */
[----:B------:R-:W-:Y:S01]  /*51f0*/  @!P5 IMAD.MOV R64, RZ, RZ, -R64 ;  /* 0x000000ffff40d224 */ /* 0x000fe200078e0a40 */
[----:B------:R-:W-:Y:S01]  /*5200*/  ISETP.GT.U32.AND P5, PT, R4, R6, PT ;  /* 0x000000060400720c */ /* 0x000fe20003fa4070 */
[----:B------:R-:W-:Y:S02]  /*5210*/  IMAD.MOV R8, RZ, RZ, -R14 ;  /* 0x000000ffff087224 */ /* 0x000fe400078e0a0e */
[--C-:B------:R-:W-:Y:S02]  /*5220*/  @!P1 IMAD.IADD R10, R10, 0x1, -R4.reuse ;  /* 0x000000010a0a9824 */ /* 0x100fe400078e0a04 */
[----:B------:R-:W-:Y:S02]  /*5230*/  @!P0 IMAD.IADD R2, R2, 0x1, -R4 ;  /* 0x0000000102028824 */ /* 0x000fe400078e0a04 */
[C---:B------:R-:W-:Y:S02]  /*5240*/  IMAD R8, R4.reuse, R8, R11 ;  /* 0x0000000804087224 */ /* 0x040fe400078e020b */
[----:B------:R-:W-:Y:S01]  /*5250*/  IMAD.MOV.U32 R73, RZ, RZ, R10 ;  /* 0x000000ffff497224 */ /* 0x000fe200078e000a */
[----:B------:R-:W-:Y:S01]  /*5260*/  ISETP.GT.U32.AND P0, PT, R4, R2, PT ;  /* 0x000000020400720c */ /* 0x000fe20003f04070 */
[----:B------:R-:W-:-:S02]  /*5270*/  VIADD R14, R0, 0x17 ;  /* 0x00000017000e7836 */ /* 0x000fc40000000000 */
[----:B------:R-:W-:Y:S01]  /*5280*/  @!P3 IMAD.MOV R73, RZ, RZ, -R73 ;  /* 0x000000ffff49b224 */ /* 0x000fe200078e0a49 */
[----:B------:R-:W-:Y:S01]  /*5290*/  ISETP.GT.U32.AND P3, PT, R4, R8, PT ;  /* 0x000000080400720c */ /* 0x000fe20003f64070 */
[----:B------:R-:W-:Y:S01]  /*52a0*/  VIADD R15, R0, 0x16 ;  /* 0x00000016000f7836 */ /* 0x000fe20000000000 */
[----:B------:R-:W-:Y:S01]  /*52b0*/  IABS R12, R14 ;  /* 0x0000000e000c7213 */ /* 0x000fe20000000000 */
[--C-:B------:R-:W-:Y:S02]  /*52c0*/  @!P5 IMAD.IADD R6, R6, 0x1, -R4.reuse ;  /* 0x000000010606d824 */ /* 0x100fe400078e0a04 */
[--C-:B------:R-:W-:Y:S01]  /*52d0*/  @!P4 IMAD.IADD R3, R3, 0x1, -R4.reuse ;  /* 0x000000010303c824 */ /* 0x100fe200078e0a04 */
[----:B------:R-:W-:Y:S01]  /*52e0*/  IABS R11, R15 ;  /* 0x0000000f000b7213 */ /* 0x000fe20000000000 */
[----:B------:R-:W-:Y:S01]  /*52f0*/  IMAD.HI.U32 R10, R5, R12, RZ ;  /* 0x0000000c050a7227 */ /* 0x000fe200078e00ff */
[C---:B------:R-:W-:Y:S02]  /*5300*/  ISETP.GT.U32.AND P5, PT, R4.reuse, R6, PT ;  /* 0x000000060400720c */ /* 0x040fe40003fa4070 */
[----:B------:R-:W-:Y:S01]  /*5310*/  ISETP.GT.U32.AND P4, PT, R4, R3, PT ;  /* 0x000000030400720c */ /* 0x000fe20003f84070 */
[----:B------:R-:W-:-:S02]  /*5320*/  @!P0 IMAD.IADD R2, R2, 0x1, -R4 ;  /* 0x0000000102028824 */ /* 0x000fc400078e0a04 */
[----:B------:R-:W-:Y:S01]  /*5330*/  IMAD.HI.U32 R9, R5, R11, RZ ;  /* 0x0000000b05097227 */ /* 0x000fe200078e00ff */
[----:B------:R0:W-:Y:S03]  /*5340*/  STL [R1+0x138], R16 ;  /* 0x0001381001007387 */ /* 0x0001e60000100800 */
[----:B------:R-:W-:Y:S02]  /*5350*/  IMAD.MOV R10, RZ, RZ, -R10 ;  /* 0x000000ffff0a7224 */ /* 0x000fe400078e0a0a */
[----:B------:R-:W-:Y:S02]  /*5360*/  @!P3 IMAD.IADD R8, R8, 0x1, -R4 ;  /* 0x000000010808b824 */ /* 0x000fe400078e0a04 */
[----:B------:R-:W-:Y:S02]  /*5370*/  IMAD.MOV.U32 R20, RZ, RZ, R2 ;  /* 0x000000ffff147224 */ /* 0x000fe400078e0002 */
[----:B------:R-:W-:-:S02]  /*5380*/  IMAD.MOV R9, RZ, RZ, -R9 ;  /* 0x000000ffff097224 */ /* 0x000fc400078e0a09 */
[----:B0-----:R-:W-:Y:S02]  /*5390*/  VIADD R16, R0, 0x18 ;  /* 0x0000001800107836 */ /* 0x001fe40000000000 */
[C---:B------:R-:W-:Y:S02]  /*53a0*/  IMAD R10, R4.reuse, R10, R12 ;  /* 0x0000000a040a7224 */ /* 0x040fe400078e020c */
[----:B------:R-:W-:Y:S01]  /*53b0*/  @!P6 IMAD.MOV R20, RZ, RZ, -R20 ;  /* 0x000000ffff14e224 */ /* 0x000fe200078e0a14 */
[C---:B------:R-:W-:Y:S01]  /*53c0*/  ISETP.GT.U32.AND P6, PT, R4.reuse, R8, PT ;  /* 0x000000080400720c */ /* 0x040fe20003fc4070 */
[----:B------:R-:W-:Y:S01]  /*53d0*/  IMAD R9, R4, R9, R11 ;  /* 0x0000000904097224 */ /* 0x000fe200078e020b */
[----:B------:R-:W-:Y:S01]  /*53e0*/  ISETP.GE.AND P1, PT, R13, RZ, PT ;  /* 0x000000ff0d00720c */ /* 0x000fe20003f26270 */
[--C-:B------:R-:W-:Y:S01]  /*53f0*/  @!P5 IMAD.IADD R6, R6, 0x1, -R4.reuse ;  /* 0x000000010606d824 */ /* 0x100fe200078e0a04 */
[----:B------:R-:W-:Y:S02]  /*5400*/  IABS R13, R16 ;  /* 0x00000010000d7213 */ /* 0x000fe40000000000 */
[----:B------:R-:W-:Y:S01]  /*5410*/  ISETP.GE.AND P0, PT, R18, RZ, PT ;  /* 0x000000ff1200720c */ /* 0x000fe20003f06270 */
[----:B------:R-:W-:Y:S01]  /*5420*/  VIADD R18, R0, 0x19 ;  /* 0x0000001900127836 */ /* 0x000fe20000000000 */
[C---:B------:R-:W-:Y:S01]  /*5430*/  ISETP.GT.U32.AND P5, PT, R4.reuse, R10, PT ;  /* 0x0000000a0400720c */ /* 0x040fe20003fa4070 */
[----:B------:R-:W-:Y:S01]  /*5440*/  @!P4 IMAD.IADD R3, R3, 0x1, -R4 ;  /* 0x000000010303c824 */ /* 0x000fe200078e0a04 */
[----:B------:R-:W-:Y:S01]  /*5450*/  ISETP.GT.U32.AND P4, PT, R4, R9, PT ;  /* 0x000000090400720c */ /* 0x000fe20003f84070 */
[----:B------:R-:W-:Y:S01]  /*5460*/  IMAD.HI.U32 R11, R5, R13, RZ ;  /* 0x0000000d050b7227 */ /* 0x000fe200078e00ff */
[----:B------:R-:W-:-:S02]  /*5470*/  ISETP.GE.AND P3, PT, R17, RZ, PT ;  /* 0x000000ff1100720c */ /* 0x000fc40003f66270 */
[----:B------:R-:W-:Y:S01]  /*5480*/  IABS R19, R18 ;  /* 0x0000001200137213 */ /* 0x000fe20000000000 */
[----:B------:R-:W-:Y:S02]  /*5490*/  IMAD.MOV R11, RZ, RZ, -R11 ;  /* 0x000000ffff0b7224 */ /* 0x000fe400078e0a0b */
[----:B------:R-:W-:Y:S02]  /*54a0*/  VIADD R17, R0, 0x1a ;  /* 0x0000001a00117836 */ /* 0x000fe40000000000 */
[----:B------:R-:W-:Y:S02]  /*54b0*/  @!P6 IMAD.IADD R8, R8, 0x1, -R4 ;  /* 0x000000010808e824 */ /* 0x000fe400078e0a04 */
[----:B------:R-:W-:Y:S02]  /*54c0*/  IMAD.MOV.U32 R12, RZ, RZ, R19 ;  /* 0x000000ffff0c7224 */ /* 0x000fe400078e0013 */
[----:B------:R-:W-:Y:S02]  /*54d0*/  IMAD R11, R4, R11, R13 ;  /* 0x0000000b040b7224 */ /* 0x000fe400078e020d */
[----:B------:R-:W-:Y:S01]  /*54e0*/  @!P1 IMAD.MOV R3, RZ, RZ, -R3 ;  /* 0x000000ffff039224 */ /* 0x000fe200078e0a03 */
[----:B------:R-:W-:Y:S01]  /*54f0*/  ISETP.GE.AND P1, PT, R15, RZ, PT ;  /* 0x000000ff0f00720c */ /* 0x000fe20003f26270 */
[----:B------:R-:W-:Y:S01]  /*5500*/  IMAD.MOV.U32 R13, RZ, RZ, R6 ;  /* 0x000000ffff0d7224 */ /* 0x000fe200078e0006 */
[----:B------:R-:W-:Y:S01]  /*5510*/  IABS R6, R17 ;  /* 0x0000001100067213 */ /* 0x000fe20000000000 */
[----:B------:R-:W-:-:S02]  /*5520*/  @!P5 IMAD.IADD R10, R10, 0x1, -R4 ;  /* 0x000000010a0ad824 */ /* 0x000fc400078e0a04 */
[----:B------:R-:W-:Y:S02]  /*5530*/  IMAD.MOV.U32 R15, RZ, RZ, R8 ;  /* 0x000000ffff0f7224 */ /* 0x000fe400078e0008 */
[----:B------:R-:W-:Y:S01]  /*5540*/  IMAD.HI.U32 R2, R5, R12, RZ ;  /* 0x0000000c05027227 */ /* 0x000fe200078e00ff */
[----:B------:R-:W-:Y:S03]  /*5550*/  STL [R1+0x124], R20 ;  /* 0x0001241401007387 */ /* 0x000fe60000100800 */
[----:B------:R-:W-:Y:S02]  /*5560*/  @!P4 IMAD.IADD R9, R9, 0x1, -R4 ;  /* 0x000000010909c824 */ /* 0x000fe400078e0a04 */
[----:B------:R-:W-:Y:S01]  /*5570*/  @!P0 IMAD.MOV R13, RZ, RZ, -R13 ;  /* 0x000000ffff0d8224 */ /* 0x000fe200078e0a0d */
[C---:B------:R-:W-:Y:S01]  /*5580*/  ISETP.GT.U32.AND P0, PT, R4.reuse, R11, PT ;  /* 0x0000000b0400720c */ /* 0x040fe20003f04070 */
[----:B------:R-:W-:Y:S01]  /*5590*/  @!P3 IMAD.MOV R15, RZ, RZ, -R15 ;  /* 0x000000ffff0fb224 */ /* 0x000fe200078e0a0f */
[----:B------:R0:W-:Y:S01]  /*55a0*/  STL [R1+0x120], R3 ;  /* 0x0001200301007387 */ /* 0x0001e20000100800 */
[----:B------:R-:W-:Y:S01]  /*55b0*/  IMAD.MOV R2, RZ, RZ, -R2 ;  /* 0x000000ffff027224 */ /* 0x000fe200078e0a02 */
[----:B------:R-:W-:-:S02]  /*55c0*/  ISETP.GT.U32.AND P3, PT, R4, R10, PT ;  /* 0x0000000a0400720c */ /* 0x000fc40003f64070 */
[----:B------:R-:W-:Y:S01]  /*55d0*/  ISETP.GE.AND P6, PT, R14, RZ, PT ;  /* 0x000000ff0e00720c */ /* 0x000fe20003fc6270 */
[----:B------:R-:W-:Y:S01]  /*55e0*/  VIADD R14, R0, 0x1b ;  /* 0x0000001b000e7836 */ /* 0x000fe20000000000 */
[C---:B------:R-:W-:Y:S01]  /*55f0*/  ISETP.GT.U32.AND P4, PT, R4.reuse, R9, PT ;  /* 0x000000090400720c */ /* 0x040fe20003f84070 */
[----:B------:R-:W-:Y:S02]  /*5600*/  IMAD R2, R4, R2, R12 ;  /* 0x0000000204027224 */ /* 0x000fe400078e020c */
[----:B0-----:R-:W-:Y:S01]  /*5610*/  IMAD.HI.U32 R3, R5, R6, RZ ;  /* 0x0000000605037227 */ /* 0x001fe200078e00ff */
[----:B------:R0:W-:Y:S01]  /*5620*/  STL [R1+0x11c], R13 ;  /* 0x00011c0d01007387 */ /* 0x0001e20000100800 */
[----:B------:R-:W-:Y:S02]  /*5630*/  IABS R8, R14 ;  /* 0x0000000e00087213 */ /* 0x000fe40000000000 */
[----:B------:R-:W-:Y:S01]  /*5640*/  IMAD.MOV R12, RZ, RZ, -R3 ;  /* 0x000000ffff0c7224 */ /* 0x000fe200078e0a03 */
[----:B------:R-:W-:Y:S01]  /*5650*/  ISETP.GE.AND P5, PT, R16, RZ, PT ;  /* 0x000000ff1000720c */ /* 0x000fe20003fa6270 */
[----:B0-----:R-:W-:-:S02]  /*5660*/  VIADD R13, R0, 0x1c ;  /* 0x0000001c000d7836 */ /* 0x001fc40000000000 */
[----:B------:R-:W-:-:S03]  /*5670*/  IMAD R6, R4, R12, R6 ;  /* 0x0000000c04067224 */ /* 0x000fc600078e0206 */
[----:B------:R-:W-:Y:S01]  /*5680*/  IABS R16, R13 ;  /* 0x0000000d00107213 */ /* 0x000fe20000000000 */
[----:B------:R-:W-:Y:S02]  /*5690*/  @!P0 IMAD.IADD R11, R11, 0x1, -R4 ;  /* 0x000000010b0b8824 */ /* 0x000fe400078e0a04 */
[----:B------:R-:W-:Y:S02]  /*56a0*/  IMAD.MOV.U32 R3, RZ, RZ, R8 ;  /* 0x000000ffff037224 */ /* 0x000fe400078e0008 */
[--C-:B------:R-:W-:Y:S01]  /*56b0*/  @!P3 IMAD.IADD R10, R10, 0x1, -R4.reuse ;  /* 0x000000010a0ab824 */ /* 0x100fe200078e0a04 */
[C---:B------:R-:W-:Y:S01]  /*56c0*/  ISETP.GT.U32.AND P3, PT, R4.reuse, R6, PT ;  /* 0x000000060400720c */ /* 0x040fe20003f64070 */
[----:B------:R-:W-:Y:S01]  /*56d0*/  @!P4 IMAD.IADD R9, R9, 0x1, -R4 ;  /* 0x000000010909c824 */ /* 0x000fe200078e0a04 */
[C---:B------:R-:W-:Y:S01]  /*56e0*/  ISETP.GT.U32.AND P4, PT, R4.reuse, R2, PT ;  /* 0x000000020400720c */ /* 0x040fe20003f84070 */
[----:B------:R-:W-:Y:S01]  /*56f0*/  IMAD.MOV.U32 R8, RZ, RZ, R16 ;  /* 0x000000ffff087224 */ /* 0x000fe200078e0010 */
[----:B------:R-:W-:Y:S01]  /*5700*/  ISETP.GT.U32.AND P0, PT, R4, R11, PT ;  /* 0x0000000b0400720c */ /* 0x000fe20003f04070 */
[----:B------:R-:W-:Y:S01]  /*5710*/  IMAD.HI.U32 R16, R5, R3, RZ ;  /* 0x0000000305107227 */ /* 0x000fe200078e00ff */
[----:B------:R0:W-:Y:S03]  /*5720*/  STL [R1+0x118], R15 ;  /* 0x0001180f01007387 */ /* 0x0001e60000100800 */
[----:B------:R-:W-:-:S02]  /*5730*/  IMAD.MOV R16, RZ, RZ, -R16 ;  /* 0x000000ffff107224 */ /* 0x000fc400078e0a10 */
[----:B------:R-:W-:Y:S02]  /*5740*/  IMAD.MOV.U32 R20, RZ, RZ, R9 ;  /* 0x000000ffff147224 */ /* 0x000fe400078e0009 */
[----:B------:R-:W-:Y:S02]  /*5750*/  IMAD R3, R4, R16, R3 ;  /* 0x0000001004037224 */ /* 0x000fe400078e0203 */
[----:B0-----:R-:W-:Y:S02]  /*5760*/  VIADD R15, R0, 0x1d ;  /* 0x0000001d000f7836 */ /* 0x001fe40000000000 */
[----:B------:R-:W-:Y:S02]  /*5770*/  @!P3 IMAD.IADD R6, R6, 0x1, -R4 ;  /* 0x000000010606b824 */ /* 0x000fe400078e0a04 */
[----:B------:R-:W-:Y:S01]  /*5780*/  IMAD.HI.U32 R19, R5, R8, RZ ;  /* 0x0000000805137227 */ /* 0x000fe200078e00ff */
[----:B------:R-:W-:-:S03]  /*5790*/  IABS R12, R15 ;  /* 0x0000000f000c7213 */ /* 0x000fc60000000000 */
[----:B------:R-:W-:Y:S01]  /*57a0*/  @!P1 IMAD.MOV R20, RZ, RZ, -R20 ;  /* 0x000000ffff149224 */ /* 0x000fe200078e0a14 */
[----:B------:R-:W-:Y:S01]  /*57b0*/  ISETP.GT.U32.AND P1, PT, R4, R3, PT ;  /* 0x000000030400720c */ /* 0x000fe20003f24070 */
[--C-:B------:R-:W-:Y:S02]  /*57c0*/  @!P4 IMAD.IADD R2, R2, 0x1, -R4.reuse ;  /* 0x000000010202c824 */ /* 0x100fe400078e0a04 */
[----:B------:R-:W-:Y:S01]  /*57d0*/  @!P0 IMAD.IADD R11, R11, 0x1, -R4 ;  /* 0x000000010b0b8824 */ /* 0x000fe200078e0a04 */
[----:B------:R-:W-:Y:S01]  /*57e0*/  ISETP.GE.AND P0, PT, R18, RZ, PT ;  /* 0x000000ff1200720c */ /* 0x000fe20003f06270 */
[----:B------:R-:W-:Y:S01]  /*57f0*/  IMAD.MOV R18, RZ, RZ, -R19 ;  /* 0x000000ffff127224 */ /* 0x000fe200078e0a13 */
[C---:B------:R-:W-:Y:S01]  /*5800*/  ISETP.GT.U32.AND P3, PT, R4.reuse, R6, PT ;  /* 0x000000060400720c */ /* 0x040fe20003f64070 */
[----:B------:R-:W-:Y:S01]  /*5810*/  IMAD.HI.U32 R9, R5, R12, RZ ;  /* 0x0000000c05097227 */ /* 0x000fe200078e00ff */
[----:B------:R-:W-:-:S03]  /*5820*/  ISETP.GT.U32.AND P4, PT, R4, R2, PT ;  /* 0x000000020400720c */ /* 0x000fc60003f84070 */
[C---:B------:R-:W-:Y:S02]  /*5830*/  IMAD R8, R4.reuse, R18, R8 ;  /* 0x0000001204087224 */ /* 0x040fe400078e0208 */
[----:B------:R-:W-:Y:S02]  /*5840*/  IMAD.MOV R9, RZ, RZ, -R9 ;  /* 0x000000ffff097224 */ /* 0x000fe400078e0a09 */
[----:B------:R-:W-:Y:S01]  /*5850*/  @!P6 IMAD.MOV R10, RZ, RZ, -R10 ;  /* 0x000000ffff0ae224 */ /* 0x000fe200078e0a0a */
[C---:B------:R-:W-:Y:S01]  /*5860*/  ISETP.GT.U32.AND P6, PT, R4.reuse, R8, PT ;  /* 0x000000080400720c */ /* 0x040fe20003fc4070 */
[----:B------:R-:W-:Y:S02]  /*5870*/  IMAD R9, R4, R9, R12 ;  /* 0x0000000904097224 */ /* 0x000fe400078e020c */
[--C-:B------:R-:W-:Y:S02]  /*5880*/  @!P1 IMAD.IADD R3, R3, 0x1, -R4.reuse ;  /* 0x0000000103039824 */ /* 0x100fe400078e0a04 */
[--C-:B------:R-:W-:Y:S01]  /*5890*/  @!P3 IMAD.IADD R6, R6, 0x1, -R4.reuse ;  /* 0x000000010606b824 */ /* 0x100fe200078e0a04 */
[----:B------:R-:W-:Y:S01]  /*58a0*/  ISETP.GT.U32.AND P3, PT, R4, R9, PT ;  /* 0x000000090400720c */ /* 0x000fe20003f64070 */
[----:B------:R-:W-:Y:S01]  /*58b0*/  @!P4 IMAD.IADD R2, R2, 0x1, -R4 ;  /* 0x000000010202c824 */ /* 0x000fe200078e0a04 */
[----:B------:R-:W-:Y:S01]  /*58c0*/  ISETP.GT.U32.AND P1, PT, R4, R3, PT ;  /* 0x000000030400720c */ /* 0x000fe20003f24070 */
[----:B------:R-:W-:-:S02]  /*58d0*/  IMAD.MOV.U32 R59, RZ, RZ, R11 ;  /* 0x000000ffff3b7224 */ /* 0x000fc400078e000b */
[C---:B------:R-:W-:Y:S02]  /*58e0*/  VIADD R11, R0.reuse, 0x1e ;  /* 0x0000001e000b7836 */ /* 0x040fe40000000000 */
[----:B------:R-:W-:Y:S01]  /*58f0*/  IMAD.MOV.U32 R68, RZ, RZ, R2 ;  /* 0x000000ffff447224 */ /* 0x000fe200078e0002 */
[----:B------:R-:W-:Y:S01]  /*5900*/  STL [R1+0xfc], R20 ;  /* 0x0000fc1401007387 */ /* 0x000fe20000100800 */
[----:B------:R-:W-:Y:S01]  /*5910*/  VIADD R12, R0, 0x20 ;  /* 0x00000020000c7836 */ /* 0x000fe20000000000 */
[----:B------:R-:W-:Y:S01]  /*5920*/  IABS R2, R11 ;  /* 0x0000000b00027213 */ /* 0x000fe20000000000 */
[----:B------:R-:W-:Y:S01]  /*5930*/  @!P6 IMAD.IADD R8, R8, 0x1, -R4 ;  /* 0x000000010808e824 */ /* 0x000fe200078e0a04 */
[----:B------:R0:W-:Y:S01]  /*5940*/  STL [R1+0xf8], R10 ;  /* 0x0000f80a01007387 */ /* 0x0001e20000100800 */
[----:B------:R-:W-:Y:S01]  /*5950*/  @!P0 IMAD.MOV R68, RZ, RZ, -R68 ;  /* 0x000000ffff448224 */ /* 0x000fe200078e0a44 */
[----:B------:R-:W-:Y:S01]  /*5960*/  ISETP.GE.AND P0, PT, R13, RZ, PT ;  /* 0x000000ff0d00720c */ /* 0x000fe20003f06270 */
[----:B------:R-:W-:Y:S01]  /*5970*/  @!P5 IMAD.MOV R59, RZ, RZ, -R59 ;  /* 0x000000ffff3bd224 */ /* 0x000fe200078e0a3b */
[----:B------:R-:W-:Y:S01]  /*5980*/  IABS R13, R12 ;  /* 0x0000000c000d7213 */ /* 0x000fe20000000000 */
[----:B------:R-:W-:Y:S01]  /*5990*/  IMAD.MOV.U32 R16, RZ, RZ, R6 ;  /* 0x000000ffff107224 */ /* 0x000fe200078e0006 */
[----:B------:R-:W-:Y:S01]  /*59a0*/  ISETP.GE.AND P4, PT, R17, RZ, PT ;  /* 0x000000ff1100720c */ /* 0x000fe20003f86270 */
[----:B0-----:R-:W-:Y:S01]  /*59b0*/  VIADD R10, R0, 0x1f ;  /* 0x0000001f000a7836 */ /* 0x001fe20000000000 */
[----:B------:R-:W-:Y:S01]  /*59c0*/  ISETP.GE.AND P5, PT, R14, RZ, PT ;  /* 0x000000ff0e00720c */ /* 0x000fe20003fa6270 */
[----:B------:R-:W-:Y:S01]  /*59d0*/  IMAD.HI.U32 R14, R5, R2, RZ ;  /* 0x00000002050e7227 */ /* 0x000fe200078e00ff */
[----:B------:R-:W-:-:S02]  /*59e0*/  ISETP.GT.U32.AND P6, PT, R4, R8, PT ;  /* 0x000000080400720c */ /* 0x000fc40003fc4070 */
[----:B------:R-:W-:Y:S01]  /*59f0*/  IABS R6, R10 ;  /* 0x0000000a00067213 */ /* 0x000fe20000000000 */
[--C-:B------:R-:W-:Y:S02]  /*5a00*/  @!P3 IMAD.IADD R9, R9, 0x1, -R4.reuse ;  /* 0x000000010909b824 */ /* 0x100fe400078e0a04 */
[----:B------:R-:W-:Y:S01]  /*5a10*/  @!P1 IMAD.IADD R3, R3, 0x1, -R4 ;  /* 0x0000000103039824 */ /* 0x000fe200078e0a04 */
[----:B------:R-:W-:Y:S01]  /*5a20*/  ISETP.GE.AND P1, PT, R11, RZ, PT ;  /* 0x000000ff0b00720c */ /* 0x000fe20003f26270 */
[----:B------:R-:W-:Y:S01]  /*5a30*/  IMAD.MOV.U32 R11, RZ, RZ, R13 ;  /* 0x000000ffff0b7224 */ /* 0x000fe200078e000d */
[----:B------:R-:W-:Y:S01]  /*5a40*/  ISETP.GT.U32.AND P3, PT, R4, R9, PT ;  /* 0x000000090400720c */ /* 0x000fe20003f64070 */
[----:B------:R-:W-:Y:S02]  /*5a50*/  IMAD.MOV R13, RZ, RZ, -R14 ;  /* 0x000000ffff0d7224 */ /* 0x000fe400078e0a0e */
[----:B------:R-:W-:-:S04]  /*5a60*/  IMAD.HI.U32 R14, R5, R6, RZ ;  /* 0x00000006050e7227 */ /* 0x000fc800078e00ff */
[C---:B------:R-:W-:Y:S02]  /*5a70*/  IMAD R2, R4.reuse, R13, R2 ;  /* 0x0000000d04027224 */ /* 0x040fe400078e0202 */
[----:B------:R-:W-:Y:S02]  /*5a80*/  IMAD.MOV.U32 R17, RZ, RZ, R3 ;  /* 0x000000ffff117224 */ /* 0x000fe400078e0003 */
[----:B------:R-:W-:Y:S02]  /*5a90*/  IMAD.MOV R3, RZ, RZ, -R14 ;  /* 0x000000ffff037224 */ /* 0x000fe400078e0a0e */
[----:B------:R-:W-:Y:S02]  /*5aa0*/  @!P4 IMAD.MOV R16, RZ, RZ, -R16 ;  /* 0x000000ffff10c224 */ /* 0x000fe400078e0a10 */
[----:B------:R-:W-:Y:S01]  /*5ab0*/  @!P5 IMAD.MOV R17, RZ, RZ, -R17 ;  /* 0x000000ffff11d224 */ /* 0x000fe200078e0a11 */
[----:B------:R-:W-:Y:S01]  /*5ac0*/  ISETP.GT.U32.AND P5, PT, R4, R2, PT ;  /* 0x000000020400720c */ /* 0x000fe20003fa4070 */
[----:B------:R-:W-:Y:S01]  /*5ad0*/  @!P6 IMAD.IADD R8, R8, 0x1, -R4 ;  /* 0x000000010808e824 */ /* 0x000fe200078e0a04 */
[----:B------:R-:W-:Y:S01]  /*5ae0*/  ISETP.GE.AND P4, PT, R15, RZ, PT ;  /* 0x000000ff0f00720c */ /* 0x000fe20003f86270 */
[----:B------:R-:W-:Y:S01]  /*5af0*/  IMAD R3, R4, R3, R6 ;  /* 0x0000000304037224 */ /* 0x000fe200078e0206 */
[----:B------:R-:W-:Y:S01]  /*5b00*/  ISETP.GE.AND P6, PT, R10, RZ, PT ;  /* 0x000000ff0a00720c */ /* 0x000fe20003fc6270 */
[----:B------:R-:W-:Y:S01]  /*5b10*/  IMAD.HI.U32 R10, R5, R11, RZ ;  /* 0x0000000b050a7227 */ /* 0x000fe200078e00ff */
[----:B------:R0:W-:Y:S03]  /*5b20*/  STL [R1+0xf4], R16 ;  /* 0x0000f41001007387 */ /* 0x0001e60000100800 */
[----:B------:R-:W-:Y:S01]  /*5b30*/  @!P3 IMAD.IADD R9, R9, 0x1, -R4 ;  /* 0x000000010909b824 */ /* 0x000fe200078e0a04 */
[----:B------:R-:W-:Y:S01]  /*5b40*/  ISETP.GT.U32.AND P3, PT, R4, R3, PT ;  /* 0x000000030400720c */ /* 0x000fe20003f64070 */
[----:B0-----:R-:W-:-:S02]  /*5b50*/  IMAD.MOV.U32 R16, RZ, RZ, R8 ;  /* 0x000000ffff107224 */ /* 0x001fc400078e0008 */
[----:B------:R-:W-:Y:S02]  /*5b60*/  IMAD.MOV R8, RZ, RZ, -R10 ;  /* 0x000000ffff087224 */ /* 0x000fe400078e0a0a */
[----:B------:R-:W-:Y:S02]  /*5b70*/  IMAD.MOV.U32 R14, RZ, RZ, R9 ;  /* 0x000000ffff0e7224 */ /* 0x000fe400078e0009 */
[----:B------:R-:W-:Y:S02]  /*5b80*/  IMAD R8, R4, R8, R11 ;  /* 0x0000000804087224 */ /* 0x000fe400078e020b */
[----:B------:R-:W-:Y:S02]  /*5b90*/  @!P5 IMAD.IADD R2, R2, 0x1, -R4 ;  /* 0x000000010202d824 */ /* 0x000fe400078e0a04 */
[----:B------:R-:W-:Y:S01]  /*5ba0*/  @!P4 IMAD.MOV R14, RZ, RZ, -R14 ;  /* 0x000000ffff0ec224 */ /* 0x000fe200078e0a0e */
[----:B------:R-:W-:Y:S01]  /*5bb0*/  ISETP.GT.U32.AND P4, PT, R4, R8, PT ;  /* 0x000000080400720c */ /* 0x000fe20003f84070 */
[----:B------:R-:W-:Y:S01]  /*5bc0*/  VIADD R6, R0, 0x21 ;  /* 0x0000002100067836 */ /* 0x000fe20000000000 */
[----:B------:R-:W-:Y:S01]  /*5bd0*/  ISETP.GT.U32.AND P5, PT, R4, R2, PT ;  /* 0x000000020400720c */ /* 0x000fe20003fa4070 */
[----:B------:R-:W-:-:S02]  /*5be0*/  VIADD R13, R0, 0x22 ;  /* 0x00000022000d7836 */ /* 0x000fc40000000000 */
[----:B------:R-:W-:Y:S01]  /*5bf0*/  @!P3 IMAD.IADD R3, R3, 0x1, -R4 ;  /* 0x000000010303b824 */ /* 0x000fe200078e0a04 */
[----:B------:R-:W-:Y:S01]  /*5c00*/  IABS R10, R6 ;  /* 0x00000006000a7213 */ /* 0x000fe20000000000 */
[----:B------:R-:W-:Y:S01]  /*5c10*/  @!P0 IMAD.MOV R16, RZ, RZ, -R16 ;  /* 0x000000ffff108224 */ /* 0x000fe200078e0a10 */
[----:B------:R-:W-:Y:S02]  /*5c20*/  ISETP.GE.AND P0, PT, R12, RZ, PT ;  /* 0x000000ff0c00720c */ /* 0x000fe40003f06270 */
[----:B------:R-:W-:Y:S01]  /*5c30*/  IABS R11, R13 ;  /* 0x0000000d000b7213 */ /* 0x000fe20000000000 */
[----:B------:R-:W-:Y:S01]  /*5c40*/  IMAD.HI.U32 R12, R5, R10, RZ ;  /* 0x0000000a050c7227 */ /* 0x000fe200078e00ff */
[----:B------:R-:W-:Y:S01]  /*5c50*/  ISETP.GT.U32.AND P3, PT, R4, R3, PT ;  /* 0x000000030400720c */ /* 0x000fe20003f64070 */
[----:B------:R-:W-:Y:S02]  /*5c60*/  STL [R1+0xf0], R17 ;  /* 0x0000f01101007387 */ /* 0x000fe40000100800 */
[----:B------:R-:W-:-:S02]  /*5c70*/  @!P4 IMAD.IADD R8, R8, 0x1, -R4 ;  /* 0x000000010808c824 */ /* 0x000fc400078e0a04 */
[----:B------:R0:W-:Y:S01]  /*5c80*/  STL [R1+0xec], R16 ;  /* 0x0000ec1001007387 */ /* 0x0001e20000100800 */
[----:B------:R-:W-:-:S03]  /*5c90*/  IMAD.HI.U32 R9, R5, R11, RZ ;  /* 0x0000000b05097227 */ /* 0x000fc600078e00ff */
[----:B------:R1:W-:Y:S01]  /*5ca0*/  STL [R1+0xe8], R14 ;  /* 0x0000e80e01007387 */ /* 0x0003e20000100800 */
[----:B------:R-:W-:Y:S02]  /*5cb0*/  VIADD R15, R0, 0x23 ;  /* 0x00000023000f7836 */ /* 0x000fe40000000000 */
[----:B------:R-:W-:Y:S02]  /*5cc0*/  @!P5 IMAD.IADD R2, R2, 0x1, -R4 ;  /* 0x000000010202d824 */ /* 0x000fe400078e0a04 */
[----:B0-----:R-:W-:Y:S01]  /*5cd0*/  VIADD R16, R0, 0x24 ;  /* 0x0000002400107836 */ /* 0x001fe20000000000 */
[----:B------:R-:W-:Y:S01]  /*5ce0*/  ISETP.GE.AND P5, PT, R6, RZ, PT ;  /* 0x000000ff0600720c */ /* 0x000fe20003fa6270 */
[----:B-1----:R-:W-:-:S03]  /*5cf0*/  IMAD.MOV R14, RZ, RZ, -R12 ;  /* 0x000000ffff0e7224 */ /* 0x002fc600078e0a0c */
[----:B------:R-:W-:Y:S01]  /*5d00*/  IABS R18, R16 ;  /* 0x0000001000127213 */ /* 0x000fe20000000000 */
[----:B------:R-:W-:Y:S01]  /*5d10*/  IMAD.MOV R9, RZ, RZ, -R9 ;  /* 0x000000ffff097224 */ /* 0x000fe200078e0a09 */
[C---:B------:R-:W-:Y:S01]  /*5d20*/  ISETP.GT.U32.AND P4, PT, R4.reuse, R8, PT ;  /* 0x000000080400720c */ /* 0x040fe20003f84070 */
[C---:B------:R-:W-:Y:S01]  /*5d30*/  IMAD R6, R4.reuse, R14, R10 ;  /* 0x0000000e04067224 */ /* 0x040fe200078e020a */
[----:B------:R-:W-:Y:S01]  /*5d40*/  IABS R17, R15 ;  /* 0x0000000f00117213 */ /* 0x000fe20000000000 */
[C---:B------:R-:W-:Y:S02]  /*5d50*/  IMAD R9, R4.reuse, R9, R11 ;  /* 0x0000000904097224 */ /* 0x040fe400078e020b */
[----:B------:R-:W-:Y:S01]  /*5d60*/  @!P3 IMAD.IADD R3, R3, 0x1, -R4 ;  /* 0x000000010303b824 */ /* 0x000fe200078e0a04 */
[----:B------:R-:W-:Y:S01]  /*5d70*/  ISETP.GT.U32.AND P3, PT, R4, R6, PT ;  /* 0x000000060400720c */ /* 0x000fe20003f64070 */
[----:B------:R-:W-:Y:S02]  /*5d80*/  IMAD.MOV.U32 R20, RZ, RZ, R2 ;  /* 0x000000ffff147224 */ /* 0x000fe400078e0002 */
[----:B------:R-:W-:-:S02]  /*5d90*/  IMAD.MOV.U32 R10, RZ, RZ, R18 ;  /* 0x000000ffff0a7224 */ /* 0x000fc400078e0012 */
[----:B------:R-:W-:Y:S02]  /*5da0*/  IMAD.MOV.U32 R12, RZ, RZ, R17 ;  /* 0x000000ffff0c7224 */ /* 0x000fe400078e0011 */
[----:B------:R-:W-:Y:S01]  /*5db0*/  @!P1 IMAD.MOV R20, RZ, RZ, -R20 ;  /* 0x000000ffff149224 */ /* 0x000fe200078e0a14 */
[----:B------:R-:W-:Y:S01]  /*5dc0*/  ISETP.GT.U32.AND P1, PT, R4, R9, PT ;  /* 0x000000090400720c */ /* 0x000fe20003f24070 */
[----:B------:R-:W-:-:S04]  /*5dd0*/  IMAD.HI.U32 R17, R5, R10, RZ ;  /* 0x0000000a05117227 */ /* 0x000fc800078e00ff */
[----:B------:R-:W-:-:S04]  /*5de0*/  IMAD.HI.U32 R11, R5, R12, RZ ;  /* 0x0000000c050b7227 */ /* 0x000fc800078e00ff */
[----:B------:R-:W-:Y:S02]  /*5df0*/  IMAD.MOV.U32 R19, RZ, RZ, R3 ;  /* 0x000000ffff137224 */ /* 0x000fe400078e0003 */
[----:B------:R-:W-:Y:S02]  /*5e00*/  IMAD.MOV R3, RZ, RZ, -R17 ;  /* 0x000000ffff037224 */ /* 0x000fe400078e0a11 */
[----:B------:R-:W-:Y:S02]  /*5e10*/  @!P4 IMAD.IADD R8, R8, 0x1, -R4 ;  /* 0x000000010808c824 */ /* 0x000fe400078e0a04 */
[----:B------:R-:W-:Y:S02]  /*5e20*/  VIADD R14, R0, 0x25 ;  /* 0x00000025000e7836 */ /* 0x000fe40000000000 */
[----:B------:R-:W-:Y:S02]  /*5e30*/  IMAD.MOV R2, RZ, RZ, -R11 ;  /* 0x000000ffff027224 */ /* 0x000fe400078e0a0b */
[----:B------:R-:W-:-:S02]  /*5e40*/  IMAD R3, R4, R3, R10 ;  /* 0x0000000304037224 */ /* 0x000fc400078e020a */
[----:B------:R-:W-:Y:S01]  /*5e50*/  IMAD.MOV.U32 R56, RZ, RZ, R8 ;  /* 0x000000ffff387224 */ /* 0x000fe200078e0008 */
[----:B------:R-:W-:Y:S01]  /*5e60*/  IABS R11, R14 ;  /* 0x0000000e000b7213 */ /* 0x000fe20000000000 */
[----:B------:R-:W-:Y:S02]  /*5e70*/  @!P3 IMAD.IADD R6, R6, 0x1, -R4 ;  /* 0x000000010606b824 */ /* 0x000fe400078e0a04 */
[C---:B------:R-:W-:Y:S02]  /*5e80*/  IMAD R2, R4.reuse, R2, R12 ;  /* 0x0000000204027224 */ /* 0x040fe400078e020c */
[----:B------:R-:W-:Y:S01]  /*5e90*/  @!P0 IMAD.MOV R56, RZ, RZ, -R56 ;  /* 0x000000ffff388224 */ /* 0x000fe200078e0a38 */
[C---:B------:R-:W-:Y:S01]  /*5ea0*/  ISETP.GT.U32.AND P0, PT, R4.reuse, R3, PT ;  /* 0x000000030400720c */ /* 0x040fe20003f04070 */
[----:B------:R-:W-:Y:S01]  /*5eb0*/  @!P1 IMAD.IADD R9, R9, 0x1, -R4 ;  /* 0x0000000109099824 */ /* 0x000fe200078e0a04 */
[C---:B------:R-:W-:Y:S01]  /*5ec0*/  ISETP.GT.U32.AND P3, PT, R4.reuse, R6, PT ;  /* 0x000000060400720c */ /* 0x040fe20003f64070 */
[----:B------:R-:W-:Y:S01]  /*5ed0*/  IMAD.MOV.U32 R10, RZ, RZ, R11 ;  /* 0x000000ffff0a7224 */ /* 0x000fe200078e000b */
[----:B------:R-:W-:Y:S01]  /*5ee0*/  ISETP.GT.U32.AND P4, PT, R4, R2, PT ;  /* 0x000000020400720c */ /* 0x000fe20003f84070 */
[----:B------:R-:W-:Y:S01]  /*5ef0*/  VIADD R12, R0, 0x26 ;  /* 0x00000026000c7836 */ /* 0x000fe20000000000 */
[----:B------:R-:W-:Y:S01]  /*5f00*/  ISETP.GT.U32.AND P1, PT, R4, R9, PT ;  /* 0x000000090400720c */ /* 0x000fe20003f24070 */
[----:B------:R-:W-:-:S04]  /*5f10*/  IMAD.HI.U32 R8, R5, R10, RZ ;  /* 0x0000000a05087227 */ /* 0x000fc800078e00ff */
[----:B------:R-:W-:Y:S01]  /*5f20*/  @!P6 IMAD.MOV R19, RZ, RZ, -R19 ;  /* 0x000000ffff13e224 */ /* 0x000fe200078e0a13 */
[----:B------:R-:W-:Y:S01]  /*5f30*/  ISETP.GE.AND P6, PT, R13, RZ, PT ;  /* 0x000000ff0d00720c */ /* 0x000fe20003fc6270 */
[----:B------:R-:W-:Y:S01]  /*5f40*/  IMAD.MOV R8, RZ, RZ, -R8 ;  /* 0x000000ffff087224 */ /* 0x000fe200078e0a08 */
[----:B------:R-:W-:Y:S01]  /*5f50*/  IABS R13, R12 ;  /* 0x0000000c000d7213 */ /* 0x000fe20000000000 */
[--C-:B------:R-:W-:Y:S02]  /*5f60*/  @!P0 IMAD.IADD R3, R3, 0x1, -R4.reuse ;  /* 0x0000000103038824 */ /* 0x100fe400078e0a04 */
[----:B------:R-:W-:Y:S02]  /*5f70*/  @!P3 IMAD.IADD R6, R6, 0x1, -R4 ;  /* 0x000000010606b824 */ /* 0x000fe400078e0a04 */
[----:B------:R-:W-:Y:S02]  /*5f80*/  IMAD R8, R4, R8, R10 ;  /* 0x0000000804087224 */ /* 0x000fe400078e020a */
[----:B------:R-:W-:-:S02]  /*5f90*/  IMAD.MOV.U32 R10, RZ, RZ, R13 ;  /* 0x000000ffff0a7224 */ /* 0x000fc400078e000d */
[--C-:B------:R-:W-:Y:S01]  /*5fa0*/  @!P4 IMAD.IADD R2, R2, 0x1, -R4.reuse ;  /* 0x000000010202c824 */ /* 0x100fe200078e0a04 */
[C---:B------:R-:W-:Y:S01]  /*5fb0*/  ISETP.GT.U32.AND P0, PT, R4.reuse, R3, PT ;  /* 0x000000030400720c */ /* 0x040fe20003f04070 */
[----:B------:R-:W-:Y:S02]  /*5fc0*/  @!P1 IMAD.IADD R9, R9, 0x1, -R4 ;  /* 0x0000000109099824 */ /* 0x000fe400078e0a04 */
[----:B------:R-:W-:Y:S02]  /*5fd0*/  IMAD.MOV.U32 R65, RZ, RZ, R6 ;  /* 0x000000ffff417224 */ /* 0x000fe400078e0006 */
[----:B------:R-:W-:Y:S01]  /*5fe0*/  IMAD.HI.U32 R6, R5, R10, RZ ;  /* 0x0000000a05067227 */ /* 0x000fe200078e00ff */
[C---:B------:R-:W-:Y:S02]  /*5ff0*/  ISETP.GT.U32.AND P4, PT, R4.reuse, R2, PT ;  /* 0x000000020400720c */ /* 0x040fe40003f84070 */
[----:B------:R-:W-:Y:S01]  /*6000*/  ISETP.GT.U32.AND P1, PT, R4, R8, PT ;  /* 0x000000080400720c */ /* 0x000fe20003f24070 */
[----:B------:R-:W-:-:S02]  /*6010*/  VIADD R11, R0, 0x27 ;  /* 0x00000027000b7836 */ /* 0x000fc40000000000 */
[----:B------:R-:W-:Y:S02]  /*6020*/  IMAD.MOV.U32 R17, RZ, RZ, R9 ;  /* 0x000000ffff117224 */ /* 0x000fe400078e0009 */
[----:B------:R-:W-:Y:S01]  /*6030*/  IMAD.MOV R9, RZ, RZ, -R6 ;  /* 0x000000ffff097224 */ /* 0x000fe200078e0a06 */
[----:B------:R-:W-:Y:S02]  /*6040*/  ISETP.GE.AND P3, PT, R15, RZ, PT ;  /* 0x000000ff0f00720c */ /* 0x000fe40003f66270 */
[----:B------:R-:W-:Y:S01]  /*6050*/  IABS R15, R11 ;  /* 0x0000000b000f7213 */ /* 0x000fe20000000000 */
[----:B------:R-:W-:Y:S02]  /*6060*/  IMAD R9, R4, R9, R10 ;  /* 0x0000000904097224 */ /* 0x000fe400078e020a */
[----:B------:R-:W-:Y:S01]  /*6070*/  @!P5 IMAD.MOV R65, RZ, RZ, -R65 ;  /* 0x000000ffff41d224 */ /* 0x000fe200078e0a41 */
[----:B------:R-:W-:Y:S01]  /*6080*/  ISETP.GE.AND P5, PT, R16, RZ, PT ;  /* 0x000000ff1000720c */ /* 0x000fe20003fa6270 */
[----:B------:R-:W-:-:S02]  /*6090*/  IMAD.MOV.U32 R13, RZ, RZ, R15 ;  /* 0x000000ffff0d7224 */ /* 0x000fc400078e000f */
[--C-:B------:R-:W-:Y:S01]  /*60a0*/  @!P0 IMAD.IADD R3, R3, 0x1, -R4.reuse ;  /* 0x0000000103038824 */ /* 0x100fe200078e0a04 */
[----:B------:R-:W-:Y:S01]  /*60b0*/  ISETP.GT.U32.AND P0, PT, R4, R9, PT ;  /* 0x000000090400720c */ /* 0x000fe20003f04070 */
[----:B------:R-:W-:Y:S02]  /*60c0*/  @!P4 IMAD.IADD R2, R2, 0x1, -R4 ;  /* 0x000000010202c824 */ /* 0x000fe400078e0a04 */
[----:B------:R-:W-:-:S04]  /*60d0*/  IMAD.HI.U32 R6, R5, R13, RZ ;  /* 0x0000000d05067227 */ /* 0x000fc800078e00ff */
[----:B------:R-:W-:Y:S02]  /*60e0*/  @!P1 IMAD.IADD R8, R8, 0x1, -R4 ;  /* 0x0000000108089824 */ /* 0x000fe400078e0a04 */
[----:B------:R-:W-:Y:S01]  /*60f0*/  IMAD.MOV.U32 R15, RZ, RZ, R2 ;  /* 0x000000ffff0f7224 */ /* 0x000fe200078e0002 */
[----:B------:R-:W-:Y:S01]  /*6100*/  ISETP.GE.AND P4, PT, R12, RZ, PT ;  /* 0x000000ff0c00720c */ /* 0x000fe20003f86270 */
[----:B------:R-:W-:Y:S01]  /*6110*/  IMAD.MOV R2, RZ, RZ, -R6 ;  /* 0x000000ffff027224 */ /* 0x000fe200078e0a06 */
[----:B------:R-:W-:Y:S01]  /*6120*/  ISETP.GT.U32.AND P1, PT, R4, R8, PT ;  /* 0x000000080400720c */ /* 0x000fe20003f24070 */
[C---:B------:R-:W-:Y:S02]  /*6130*/  VIADD R6, R0.reuse, 0x28 ;  /* 0x0000002800067836 */ /* 0x040fe40000000000 */
[----:B------:R-:W-:Y:S02]  /*6140*/  IMAD.MOV.U32 R10, RZ, RZ, R3 ;  /* 0x000000ffff0a7224 */ /* 0x000fe400078e0003 */
[----:B------:R-:W-:Y:S01]  /*6150*/  VIADD R12, R0, 0x29 ;  /* 0x00000029000c7836 */ /* 0x000fe20000000000 */
[----:B------:R-:W-:Y:S01]  /*6160*/  IABS R3, R6 ;  /* 0x0000000600037213 */ /* 0x000fe20000000000 */
[----:B------:R-:W-:Y:S01]  /*6170*/  @!P5 IMAD.MOV R10, RZ, RZ, -R10 ;  /* 0x000000ffff0ad224 */ /* 0x000fe200078e0a0a */
[----:B------:R-:W-:Y:S01]  /*6180*/  ISETP.GE.AND P5, PT, R6, RZ, PT ;  /* 0x000000ff0600720c */ /* 0x000fe20003fa6270 */
[----:B------:R-:W-:Y:S01]  /*6190*/  @!P0 IMAD.IADD R9, R9, 0x1, -R4 ;  /* 0x0000000109098824 */ /* 0x000fe200078e0a04 */
[----:B------:R-:W-:Y:S01]  /*61a0*/  IABS R6, R12 ;  /* 0x0000000c00067213 */ /* 0x000fe20000000000 */
[----:B------:R-:W-:Y:S01]  /*61b0*/  @!P6 IMAD.MOV R17, RZ, RZ, -R17 ;  /* 0x000000ffff11e224 */ /* 0x000fe200078e0a11 */
[----:B------:R-:W-:Y:S01]  /*61c0*/  ISETP.GE.AND P6, PT, R14, RZ, PT ;  /* 0x000000ff0e00720c */ /* 0x000fe20003fc6270 */
[C---:B------:R-:W-:Y:S01]  /*61d0*/  IMAD R2, R4.reuse, R2, R13 ;  /* 0x0000000204027224 */ /* 0x040fe200078e020d */
[----:B------:R-:W-:Y:S01]  /*61e0*/  ISETP.GT.U32.AND P0, PT, R4, R9, PT ;  /* 0x000000090400720c */ /* 0x000fe20003f04070 */
[----:B------:R-:W-:-:S04]  /*61f0*/  IMAD.HI.U32 R14, R5, R3, RZ ;  /* 0x00000003050e7227 */ /* 0x000fc800078e00ff */
[----:B------:R-:W-:-:S04]  /*6200*/  IMAD.HI.U32 R13, R5, R6, RZ ;  /* 0x00000006050d7227 */ /* 0x000fc800078e00ff */
[----:B------:R-:W-:Y:S01]  /*6210*/  @!P1 IMAD.IADD R8, R8, 0x1, -R4 ;  /* 0x0000000108089824 */ /* 0x000fe200078e0a04 */
[C---:B------:R-:W-:Y:S01]  /*6220*/  ISETP.GT.U32.AND P1, PT, R4.reuse, R2, PT ;  /* 0x000000020400720c */ /* 0x040fe20003f24070 */
[----:B------:R-:W-:Y:S02]  /*6230*/  IMAD.MOV R16, RZ, RZ, -R14 ;  /* 0x000000ffff107224 */ /* 0x000fe400078e0a0e */
[----:B------:R-:W-:Y:S02]  /*6240*/  IMAD.MOV R14, RZ, RZ, -R13 ;  /* 0x000000ffff0e7224 */ /* 0x000fe400078e0a0d */
[C---:B------:R-:W-:Y:S02]  /*6250*/  IMAD R3, R4.reuse, R16, R3 ;  /* 0x0000001004037224 */ /* 0x040fe400078e0203 */
[----:B------:R-:W-:Y:S02]  /*6260*/  IMAD R6, R4, R14, R6 ;  /* 0x0000000e04067224 */ /* 0x000fe400078e0206 */
[----:B------:R-:W-:-:S02]  /*6270*/  IMAD.MOV.U32 R18, RZ, RZ, R8 ;  /* 0x000000ffff127224 */ /* 0x000fc400078e0008 */
[----:B------:R-:W-:Y:S01]  /*6280*/  @!P0 IMAD.IADD R9, R9, 0x1, -R4 ;  /* 0x0000000109098824 */ /* 0x000fe200078e0a04 */
[C---:B------:R-:W-:Y:S01]  /*6290*/  ISETP.GT.U32.AND P0, PT, R4.reuse, R3, PT ;  /* 0x000000030400720c */ /* 0x040fe20003f04070 */
[----:B------:R-:W-:Y:S01]  /*62a0*/  @!P6 IMAD.MOV R18, RZ, RZ, -R18 ;  /* 0x000000ffff12e224 */ /* 0x000fe200078e0a12 */
[----:B------:R-:W-:Y:S01]  /*62b0*/  ISETP.GT.U32.AND P6, PT, R4, R6, PT ;  /* 0x000000060400720c */ /* 0x000fe20003fc4070 */
[----:B------:R-:W-:Y:S01]  /*62c0*/  @!P3 IMAD.MOV R15, RZ, RZ, -R15 ;  /* 0x000000ffff0fb224 */ /* 0x000fe200078e0a0f */
[----:B------:R-:W-:Y:S01]  /*62d0*/  STL [R1+0xe4], R20 ;  /* 0x0000e41401007387 */ /* 0x000fe20000100800 */
[----:B------:R-:W-:Y:S02]  /*62e0*/  @!P1 IMAD.IADD R2, R2, 0x1, -R4 ;  /* 0x0000000102029824 */ /* 0x000fe400078e0a04 */
[----:B------:R-:W-:Y:S01]  /*62f0*/  VIADD R22, R0, 0x2b ;  /* 0x0000002b00167836 */ /* 0x000fe20000000000 */
[----:B------:R-:W-:Y:S02]  /*6300*/  STL [R1+0xe0], R19 ;  /* 0x0000e01301007387 */ /* 0x000fe40000100800 */
[----:B------:R-:W-:-:S02]  /*6310*/  ISETP.GT.U32.AND P1, PT, R4, R2, PT ;  /* 0x000000020400720c */ /* 0x000fc40003f24070 */
[----:B------:R0:W-:Y:S04]  /*6320*/  STL [R1+0xdc], R17 ;  /* 0x0000dc1101007387 */ /* 0x0001e80000100800 */
[----:B------:R1:W-:Y:S04]  /*6330*/  STL [R1+0xd8], R15 ;  /* 0x0000d80f01007387 */ /* 0x0003e80000100800 */
[----:B------:R2:W-:Y:S01]  /*6340*/  STL [R1+0x1c], R10 ;  /* 0x00001c0a01007387 */ /* 0x0005e20000100800 */
[----:B------:R-:W-:Y:S01]  /*6350*/  ISETP.GE.AND P3, PT, R11, RZ, PT ;  /* 0x000000ff0b00720c */ /* 0x000fe20003f66270 */
[----:B0-----:R-:W-:Y:S01]  /*6360*/  IMAD.MOV.U32 R17, RZ, RZ, R9 ;  /* 0x000000ffff117224 */ /* 0x001fe200078e0009 */
[----:B-1----:R-:W-:Y:S01]  /*6370*/  IABS R15, R22 ;  /* 0x00000016000f7213 */ /* 0x002fe20000000000 */
[----:B--2---:R-:W-:-:S02]  /*6380*/  VIADD R10, R0, 0x2a ;  /* 0x0000002a000a7836 */ /* 0x004fc40000000000 */
[--C-:B------:R-:W-:Y:S02]  /*6390*/  @!P0 IMAD.IADD R3, R3, 0x1, -R4.reuse ;  /* 0x0000000103038824 */ /* 0x100fe400078e0a04 */
[----:B------:R-:W-:Y:S01]  /*63a0*/  @!P6 IMAD.IADD R6, R6, 0x1, -R4 ;  /* 0x000000010606e824 */ /* 0x000fe200078e0a04 */
[----:B------:R-:W-:Y:S01]  /*63b0*/  IABS R11, R10 ;  /* 0x0000000a000b7213 */ /* 0x000fe20000000000 */
[----:B------:R-:W-:Y:S01]  /*63c0*/  IMAD.MOV.U32 R13, RZ, RZ, R15 ;  /* 0x000000ffff0d7224 */ /* 0x000fe200078e000f */
[----:B------:R0:W-:Y:S01]  /*63d0*/  STL [R1+0x18], R18 ;  /* 0x0000181201007387 */ /* 0x0001e20000100800 */
[----:B------:R-:W-:Y:S01]  /*63e0*/  @!P4 IMAD.MOV R17, RZ, RZ, -R17 ;  /* 0x000000ffff11c224 */ /* 0x000fe200078e0a11 */
[C---:B------:R-:W-:Y:S01]  /*63f0*/  ISETP.GT.U32.AND P0, PT, R4.reuse, R3, PT ;  /* 0x000000030400720c */ /* 0x040fe20003f04070 */
[----:B------:R-:W-:Y:S01]  /*6400*/  IMAD.HI.U32 R14, R5, R11, RZ ;  /* 0x0000000b050e7227 */ /* 0x000fe200078e00ff */
[----:B------:R-:W-:-:S03]  /*6410*/  ISETP.GT.U32.AND P6, PT, R4, R6, PT ;  /* 0x000000060400720c */ /* 0x000fc60003fc4070 */
[----:B------:R-:W-:-:S04]  /*6420*/  IMAD.HI.U32 R15, R5, R13, RZ ;  /* 0x0000000d050f7227 */ /* 0x000fc800078e00ff */
[----:B0-----:R-:W-:Y:S01]  /*6430*/  VIADD R18, R0, 0x2c ;  /* 0x0000002c00127836 */ /* 0x001fe20000000000 */
[----:B------:R0:W-:Y:S01]  /*6440*/  STL [R1+0x14], R17 ;  /* 0x0000141101007387 */ /* 0x0001e20000100800 */
[----:B------:R-:W-:Y:S01]  /*6450*/  @!P1 IMAD.IADD R2, R2, 0x1, -R4 ;  /* 0x0000000102029824 */ /* 0x000fe200078e0a04 */
[----:B------:R-:W-:Y:S01]  /*6460*/  ISETP.GE.AND P1, PT, R10, RZ, PT ;  /* 0x000000ff0a00720c */ /* 0x000fe20003f26270 */
[----:B------:R-:W-:Y:S01]  /*6470*/  IMAD.MOV R8, RZ, RZ, -R14 ;  /* 0x000000ffff087224 */ /* 0x000fe200078e0a0e */
[----:B------:R-:W-:Y:S01]  /*6480*/  IABS R10, R18 ;  /* 0x00000012000a7213 */ /* 0x000fe20000000000 */
[----:B------:R-:W-:Y:S02]  /*6490*/  IMAD.MOV R9, RZ, RZ, -R15 ;  /* 0x000000ffff097224 */ /* 0x000fe400078e0a0f */
[----:B0-----:R-:W-:Y:S02]  /*64a0*/  VIADD R17, R0, 0x2d ;  /* 0x0000002d00117836 */ /* 0x001fe40000000000 */
[----:B------:R-:W-:-:S02]  /*64b0*/  IMAD R8, R4, R8, R11 ;  /* 0x0000000804087224 */ /* 0x000fc400078e020b */
[----:B------:R-:W-:Y:S01]  /*64c0*/  IMAD R9, R4, R9, R13 ;  /* 0x0000000904097224 */ /* 0x000fe200078e020d */
[----:B------:R-:W-:Y:S01]  /*64d0*/  IABS R11, R17 ;  /* 0x00000011000b7213 */ /* 0x000fe20000000000 */
[----:B------:R-:W-:-:S04]  /*64e0*/  IMAD.HI.U32 R16, R5, R10, RZ ;  /* 0x0000000a05107227 */ /* 0x000fc800078e00ff */
[--C-:B------:R-:W-:Y:S01]  /*64f0*/  @!P0 IMAD.IADD R3, R3, 0x1, -R4.reuse ;  /* 0x0000000103038824 */ /* 0x100fe200078e0a04 */
[----:B------:R-:W-:Y:S01]  /*6500*/  ISETP.GT.U32.AND P0, PT, R4, R8, PT ;  /* 0x000000080400720c */ /* 0x000fe20003f04070 */
[----:B------:R-:W-:Y:S01]  /*6510*/  @!P6 IMAD.IADD R6, R6, 0x1, -R4 ;  /* 0x000000010606e824 */ /* 0x000fe200078e0a04 */
[----:B------:R-:W-:Y:S01]  /*6520*/  ISETP.GT.U32.AND P6, PT, R4, R9, PT ;  /* 0x000000090400720c */ /* 0x000fe20003fc4070 */
[----:B------:R-:W-:Y:S02]  /*6530*/  IMAD.MOV R16, RZ, RZ, -R16 ;  /* 0x000000ffff107224 */ /* 0x000fe400078e0a10 */
[----:B------:R-:W-:-:S04]  /*6540*/  IMAD.HI.U32 R19, R5, R11, RZ ;  /* 0x0000000b05137227 */ /* 0x000fc800078e00ff */
[----:B------:R-:W-:Y:S02]  /*6550*/  IMAD R10, R4, R16, R10 ;  /* 0x00000010040a7224 */ /* 0x000fe400078e020a */
[----:B------:R-:W-:Y:S02]  /*6560*/  IMAD.MOV R16, RZ, RZ, -R19 ;  /* 0x000000ffff107224 */ /* 0x000fe400078e0a13 */
[----:B------:R-:W-:Y:S02]  /*6570*/  VIADD R15, R0, 0x2e ;  /* 0x0000002e000f7836 */ /* 0x000fe40000000000 */
[----:B------:R-:W-:Y:S01]  /*6580*/  IMAD R11, R4, R16, R11 ;  /* 0x00000010040b7224 */ /* 0x000fe200078e020b */
[----:B------:R-:W-:Y:S01]  /*6590*/  ISETP.GE.AND P4, PT, R12, RZ, PT ;  /* 0x000000ff0c00720c */ /* 0x000fe20003f86270 */
[--C-:B------:R-:W-:Y:S01]  /*65a0*/  @!P0 IMAD.IADD R8, R8, 0x1, -R4.reuse ;  /* 0x0000000108088824 */ /* 0x100fe200078e0a04 */
[----:B------:R-:W-:Y:S01]  /*65b0*/  IABS R12, R15 ;  /* 0x0000000f000c7213 */ /* 0x000fe20000000000 */
[----:B------:R-:W-:Y:S01]  /*65c0*/  @!P6 IMAD.IADD R9, R9, 0x1, -R4 ;  /* 0x000000010909e824 */ /* 0x000fe200078e0a04 */
[----:B------:R-:W-:-:S02]  /*65d0*/  ISETP.GT.U32.AND P0, PT, R4, R10, PT ;  /* 0x0000000a0400720c */ /* 0x000fc40003f04070 */
[----:B------:R-:W-:Y:S01]  /*65e0*/  ISETP.GT.U32.AND P6, PT, R4, R11, PT ;  /* 0x0000000b0400720c */ /* 0x000fe20003fc4070 */
[C---:B------:R-:W-:Y:S02]  /*65f0*/  VIADD R20, R0.reuse, 0x2f ;  /* 0x0000002f00147836 */ /* 0x040fe40000000000 */
[----:B------:R-:W-:Y:S02]  /*6600*/  VIADD R21, R0, 0x30 ;  /* 0x0000003000157836 */ /* 0x000fe40000000000 */
[----:B------:R-:W-:Y:S01]  /*6610*/  IMAD.HI.U32 R24, R5, R12, RZ ;  /* 0x0000000c05187227 */ /* 0x000fe200078e00ff */
[----:B------:R-:W-:Y:S02]  /*6620*/  IABS R13, R20 ;  /* 0x00000014000d7213 */ /* 0x000fe40000000000 */
[----:B------:R-:W-:Y:S01]  /*6630*/  IABS R14, R21 ;  /* 0x00000015000e7213 */ /* 0x000fe20000000000 */
[----:B------:R-:W-:Y:S02]  /*6640*/  IMAD.MOV R19, RZ, RZ, -R24 ;  /* 0x000000ffff137224 */ /* 0x000fe400078e0a18 */
[----:B------:R-:W-:Y:S01]  /*6650*/  @!P0 IMAD.IADD R10, R10, 0x1, -R4 ;  /* 0x000000010a0a8824 */ /* 0x000fe200078e0a04 */
[C---:B------:R-:W-:Y:S01]  /*6660*/  ISETP.GT.U32.AND P0, PT, R4.reuse, R8, PT ;  /* 0x000000080400720c */ /* 0x040fe20003f04070 */
[----:B------:R-:W-:-:S02]  /*6670*/  IMAD R12, R4, R19, R12 ;  /* 0x00000013040c7224 */ /* 0x000fc400078e020c */
[----:B------:R-:W-:Y:S02]  /*6680*/  @!P6 IMAD.IADD R11, R11, 0x1, -R4 ;  /* 0x000000010b0be824 */ /* 0x000fe400078e0a04 */
[----:B------:R-:W-:Y:S02]  /*6690*/  IMAD.MOV.U32 R58, RZ, RZ, R6 ;  /* 0x000000ffff3a7224 */ /* 0x000fe400078e0006 */
[----:B------:R-:W-:Y:S01]  /*66a0*/  IMAD.HI.U32 R23, R5, R13, RZ ;  /* 0x0000000d05177227 */ /* 0x000fe200078e00ff */
[----:B------:R-:W-:-:S03]  /*66b0*/  ISETP.GT.U32.AND P6, PT, R4, R11, PT ;  /* 0x0000000b0400720c */ /* 0x000fc60003fc4070 */
[----:B------:R-:W-:-:S04]  /*66c0*/  IMAD.HI.U32 R25, R5, R14, RZ ;  /* 0x0000000e05197227 */ /* 0x000fc800078e00ff */
[----:B------:R-:W-:Y:S02]  /*66d0*/  IMAD.MOV.U32 R32, RZ, RZ, R2 ;  /* 0x000000ffff207224 */ /* 0x000fe400078e0002 */
[----:B------:R-:W-:Y:S01]  /*66e0*/  @!P4 IMAD.MOV R58, RZ, RZ, -R58 ;  /* 0x000000ffff3ac224 */ /* 0x000fe200078e0a3a */
[----:B------:R-:W-:Y:S01]  /*66f0*/  ISETP.GT.U32.AND P4, PT, R4, R12, PT ;  /* 0x0000000c0400720c */ /* 0x000fe20003f84070 */
[----:B------:R-:W-:Y:S02]  /*6700*/  IMAD.MOV R16, RZ, RZ, -R23 ;  /* 0x000000ffff107224 */ /* 0x000fe400078e0a17 */
[----:B------:R-:W-:Y:S02]  /*6710*/  IMAD.MOV R23, RZ, RZ, -R25 ;  /* 0x000000ffff177224 */ /* 0x000fe400078e0a19 */
[----:B------:R-:W-:Y:S02]  /*6720*/  VIADD R19, R0, 0x31 ;  /* 0x0000003100137836 */ /* 0x000fe40000000000 */
[----:B------:R-:W-:-:S02]  /*6730*/  IMAD.MOV.U32 R54, RZ, RZ, R3 ;  /* 0x000000ffff367224 */ /* 0x000fc400078e0003 */
[----:B------:R-:W-:Y:S01]  /*6740*/  @!P3 IMAD.MOV R32, RZ, RZ, -R32 ;  /* 0x000000ffff20b224 */ /* 0x000fe200078e0a20 */
[C---:B------:R-:W-:Y:S01]  /*6750*/  ISETP.GT.U32.AND P3, PT, R4.reuse, R9, PT ;  /* 0x000000090400720c */ /* 0x040fe20003f64070 */
[C---:B------:R-:W-:Y:S01]  /*6760*/  IMAD R14, R4.reuse, R23, R14 ;  /* 0x00000017040e7224 */ /* 0x040fe200078e020e */
[----:B------:R-:W-:Y:S01]  /*6770*/  IABS R23, R19 ;  /* 0x0000001300177213 */ /* 0x000fe20000000000 */
[----:B------:R-:W-:Y:S01]  /*6780*/  @!P5 IMAD.MOV R54, RZ, RZ, -R54 ;  /* 0x000000ffff36d224 */ /* 0x000fe200078e0a36 */
[C---:B------:R-:W-:Y:S01]  /*6790*/  ISETP.GT.U32.AND P5, PT, R4.reuse, R10, PT ;  /* 0x0000000a0400720c */ /* 0x040fe20003fa4070 */
[----:B------:R-:W-:Y:S02]  /*67a0*/  IMAD R13, R4, R16, R13 ;  /* 0x00000010040d7224 */ /* 0x000fe400078e020d */
[----:B------:R-:W-:Y:S02]  /*67b0*/  VIADD R16, R0, 0x32 ;  /* 0x0000003200107836 */ /* 0x000fe40000000000 */
[----:B------:R-:W-:-:S02]  /*67c0*/  @!P0 IMAD.IADD R8, R8, 0x1, -R4 ;  /* 0x0000000108088824 */ /* 0x000fc400078e0a04 */
[----:B------:R-:W-:Y:S01]  /*67d0*/  IMAD.MOV.U32 R3, RZ, RZ, R23 ;  /* 0x000000ffff037224 */ /* 0x000fe200078e0017 */
[----:B------:R-:W-:Y:S01]  /*67e0*/  IABS R2, R16 ;  /* 0x0000001000027213 */ /* 0x000fe20000000000 */
[--C-:B------:R-:W-:Y:S01]  /*67f0*/  @!P6 IMAD.IADD R11, R11, 0x1, -R4.reuse ;  /* 0x000000010b0be824 */ /* 0x100fe200078e0a04 */
[----:B------:R-:W-:Y:S01]  /*6800*/  ISETP.GE.AND P6, PT, R18, RZ, PT ;  /* 0x000000ff1200720c */ /* 0x000fe20003fc6270 */
[----:B------:R-:W-:Y:S02]  /*6810*/  @!P4 IMAD.IADD R12, R12, 0x1, -R4 ;  /* 0x000000010c0cc824 */ /* 0x000fe400078e0a04 */
[----:B------:R-:W-:Y:S02]  /*6820*/  IMAD.MOV.U32 R25, RZ, RZ, R8 ;  /* 0x000000ffff197224 */ /* 0x000fe400078e0008 */
[----:B------:R-:W-:-:S04]  /*6830*/  IMAD.HI.U32 R6, R5, R3, RZ ;  /* 0x0000000305067227 */ /* 0x000fc800078e00ff */
[----:B------:R-:W-:Y:S01]  /*6840*/  @!P3 IMAD.IADD R9, R9, 0x1, -R4 ;  /* 0x000000010909b824 */ /* 0x000fe200078e0a04 */
[----:B------:R-:W-:Y:S01]  /*6850*/  ISETP.GE.AND P3, PT, R22, RZ, PT ;  /* 0x000000ff1600720c */ /* 0x000fe20003f66270 */
[----:B------:R-:W-:Y:S01]  /*6860*/  @!P1 IMAD.MOV R25, RZ, RZ, -R25 ;  /* 0x000000ffff199224 */ /* 0x000fe200078e0a19 */
[C---:B------:R-:W-:Y:S01]  /*6870*/  ISETP.GT.U32.AND P1, PT, R4.reuse, R12, PT ;  /* 0x0000000c0400720c */ /* 0x040fe20003f24070 */
[----:B------:R-:W-:Y:S01]  /*6880*/  IMAD.HI.U32 R22, R5, R2, RZ ;  /* 0x0000000205167227 */ /* 0x000fe200078e00ff */
[----:B------:R-:W-:-:S03]  /*6890*/  ISETP.GT.U32.AND P0, PT, R4, R13, PT ;  /* 0x0000000d0400720c */ /* 0x000fc60003f04070 */
[----:B------:R-:W-:Y:S02]  /*68a0*/  @!P5 IMAD.IADD R10, R10, 0x1, -R4 ;  /* 0x000000010a0ad824 */ /* 0x000fe400078e0a04 */
[----:B------:R-:W-:Y:S01]  /*68b0*/  IMAD.MOV R6, RZ, RZ, -R6 ;  /* 0x000000ffff067224 */ /* 0x000fe200078e0a06 */
[----:B------:R-:W-:Y:S01]  /*68c0*/  ISETP.GE.AND P4, PT, R17, RZ, PT ;  /* 0x000000ff1100720c */ /* 0x000fe20003f86270 */
[----:B------:R-:W-:Y:S02]  /*68d0*/  IMAD.MOV.U32 R24, RZ, RZ, R9 ;  /* 0x000000ffff187224 */ /* 0x000fe400078e0009 */
[----:B------:R-:W-:Y:S02]  /*68e0*/  IMAD.MOV R18, RZ, RZ, -R22 ;  /* 0x000000ffff127224 */ /* 0x000fe400078e0a16 */
[C---:B------:R-:W-:Y:S02]  /*68f0*/  IMAD R3, R4.reuse, R6, R3 ;  /* 0x0000000604037224 */ /* 0x040fe400078e0203 */
[----:B------:R-:W-:Y:S01]  /*6900*/  IMAD.MOV.U32 R9, RZ, RZ, R10 ;  /* 0x000000ffff097224 */ /* 0x000fe200078e000a */
[C---:B------:R-:W-:Y:S01]  /*6910*/  ISETP.GT.U32.AND P5, PT, R4.reuse, R14, PT ;  /* 0x0000000e0400720c */ /* 0x040fe20003fa4070 */
[----:B------:R-:W-:-:S02]  /*6920*/  IMAD R2, R4, R18, R2 ;  /* 0x0000001204027224 */ /* 0x000fc400078e0202 */
[----:B------:R-:W-:Y:S01]  /*6930*/  @!P6 IMAD.MOV R9, RZ, RZ, -R9 ;  /* 0x000000ffff09e224 */ /* 0x000fe200078e0a09 */
[----:B------:R-:W-:Y:S01]  /*6940*/  ISETP.GT.U32.AND P6, PT, R4, R3, PT ;  /* 0x000000030400720c */ /* 0x000fe20003fc4070 */
[--C-:B------:R-:W-:Y:S01]  /*6950*/  @!P1 IMAD.IADD R12, R12, 0x1, -R4.reuse ;  /* 0x000000010c0c9824 */ /* 0x100fe200078e0a04 */
[----:B------:R-:W-:Y:S01]  /*6960*/  ISETP.GT.U32.AND P1, PT, R4, R2, PT ;  /* 0x000000020400720c */ /* 0x000fe20003f24070 */
[----:B------:R-:W-:Y:S02]  /*6970*/  IMAD.MOV.U32 R8, RZ, RZ, R11 ;  /* 0x000000ffff087224 */ /* 0x000fe400078e000b */
[----:B------:R-:W-:Y:S02]  /*6980*/  @!P0 IMAD.IADD R13, R13, 0x1, -R4 ;  /* 0x000000010d0d8824 */ /* 0x000fe400078e0a04 */
[----:B------:R-:W-:Y:S01]  /*6990*/  @!P3 IMAD.MOV R24, RZ, RZ, -R24 ;  /* 0x000000ffff18b224 */ /* 0x000fe200078e0a18 */
[----:B------:R-:W-:Y:S01]  /*69a0*/  ISETP.GE.AND P0, PT, R15, RZ, PT ;  /* 0x000000ff0f00720c */ /* 0x000fe20003f06270 */
[----:B------:R-:W-:Y:S01]  /*69b0*/  @!P4 IMAD.MOV R8, RZ, RZ, -R8 ;  /* 0x000000ffff08c224 */ /* 0x000fe200078e0a08 */
[----:B------:R-:W-:Y:S01]  /*69c0*/  STL [R1+0x10], R32 ;  /* 0x0000102001007387 */ /* 0x000fe20000100800 */
[----:B------:R-:W-:Y:S01]  /*69d0*/  VIADD R15, R0, 0x33 ;  /* 0x00000033000f7836 */ /* 0x000fe20000000000 */
[----:B------:R-:W-:-:S02]  /*69e0*/  ISETP.GT.U32.AND P3, PT, R4, R13, PT ;  /* 0x0000000d0400720c */ /* 0x000fc40003f64070 */
[----:B------:R-:W-:Y:S01]  /*69f0*/  STL [R1+0xc], R25 ;  /* 0x00000c1901007387 */ /* 0x000fe20000100800 */
[----:B------:R-:W-:-:S03]  /*6a00*/  @!P5 IMAD.IADD R14, R14, 0x1, -R4 ;  /* 0x000000010e0ed824 */ /* 0x000fc600078e0a04 */
[----:B------:R-:W-:Y:S01]  /*6a10*/  STL [R1+0x8], R24 ;  /* 0x0000081801007387 */ /* 0x000fe20000100800 */
[----:B------:R-:W-:-:S03]  /*6a20*/  @!P6 IMAD.IADD R3, R3, 0x1, -R4 ;  /* 0x000000010303e824 */ /* 0x000fc600078e0a04 */
[----:B------:R-:W-:Y:S04]  /*6a30*/  STL [R1+0x4], R9 ;  /* 0x0000040901007387 */ /* 0x000fe80000100800 */
[----:B------:R0:W-:Y:S01]  /*6a40*/  STL [R1], R8 ;  /* 0x0000000801007387 */ /* 0x0001e20000100800 */
[----:B------:R-:W-:Y:S01]  /*6a50*/  ISETP.GT.U32.AND P5, PT, R4, R14, PT ;  /* 0x0000000e0400720c */ /* 0x000fe20003fa4070 */
[----:B------:R-:W-:Y:S01]  /*6a60*/  @!P1 IMAD.IADD R2, R2, 0x1, -R4 ;  /* 0x0000000102029824 */ /* 0x000fe200078e0a04 */
[----:B------:R-:W-:Y:S02]  /*6a70*/  ISETP.GT.U32.AND P1, PT, R4, R3, PT ;  /* 0x000000030400720c */ /* 0x000fe40003f24070 */
[----:B0-----:R-:W-:Y:S01]  /*6a80*/  IABS R8, R15 ;  /* 0x0000000f00087213 */ /* 0x001fe20000000000 */
[----:B------:R-:W-:-:S04]  /*6a90*/  VIADD R6, R0, 0x34 ;  /* 0x0000003400067836 */ /* 0x000fc80000000000 */
[----:B------:R-:W-:-:S04]  /*6aa0*/  IMAD.HI.U32 R11, R5, R8, RZ ;  /* 0x00000008050b7227 */ /* 0x000fc800078e00ff */
[----:B------:R-:W-:Y:S02]  /*6ab0*/  IMAD.MOV R11, RZ, RZ, -R11 ;  /* 0x000000ffff0b7224 */ /* 0x000fe400078e0a0b */
[----:B------:R-:W-:Y:S01]  /*6ac0*/  @!P3 IMAD.IADD R13, R13, 0x1, -R4 ;  /* 0x000000010d0db824 */ /* 0x000fe200078e0a04 */
[----:B------:R-:W-:Y:S01]  /*6ad0*/  ISETP.GE.AND P3, PT, R21, RZ, PT ;  /* 0x000000ff1500720c */ /* 0x000fe20003f66270 */
[----:B------:R-:W-:Y:S01]  /*6ae0*/  IMAD R8, R4, R11, R8 ;  /* 0x0000000b04087224 */ /* 0x000fe200078e0208 */
[----:B------:R-:W-:Y:S01]  /*6af0*/  IABS R9, R6 ;  /* 0x0000000600097213 */ /* 0x000fe20000000000 */
[--C-:B------:R-:W-:Y:S02]  /*6b00*/  @!P5 IMAD.IADD R14, R14, 0x1, -R4.reuse ;  /* 0x000000010e0ed824 */ /* 0x100fe400078e0a04 */
[----:B------:R-:W-:Y:S01]  /*6b10*/  @!P1 IMAD.IADD R3, R3, 0x1, -R4 ;  /* 0x0000000103039824 */ /* 0x000fe200078e0a04 */
[----:B------:R-:W-:Y:S01]  /*6b20*/  ISETP.GT.U32.AND P1, PT, R4, R8, PT ;  /* 0x000000080400720c */ /* 0x000fe20003f24070 */
[----:B------:R-:W-:Y:S01]  /*6b30*/  IMAD.HI.U32 R10, R5, R9, RZ ;  /* 0x00000009050a7227 */ /* 0x000fe200078e00ff */
[----:B------:R-:W-:-:S03]  /*6b40*/  ISETP.GE.AND P4, PT, R20, RZ, PT ;  /* 0x000000ff1400720c */ /* 0x000fc60003f86270 */
[----:B------:R-:W-:Y:S02]  /*6b50*/  IMAD.MOV.U32 R52, RZ, RZ, R14 ;  /* 0x000000ffff347224 */ /* 0x000fe400078e000e */
[----:B------:R-:W-:Y:S02]  /*6b60*/  IMAD.MOV R10, RZ, RZ, -R10 ;  /* 0x000000ffff0a7224 */ /* 0x000fe400078e0a0a */
[----:B------:R-:W-:Y:S01]  /*6b70*/  @!P3 IMAD.MOV R52, RZ, RZ, -R52 ;  /* 0x000000ffff34b224 */ /* 0x000fe200078e0a34 */
[----:B------:R-:W-:Y:S01]  /*6b80*/  ISETP.GE.AND P3, PT, R6, RZ, PT ;  /* 0x000000ff0600720c */ /* 0x000fe20003f66270 */
[----:B------:R-:W-:Y:S01]  /*6b90*/  IMAD R6, R4, R10, R9 ;  /* 0x0000000a04067224 */ /* 0x000fe200078e0209 */
[----:B------:R-:W-:Y:S01]  /*6ba0*/  ISETP.GE.AND P5, PT, R19, RZ, PT ;  /* 0x000000ff1300720c */ /* 0x000fe20003fa6270 */
[----:B------:R-:W-:Y:S02]  /*6bb0*/  VIADD R9, R0, 0x35 ;  /* 0x0000003500097836 */ /* 0x000fe40000000000 */
[----:B------:R-:W-:-:S02]  /*6bc0*/  IMAD.MOV.U32 R93, RZ, RZ, R12 ;  /* 0x000000ffff5d7224 */ /* 0x000fc400078e000c */
[----:B------:R-:W-:Y:S01]  /*6bd0*/  IMAD.MOV.U32 R92, RZ, RZ, R13 ;  /* 0x000000ffff5c7224 */ /* 0x000fe200078e000d */
[----:B------:R-:W-:Y:S01]  /*6be0*/  IABS R12, R9 ;  /* 0x00000009000c7213 */ /* 0x000fe20000000000 */
[----:B------:R-:W-:Y:S02]  /*6bf0*/  VIADD R10, R0, 0x36 ;  /* 0x00000036000a7836 */ /* 0x000fe40000000000 */
[----:B------:R-:W-:Y:S02]  /*6c00*/  @!P1 IMAD.IADD R8, R8, 0x1, -R4 ;  /* 0x0000000108089824 */ /* 0x000fe400078e0a04 */
[----:B------:R-:W-:Y:S01]  /*6c10*/  @!P4 IMAD.MOV R92, RZ, RZ, -R92 ;  /* 0x000000ffff5cc224 */ /* 0x000fe200078e0a5c */
[----:B------:R-:W-:Y:S01]  /*6c20*/  ISETP.GE.AND P4, PT, R15, RZ, PT ;  /* 0x000000ff0f00720c */ /* 0x000fe20003f86270 */
[----:B------:R-:W-:Y:S01]  /*6c30*/  IMAD.MOV.U32 R57, RZ, RZ, R3 ;  /* 0x000000ffff397224 */ /* 0x000fe200078e0003 */
[----:B------:R-:W-:Y:S01]  /*6c40*/  IABS R13, R10 ;  /* 0x0000000a000d7213 */ /* 0x000fe20000000000 */
[----:B------:R-:W-:Y:S01]  /*6c50*/  IMAD.HI.U32 R15, R5, R12, RZ ;  /* 0x0000000c050f7227 */ /* 0x000fe200078e00ff */
[----:B------:R-:W-:-:S02]  /*6c60*/  ISETP.GT.U32.AND P1, PT, R4, R8, PT ;  /* 0x000000080400720c */ /* 0x000fc40003f24070 */
[----:B------:R-:W-:Y:S01]  /*6c70*/  ISETP.GE.AND P6, PT, R16, RZ, PT ;  /* 0x000000ff1000720c */ /* 0x000fe20003fc6270 */
[----:B------:R-:W-:Y:S01]  /*6c80*/  @!P5 IMAD.MOV R57, RZ, RZ, -R57 ;  /* 0x000000ffff39d224 */ /* 0x000fe200078e0a39 */
[----:B------:R-:W-:Y:S01]  /*6c90*/  ISETP.GT.U32.AND P5, PT, R4, R6, PT ;  /* 0x000000060400720c */ /* 0x000fe20003fa4070 */
[----:B------:R-:W-:-:S04]  /*6ca0*/  IMAD.HI.U32 R16, R5, R13, RZ ;  /* 0x0000000d05107227 */ /* 0x000fc800078e00ff */
[----:B------:R-:W-:Y:S02]  /*6cb0*/  IMAD.MOV R3, RZ, RZ, -R15 ;  /* 0x000000ffff037224 */ /* 0x000fe400078e0a0f */
[----:B------:R-:W-:Y:S02]  /*6cc0*/  IMAD.MOV R15, RZ, RZ, -R16 ;  /* 0x000000ffff0f7224 */ /* 0x000fe400078e0a10 */
[C---:B------:R-:W-:Y:S02]  /*6cd0*/  IMAD R12, R4.reuse, R3, R12 ;  /* 0x00000003040c7224 */ /* 0x040fe400078e020c */
[----:B------:R-:W-:Y:S01]  /*6ce0*/  @!P0 IMAD.MOV R93, RZ, RZ, -R93 ;  /* 0x000000ffff5d8224 */ /* 0x000fe200078e0a5d */
[C---:B------:R-:W-:Y:S01]  /*6cf0*/  ISETP.GT.U32.AND P0, PT, R4.reuse, R2, PT ;  /* 0x000000020400720c */ /* 0x040fe20003f04070 */
[----:B------:R-:W-:Y:S02]  /*6d00*/  IMAD R13, R4, R15, R13 ;  /* 0x0000000f040d7224 */ /* 0x000fe400078e020d */
[--C-:B------:R-:W-:Y:S01]  /*6d10*/  @!P1 IMAD.IADD R8, R8, 0x1, -R4.reuse ;  /* 0x0000000108089824 */ /* 0x100fe200078e0a04 */
[----:B------:R-:W-:Y:S01]  /*6d20*/  ISETP.GT.U32.AND P1, PT, R4, R12, PT ;  /* 0x0000000c0400720c */ /* 0x000fe20003f24070 */
[----:B------:R-:W-:Y:S01]  /*6d30*/  @!P5 IMAD.IADD R6, R6, 0x1, -R4 ;  /* 0x000000010606d824 */ /* 0x000fe200078e0a04 */
[----:B------:R-:W-:Y:S01]  /*6d40*/  ISETP.GT.U32.AND P5, PT, R4, R13, PT ;  /* 0x0000000d0400720c */ /* 0x000fe20003fa4070 */
[----:B------:R-:W-:-:S02]  /*6d50*/  VIADD R14, R0, 0x37 ;  /* 0x00000037000e7836 */ /* 0x000fc40000000000 */
[----:B------:R-:W-:-:S03]  /*6d60*/  VIADD R22, R0, 0x38 ;  /* 0x0000003800167836 */ /* 0x000fc60000000000 */
[----:B------:R-:W-:Y:S01]  /*6d70*/  IABS R11, R14 ;  /* 0x0000000e000b7213 */ /* 0x000fe20000000000 */
[--C-:B------:R-:W-:Y:S01]  /*6d80*/  @!P0 IMAD.IADD R2, R2, 0x1, -R4.reuse ;  /* 0x0000000102028824 */ /* 0x100fe200078e0a04 */
[----:B------:R-:W-:Y:S02]  /*6d90*/  ISETP.GE.AND P0, PT, R9, RZ, PT ;  /* 0x000000ff0900720c */ /* 0x000fe40003f06270 */
[----:B------:R-:W-:Y:S01]  /*6da0*/  IABS R9, R22 ;  /* 0x0000001600097213 */ /* 0x000fe20000000000 */
[----:B------:R-:W-:Y:S02]  /*6db0*/  @!P1 IMAD.IADD R12, R12, 0x1, -R4 ;  /* 0x000000010c0c9824 */ /* 0x000fe400078e0a04 */
[----:B------:R-:W-:Y:S01]  /*6dc0*/  IMAD.HI.U32 R18, R5, R11, RZ ;  /* 0x0000000b05127227 */ /* 0x000fe200078e00ff */
[----:B------:R-:W-:-:S03]  /*6dd0*/  ISETP.GT.U32.AND P1, PT, R4, R6, PT ;  /* 0x000000060400720c */ /* 0x000fc60003f24070 */
[----:B------:R-:W-:Y:S02]  /*6de0*/  IMAD.MOV.U32 R91, RZ, RZ, R2 ;  /* 0x000000ffff5b7224 */ /* 0x000fe400078e0002 */
[----:B------:R-:W-:Y:S01]  /*6df0*/  @!P5 IMAD.IADD R13, R13, 0x1, -R4 ;  /* 0x000000010d0dd824 */ /* 0x000fe200078e0a04 */
[----:B------:R-:W-:Y:S01]  /*6e00*/  ISETP.GT.U32.AND P5, PT, R4, R12, PT ;  /* 0x0000000c0400720c */ /* 0x000fe20003fa4070 */
[----:B------:R-:W-:-:S04]  /*6e10*/  IMAD.HI.U32 R17, R5, R9, RZ ;  /* 0x0000000905117227 */ /* 0x000fc800078e00ff */
[----:B------:R-:W-:Y:S02]  /*6e20*/  IMAD.MOV R2, RZ, RZ, -R18 ;  /* 0x000000ffff027224 */ /* 0x000fe400078e0a12 */
[----:B------:R-:W-:Y:S02]  /*6e30*/  VIADD R19, R0, 0x3a ;  /* 0x0000003a00137836 */ /* 0x000fe40000000000 */
[----:B------:R-:W-:Y:S01]  /*6e40*/  @!P6 IMAD.MOV R91, RZ, RZ, -R91 ;  /* 0x000000ffff5be224 */ /* 0x000fe200078e0a5b */
[----:B------:R-:W-:Y:S01]  /*6e50*/  ISETP.GE.AND P6, PT, R10, RZ, PT ;  /* 0x000000ff0a00720c */ /* 0x000fe20003fc6270 */
[----:B------:R-:W-:Y:S02]  /*6e60*/  VIADD R21, R0, 0x3c ;  /* 0x0000003c00157836 */ /* 0x000fe40000000000 */
[----:B------:R-:W-:Y:S02]  /*6e70*/  IMAD.MOV R10, RZ, RZ, -R17 ;  /* 0x000000ffff0a7224 */ /* 0x000fe400078e0a11 */
[----:B------:R-:W-:Y:S01]  /*6e80*/  IMAD R11, R4, R2, R11 ;  /* 0x00000002040b7224 */ /* 0x000fe200078e020b */
[----:B------:R-:W-:Y:S01]  /*6e90*/  IABS R2, R19 ;  /* 0x0000001300027213 */ /* 0x000fe20000000000 */
[----:B------:R-:W-:Y:S01]  /*6ea0*/  VIADD R20, R0, 0x39 ;  /* 0x0000003900147836 */ /* 0x000fe20000000000 */
[----:B------:R-:W-:Y:S01]  /*6eb0*/  IABS R15, R21 ;  /* 0x00000015000f7213 */ /* 0x000fe20000000000 */
[----:B------:R-:W-:-:S02]  /*6ec0*/  IMAD R10, R4, R10, R9 ;  /* 0x0000000a040a7224 */ /* 0x000fc400078e0209 */
[----:B------:R-:W-:Y:S01]  /*6ed0*/  IMAD.MOV.U32 R90, RZ, RZ, R8 ;  /* 0x000000ffff5a7224 */ /* 0x000fe200078e0008 */
[----:B------:R-:W-:Y:S01]  /*6ee0*/  IABS R9, R20 ;  /* 0x0000001400097213 */ /* 0x000fe20000000000 */
[----:B------:R-:W-:Y:S02]  /*6ef0*/  IMAD.MOV.U32 R8, RZ, RZ, R2 ;  /* 0x000000ffff087224 */ /* 0x000fe400078e0002 */
[--C-:B------:R-:W-:Y:S01]  /*6f00*/  @!P1 IMAD.IADD R6, R6, 0x1, -R4.reuse ;  /* 0x0000000106069824 */ /* 0x100fe200078e0a04 */
[----:B------:R-:W-:Y:S01]  /*6f10*/  ISETP.GT.U32.AND P1, PT, R4, R11, PT ;  /* 0x0000000b0400720c */ /* 0x000fe20003f24070 */
[----:B------:R-:W-:Y:S01]  /*6f20*/  @!P5 IMAD.IADD R12, R12, 0x1, -R4 ;  /* 0x000000010c0cd824 */ /* 0x000fe200078e0a04 */
[----:B------:R-:W-:Y:S01]  /*6f30*/  ISETP.GT.U32.AND P5, PT, R4, R10, PT ;  /* 0x0000000a0400720c */ /* 0x000fe20003fa4070 */
[----:B------:R-:W-:Y:S02]  /*6f40*/  IMAD.MOV.U32 R2, RZ, RZ, R15 ;  /* 0x000000ffff027224 */ /* 0x000fe400078e000f */
[----:B------:R-:W-:-:S04]  /*6f50*/  IMAD.HI.U32 R15, R5, R9, RZ ;  /* 0x00000009050f7227 */ /* 0x000fc800078e00ff */
[----:B------:R-:W-:-:S04]  /*6f60*/  IMAD.HI.U32 R17, R5, R8, RZ ;  /* 0x0000000805117227 */ /* 0x000fc800078e00ff */
[----:B------:R-:W-:Y:S01]  /*6f70*/  @!P4 IMAD.MOV R90, RZ, RZ, -R90 ;  /* 0x000000ffff5ac224 */ /* 0x000fe200078e0a5a */
[C---:B------:R-:W-:Y:S01]  /*6f80*/  ISETP.GT.U32.AND P4, PT, R4.reuse, R13, PT ;  /* 0x0000000d0400720c */ /* 0x040fe20003f84070 */
[----:B------:R-:W-:Y:S02]  /*6f90*/  IMAD.MOV R15, RZ, RZ, -R15 ;  /* 0x000000ffff0f7224 */ /* 0x000fe400078e0a0f */
[----:B------:R-:W-:Y:S02]  /*6fa0*/  IMAD.MOV R17, RZ, RZ, -R17 ;  /* 0x000000ffff117224 */ /* 0x000fe400078e0a11 */
[C---:B------:R-:W-:Y:S02]  /*6fb0*/  IMAD R9, R4.reuse, R15, R9 ;  /* 0x0000000f04097224 */ /* 0x040fe400078e0209 */
[C---:B------:R-:W-:Y:S02]  /*6fc0*/  IMAD R8, R4.reuse, R17, R8 ;  /* 0x0000001104087224 */ /* 0x040fe400078e0208 */
[--C-:B------:R-:W-:Y:S01]  /*6fd0*/  @!P1 IMAD.IADD R11, R11, 0x1, -R4.reuse ;  /* 0x000000010b0b9824 */ /* 0x100fe200078e0a04 */
[----:B------:R-:W-:Y:S01]  /*6fe0*/  ISETP.GT.U32.AND P1, PT, R4, R9, PT ;  /* 0x000000090400720c */ /* 0x000fe20003f24070 */
[----:B------:R-:W-:Y:S01]  /*6ff0*/  @!P5 IMAD.IADD R10, R10, 0x1, -R4 ;  /* 0x000000010a0ad824 */ /* 0x000fe200078e0a04 */
[----:B------:R-:W-:Y:S01]  /*7000*/  ISETP.GT.U32.AND P5, PT, R4, R8, PT ;  /* 0x000000080400720c */ /* 0x000fe20003fa4070 */
[----:B------:R-:W-:-:S02]  /*7010*/  VIADD R18, R0, 0x3b ;  /* 0x0000003b00127836 */ /* 0x000fc40000000000 */
[----:B------:R-:W-:-:S04]  /*7020*/  IMAD.HI.U32 R23, R5, R2, RZ ;  /* 0x0000000205177227 */ /* 0x000fc800078e00ff */
[----:B------:R-:W-:Y:S01]  /*7030*/  @!P4 IMAD.IADD R13, R13, 0x1, -R4 ;  /* 0x000000010d0dc824 */ /* 0x000fe200078e0a04 */
[----:B------:R-:W-:Y:S01]  /*7040*/  ISETP.GE.AND P4, PT, R14, RZ, PT ;  /* 0x000000ff0e00720c */ /* 0x000fe20003f86270 */
[----:B------:R-:W-:Y:S01]  /*7050*/  IMAD.MOV R14, RZ, RZ, -R23 ;  /* 0x000000ffff0e7224 */ /* 0x000fe200078e0a17 */
[----:B------:R-:W-:Y:S01]  /*7060*/  IABS R3, R18 ;  /* 0x0000001200037213 */ /* 0x000fe20000000000 */
[----:B------:R-:W-:Y:S02]  /*7070*/  VIADD R17, R0, 0x3d ;  /* 0x0000003d00117836 */ /* 0x000fe40000000000 */
[----:B------:R-:W-:Y:S02]  /*7080*/  IMAD R2, R4, R14, R2 ;  /* 0x0000000e04027224 */ /* 0x000fe400078e0202 */
[----:B------:R-:W-:Y:S01]  /*7090*/  IMAD.HI.U32 R16, R5, R3, RZ ;  /* 0x0000000305107227 */ /* 0x000fe200078e00ff */
[----:B------:R-:W-:-:S03]  /*70a0*/  IABS R14, R17 ;  /* 0x00000011000e7213 */ /* 0x000fc60000000000 */
[----:B------:R-:W-:Y:S02]  /*70b0*/  @!P1 IMAD.IADD R9, R9, 0x1, -R4 ;  /* 0x0000000109099824 */ /* 0x000fe400078e0a04 */
[----:B------:R-:W-:Y:S02]  /*70c0*/  IMAD.MOV.U32 R88, RZ, RZ, R12 ;  /* 0x000000ffff587224 */ /* 0x000fe400078e000c */
[----:B------:R-:W-:Y:S02]  /*70d0*/  @!P5 IMAD.IADD R8, R8, 0x1, -R4 ;  /* 0x000000010808d824 */ /* 0x000fe400078e0a04 */
[----:B------:R-:W-:Y:S02]  /*70e0*/  IMAD.MOV R16, RZ, RZ, -R16 ;  /* 0x000000ffff107224 */ /* 0x000fe400078e0a10 */
[----:B------:R-:W-:Y:S02]  /*70f0*/  IMAD.MOV.U32 R89, RZ, RZ, R6 ;  /* 0x000000ffff597224 */ /* 0x000fe400078e0006 */
[----:B------:R-:W-:Y:S01]  /*7100*/  IMAD.MOV.U32 R6, RZ, RZ, R14 ;  /* 0x000000ffff067224 */ /* 0x000fe200078e000e */
[C---:B------:R-:W-:Y:S01]  /*7110*/  ISETP.GT.U32.AND P5, PT, R4.reuse, R8, PT ;  /* 0x000000080400720c */ /* 0x040fe20003fa4070 */
[----:B------:R-:W-:Y:S01]  /*7120*/  @!P0 IMAD.MOV R88, RZ, RZ, -R88 ;  /* 0x000000ffff588224 */ /* 0x000fe200078e0a58 */
[C---:B------:R-:W-:Y:S01]  /*7130*/  ISETP.GT.U32.AND P0, PT, R4.reuse, R9, PT ;  /* 0x000000090400720c */ /* 0x040fe20003f04070 */
[C---:B------:R-:W-:Y:S01]  /*7140*/  IMAD R3, R4.reuse, R16, R3 ;  /* 0x0000001004037224 */ /* 0x040fe200078e0203 */
[----:B------:R-:W-:Y:S01]  /*7150*/  ISETP.GT.U32.AND P1, PT, R4, R11, PT ;  /* 0x0000000b0400720c */ /* 0x000fe20003f24070 */
[----:B------:R-:W-:-:S02]  /*7160*/  VIADD R16, R0, 0x3e ;  /* 0x0000003e00107836 */ /* 0x000fc40000000000 */
[----:B------:R-:W-:-:S04]  /*7170*/  IMAD.HI.U32 R12, R5, R6, RZ ;  /* 0x00000006050c7227 */ /* 0x000fc800078e00ff */
[----:B------:R-:W-:Y:S01]  /*7180*/  IMAD.MOV.U32 R87, RZ, RZ, R13 ;  /* 0x000000ffff577224 */ /* 0x000fe200078e000d */
[----:B------:R-:W-:Y:S01]  /*7190*/  IABS R23, R16 ;  /* 0x0000001000177213 */ /* 0x000fe20000000000 */
[----:B------:R-:W-:Y:S02]  /*71a0*/  IMAD.MOV R12, RZ, RZ, -R12 ;  /* 0x000000ffff0c7224 */ /* 0x000fe400078e0a0c */
[----:B------:R-:W-:Y:S01]  /*71b0*/  @!P6 IMAD.MOV R87, RZ, RZ, -R87 ;  /* 0x000000ffff57e224 */ /* 0x000fe200078e0a57 */
[C---:B------:R-:W-:Y:S01]  /*71c0*/  ISETP.GT.U32.AND P6, PT, R4.reuse, R3, PT ;  /* 0x000000030400720c */ /* 0x040fe20003fc4070 */
[----:B------:R-:W-:Y:S01]  /*71d0*/  @!P3 IMAD.MOV R89, RZ, RZ, -R89 ;  /* 0x000000ffff59b224 */ /* 0x000fe200078e0a59 */
[C---:B------:R-:W-:Y:S01]  /*71e0*/  ISETP.GT.U32.AND P3, PT, R4.reuse, R10, PT ;  /* 0x0000000a0400720c */ /* 0x040fe20003f64070 */
[----:B------:R-:W-:Y:S02]  /*71f0*/  IMAD R6, R4, R12, R6 ;  /* 0x0000000c04067224 */ /* 0x000fe400078e0206 */
[----:B------:R-:W-:-:S02]  /*7200*/  IMAD.MOV.U32 R14, RZ, RZ, R23 ;  /* 0x000000ffff0e7224 */ /* 0x000fc400078e0017 */
[--C-:B------:R-:W-:Y:S01]  /*7210*/  @!P0 IMAD.IADD R9, R9, 0x1, -R4.reuse ;  /* 0x0000000109098824 */ /* 0x100fe200078e0a04 */
[----:B------:R-:W-:Y:S01]  /*7220*/  ISETP.GE.AND P0, PT, R20, RZ, PT ;  /* 0x000000ff1400720c */ /* 0x000fe20003f06270 */
[--C-:B------:R-:W-:Y:S01]  /*7230*/  @!P5 IMAD.IADD R8, R8, 0x1, -R4.reuse ;  /* 0x000000010808d824 */ /* 0x100fe200078e0a04 */
[C---:B------:R-:W-:Y:S01]  /*7240*/  ISETP.GT.U32.AND P5, PT, R4.reuse, R6, PT ;  /* 0x000000060400720c */ /* 0x040fe20003fa4070 */
[----:B------:R-:W-:Y:S02]  /*7250*/  @!P1 IMAD.IADD R11, R11, 0x1, -R4 ;  /* 0x000000010b0b9824 */ /* 0x000fe400078e0a04 */
[----:B------:R-:W-:Y:S01]  /*7260*/  IMAD.HI.U32 R12, R5, R14, RZ ;  /* 0x0000000e050c7227 */ /* 0x000fe200078e00ff */
[----:B------:R-:W-:-:S03]  /*7270*/  ISETP.GT.U32.AND P1, PT, R4, R2, PT ;  /* 0x000000020400720c */ /* 0x000fc60003f24070 */
[----:B------:R-:W-:Y:S02]  /*7280*/  VIADD R15, R0, 0x3f ;  /* 0x0000003f000f7836 */ /* 0x000fe40000000000 */
[----:B------:R-:W-:Y:S02]  /*7290*/  IMAD.MOV R12, RZ, RZ, -R12 ;  /* 0x000000ffff0c7224 */ /* 0x000fe400078e0a0c */
[--C-:B------:R-:W-:Y:S02]  /*72a0*/  @!P6 IMAD.IADD R3, R3, 0x1, -R4.reuse ;  /* 0x000000010303e824 */ /* 0x100fe400078e0a04 */
[----:B------:R-:W-:Y:S01]  /*72b0*/  IMAD.MOV.U32 R85, RZ, RZ, R11 ;  /* 0x000000ffff557224 */ /* 0x000fe200078e000b */
[----:B------:R-:W-:Y:S01]  /*72c0*/  IABS R24, R15 ;  /* 0x0000000f00187213 */ /* 0x000fe20000000000 */
[----:B------:R-:W-:Y:S01]  /*72d0*/  @!P3 IMAD.IADD R10, R10, 0x1, -R4 ;  /* 0x000000010a0ab824 */ /* 0x000fe200078e0a04 */
[----:B------:R-:W-:Y:S01]  /*72e0*/  ISETP.GE.AND P3, PT, R22, RZ, PT ;  /* 0x000000ff1600720c */ /* 0x000fe20003f66270 */
[----:B------:R-:W-:-:S02]  /*72f0*/  IMAD R12, R4, R12, R14 ;  /* 0x0000000c040c7224 */ /* 0x000fc400078e020e */
[----:B------:R-:W-:Y:S01]  /*7300*/  @!P4 IMAD.MOV R85, RZ, RZ, -R85 ;  /* 0x000000ffff55c224 */ /* 0x000fe200078e0a55 */
[----:B------:R-:W-:Y:S01]  /*7310*/  ISETP.GT.U32.AND P4, PT, R4, R3, PT ;  /* 0x000000030400720c */ /* 0x000fe20003f84070 */
[----:B------:R-:W-:Y:S02]  /*7320*/  IMAD.MOV.U32 R55, RZ, RZ, R9 ;  /* 0x000000ffff377224 */ /* 0x000fe400078e0009 */
[----:B------:R-:W-:Y:S02]  /*7330*/  IMAD.MOV.U32 R13, RZ, RZ, R24 ;  /* 0x000000ffff0d7224 */ /* 0x000fe400078e0018 */
[----:B------:R-:W-:Y:S02]  /*7340*/  @!P5 IMAD.IADD R6, R6, 0x1, -R4 ;  /* 0x000000010606d824 */ /* 0x000fe400078e0a04 */
[----:B------:R-:W-:Y:S01]  /*7350*/  @!P0 IMAD.MOV R55, RZ, RZ, -R55 ;  /* 0x000000ffff378224 */ /* 0x000fe200078e0a37 */
[C---:B------:R-:W-:Y:S01]  /*7360*/  ISETP.GT.U32.AND P0, PT, R4.reuse, R12, PT ;  /* 0x0000000c0400720c */ /* 0x040fe20003f04070 */
[----:B------:R-:W-:Y:S01]  /*7370*/  IMAD.HI.U32 R22, R5, R13, RZ ;  /* 0x0000000d05167227 */ /* 0x000fe200078e00ff */
[----:B------:R-:W-:-:S03]  /*7380*/  ISETP.GT.U32.AND P5, PT, R4, R6, PT ;  /* 0x000000060400720c */ /* 0x000fc60003fa4070 */
[----:B------:R-:W-:Y:S01]  /*7390*/  @!P1 IMAD.IADD R2, R2, 0x1, -R4 ;  /* 0x0000000102029824 */ /* 0x000fe200078e0a04 */
[----:B------:R-:W-:Y:S01]  /*73a0*/  ISETP.GE.AND P1, PT, R18, RZ, PT ;  /* 0x000000ff1200720c */ /* 0x000fe20003f26270 */
[----:B------:R-:W-:Y:S02]  /*73b0*/  IMAD.MOV.U32 R48, RZ, RZ, R10 ;  /* 0x000000ffff307224 */ /* 0x000fe400078e000a */
[----:B------:R-:W-:Y:S02]  /*73c0*/  IMAD.MOV R20, RZ, RZ, -R22 ;  /* 0x000000ffff147224 */ /* 0x000fe400078e0a16 */
[----:B------:R-:W-:Y:S01]  /*73d0*/  @!P3 IMAD.MOV R48, RZ, RZ, -R48 ;  /* 0x000000ffff30b224 */ /* 0x000fe200078e0a30 */
[----:B------:R-:W-:Y:S01]  /*73e0*/  ISETP.GT.U32.AND P3, PT, R4, R2, PT ;  /* 0x000000020400720c */ /* 0x000fe20003f64070 */
[C---:B------:R-:W-:Y:S01]  /*73f0*/  VIADD R14, R0.reuse, 0x40 ;  /* 0x00000040000e7836 */ /* 0x040fe20000000000 */
[----:B------:R-:W-:Y:S01]  /*7400*/  ISETP.GE.AND P6, PT, R19, RZ, PT ;  /* 0x000000ff1300720c */ /* 0x000fe20003fc6270 */
[----:B------:R-:W-:-:S02]  /*7410*/  VIADD R11, R0, 0x41 ;  /* 0x00000041000b7836 */ /* 0x000fc40000000000 */
[----:B------:R-:W-:Y:S02]  /*7420*/  @!P4 IMAD.IADD R3, R3, 0x1, -R4 ;  /* 0x000000010303c824 */ /* 0x000fe400078e0a04 */
[----:B------:R-:W-:Y:S02]  /*7430*/  IMAD R13, R4, R20, R13 ;  /* 0x00000014040d7224 */ /* 0x000fe400078e020d */
[----:B------:R-:W-:Y:S01]  /*7440*/  IMAD.MOV.U32 R84, RZ, RZ, R8 ;  /* 0x000000ffff547224 */ /* 0x000fe200078e0008 */
[----:B------:R-:W-:Y:S01]  /*7450*/  IABS R8, R14 ;  /* 0x0000000e00087213 */ /* 0x000fe20000000000 */
[--C-:B------:R-:W-:Y:S01]  /*7460*/  @!P0 IMAD.IADD R12, R12, 0x1, -R4.reuse ;  /* 0x000000010c0c8824 */ /* 0x100fe200078e0a04 */
[----:B------:R-:W-:Y:S01]  /*7470*/  IABS R9, R11 ;  /* 0x0000000b00097213 */ /* 0x000fe20000000000 */
[----:B------:R-:W-:Y:S01]  /*7480*/  IMAD.MOV.U32 R83, RZ, RZ, R3 ;  /* 0x000000ffff537224 */ /* 0x000fe200078e0003 */
[----:B------:R-:W-:Y:S01]  /*7490*/  ISETP.GT.U32.AND P4, PT, R4, R13, PT ;  /* 0x0000000d0400720c */ /* 0x000fe20003f84070 */
[----:B------:R-:W-:Y:S01]  /*74a0*/  @!P5 IMAD.IADD R6, R6, 0x1, -R4 ;  /* 0x000000010606d824 */ /* 0x000fe200078e0a04 */
[----:B------:R-:W-:Y:S01]  /*74b0*/  ISETP.GE.AND P5, PT, R16, RZ, PT ;  /* 0x000000ff1000720c */ /* 0x000fe20003fa6270 */
[----:B------:R-:W-:Y:S01]  /*74c0*/  @!P1 IMAD.MOV R83, RZ, RZ, -R83 ;  /* 0x000000ffff539224 */ /* 0x000fe200078e0a53 */
[----:B------:R-:W-:Y:S01]  /*74d0*/  ISETP.GT.U32.AND P1, PT, R4, R12, PT ;  /* 0x0000000c0400720c */ /* 0x000fe20003f24070 */
[----:B------:R-:W-:-:S04]  /*74e0*/  IMAD.HI.U32 R10, R5, R8, RZ ;  /* 0x00000008050a7227 */ /* 0x000fc800078e00ff */
[----:B------:R-:W-:-:S04]  /*74f0*/  IMAD.HI.U32 R16, R5, R9, RZ ;  /* 0x0000000905107227 */ /* 0x000fc800078e00ff */
[----:B------:R-:W-:Y:S01]  /*7500*/  @!P3 IMAD.IADD R2, R2, 0x1, -R4 ;  /* 0x000000010202b824 */ /* 0x000fe200078e0a04 */
[----:B------:R-:W-:Y:S01]  /*7510*/  ISETP.GE.AND P3, PT, R17, RZ, PT ;  /* 0x000000ff1100720c */ /* 0x000fe20003f66270 */
[----:B------:R-:W-:Y:S01]  /*7520*/  @!P6 IMAD.MOV R84, RZ, RZ, -R84 ;  /* 0x000000ffff54e224 */ /* 0x000fe200078e0a54 */
[----:B------:R-:W-:Y:S01]  /*7530*/  ISETP.GE.AND P6, PT, R21, RZ, PT ;  /* 0x000000ff1500720c */ /* 0x000fe20003fc6270 */
[----:B------:R-:W-:Y:S02]  /*7540*/  IMAD.MOV R3, RZ, RZ, -R10 ;  /* 0x000000ffff037224 */ /* 0x000fe400078e0a0a */
[----:B------:R-:W-:Y:S02]  /*7550*/  IMAD.MOV R10, RZ, RZ, -R16 ;  /* 0x000000ffff0a7224 */ /* 0x000fe400078e0a10 */
[----:B------:R-:W-:Y:S02]  /*7560*/  IMAD.MOV.U32 R82, RZ, RZ, R2 ;  /* 0x000000ffff527224 */ /* 0x000fe400078e0002 */
[----:B------:R-:W-:-:S02]  /*7570*/  IMAD R3, R4, R3, R8 ;  /* 0x0000000304037224 */ /* 0x000fc400078e0208 */
[----:B------:R-:W-:Y:S02]  /*7580*/  IMAD R2, R4, R10, R9 ;  /* 0x0000000a04027224 */ /* 0x000fe400078e0209 */
[----:B------:R-:W-:Y:S02]  /*7590*/  @!P4 IMAD.IADD R13, R13, 0x1, -R4 ;  /* 0x000000010d0dc824 */ /* 0x000fe400078e0a04 */
[----:B------:R-:W-:Y:S02]  /*75a0*/  VIADD R8, R0, 0x42 ;  /* 0x0000004200087836 */ /* 0x000fe40000000000 */
[----:B------:R-:W-:Y:S02]  /*75b0*/  IMAD.MOV.U32 R81, RZ, RZ, R6 ;  /* 0x000000ffff517224 */ /* 0x000fe400078e0006 */
[----:B------:R-:W-:Y:S01]  /*75c0*/  @!P1 IMAD.IADD R12, R12, 0x1, -R4 ;  /* 0x000000010c0c9824 */ /* 0x000fe200078e0a04 */
[C---:B------:R-:W-:Y:S02]  /*75d0*/  ISETP.GT.U32.AND P1, PT, R4.reuse, R2, PT ;  /* 0x000000020400720c */ /* 0x040fe40003f24070 */
[----:B------:R-:W-:-:S02]  /*75e0*/  ISETP.GT.U32.AND P4, PT, R4, R13, PT ;  /* 0x0000000d0400720c */ /* 0x000fc40003f84070 */
[----:B------:R-:W-:Y:S01]  /*75f0*/  IABS R9, R8 ;  /* 0x0000000800097213 */ /* 0x000fe20000000000 */
[----:B------:R-:W-:Y:S01]  /*7600*/  @!P3 IMAD.MOV R81, RZ, RZ, -R81 ;  /* 0x000000ffff51b224 */ /* 0x000fe200078e0a51 */
[----:B------:R-:W-:Y:S01]  /*7610*/  ISETP.GE.AND P3, PT, R14, RZ, PT ;  /* 0x000000ff0e00720c */ /* 0x000fe20003f66270 */
[----:B------:R-:W-:Y:S01]  /*7620*/  @!P6 IMAD.MOV R82, RZ, RZ, -R82 ;  /* 0x000000ffff52e224 */ /* 0x000fe200078e0a52 */
[----:B------:R-:W-:Y:S01]  /*7630*/  ISETP.GT.U32.AND P6, PT, R4, R3, PT ;  /* 0x000000030400720c */ /* 0x000fe20003fc4070 */
[----:B------:R-:W-:Y:S02]  /*7640*/  VIADD R14, R0, 0x43 ;  /* 0x00000043000e7836 */ /* 0x000fe40000000000 */
[----:B------:R-:W-:Y:S01]  /*7650*/  IMAD.MOV.U32 R6, RZ, RZ, R9 ;  /* 0x000000ffff067224 */ /* 0x000fe200078e0009 */
[----:B------:R-:W-:Y:S01]  /*7660*/  ISETP.GE.AND P0, PT, R15, RZ, PT ;  /* 0x000000ff0f00720c */ /* 0x000fe20003f06270 */
[----:B------:R-:W-:Y:S01]  /*7670*/  IMAD.MOV.U32 R80, RZ, RZ, R12 ;  /* 0x000000ffff507224 */ /* 0x000fe200078e000c */
[----:B------:R-:W-:Y:S01]  /*7680*/  IABS R9, R14 ;  /* 0x0000000e00097213 */ /* 0x000fe20000000000 */
[----:B------:R-:W-:-:S04]  /*7690*/  IMAD.HI.U32 R10, R5, R6, RZ ;  /* 0x00000006050a7227 */ /* 0x000fc800078e00ff */
[----:B------:R-:W-:Y:S01]  /*76a0*/  @!P5 IMAD.MOV R80, RZ, RZ, -R80 ;  /* 0x000000ffff50d224 */ /* 0x000fe200078e0a50 */
[----:B------:R-:W-:Y:S01]  /*76b0*/  ISETP.GE.AND P5, PT, R8, RZ, PT ;  /* 0x000000ff0800720c */ /* 0x000fe20003fa6270 */
[--C-:B------:R-:W-:Y:S02]  /*76c0*/  @!P1 IMAD.IADD R2, R2, 0x1, -R4.reuse ;  /* 0x0000000102029824 */ /* 0x100fe400078e0a04 */
[----:B------:R-:W-:Y:S02]  /*76d0*/  @!P4 IMAD.IADD R13, R13, 0x1, -R4 ;  /* 0x000000010d0dc824 */ /* 0x000fe400078e0a04 */
[----:B------:R-:W-:Y:S02]  /*76e0*/  IMAD.MOV R10, RZ, RZ, -R10 ;  /* 0x000000ffff0a7224 */ /* 0x000fe400078e0a0a */
[----:B------:R-:W-:Y:S01]  /*76f0*/  IMAD.MOV.U32 R8, RZ, RZ, R9 ;  /* 0x000000ffff087224 */ /* 0x000fe200078e0009 */
[----:B------:R-:W-:Y:S01]  /*7700*/  ISETP.GT.U32.AND P1, PT, R4, R2, PT ;  /* 0x000000020400720c */ /* 0x000fe20003f24070 */
[----:B------:R-:W-:-:S02]  /*7710*/  @!P6 IMAD.IADD R3, R3, 0x1, -R4 ;  /* 0x000000010303e824 */ /* 0x000fc400078e0a04 */
[C---:B------:R-:W-:Y:S02]  /*7720*/  IMAD R6, R4.reuse, R10, R6 ;  /* 0x0000000a04067224 */ /* 0x040fe400078e0206 */
[----:B------:R-:W-:Y:S02]  /*7730*/  IMAD.MOV.U32 R79, RZ, RZ, R13 ;  /* 0x000000ffff4f7224 */ /* 0x000fe400078e000d */
[----:B------:R-:W-:Y:S01]  /*7740*/  IMAD.HI.U32 R12, R5, R8, RZ ;  /* 0x00000008050c7227 */ /* 0x000fe200078e00ff */
[----:B------:R-:W-:-:S03]  /*7750*/  ISETP.GT.U32.AND P6, PT, R4, R3, PT ;  /* 0x000000030400720c */ /* 0x000fc60003fc4070 */
[----:B------:R-:W-:Y:S02]  /*7760*/  VIADD R10, R0, 0x44 ;  /* 0x00000044000a7836 */ /* 0x000fe40000000000 */
[----:B------:R-:W-:Y:S01]  /*7770*/  @!P0 IMAD.MOV R79, RZ, RZ, -R79 ;  /* 0x000000ffff4f8224 */ /* 0x000fe200078e0a4f */
[----:B------:R-:W-:Y:S01]  /*7780*/  ISETP.GT.U32.AND P0, PT, R4, R6, PT ;  /* 0x000000060400720c */ /* 0x000fe20003f04070 */
[----:B------:R-:W-:Y:S01]  /*7790*/  IMAD.MOV R12, RZ, RZ, -R12 ;  /* 0x000000ffff0c7224 */ /* 0x000fe200078e0a0c */
[----:B------:R-:W-:-:S03]  /*77a0*/  IABS R9, R10 ;  /* 0x0000000a00097213 */ /* 0x000fc60000000000 */
[----:B------:R-:W-:Y:S01]  /*77b0*/  IMAD R8, R4, R12, R8 ;  /* 0x0000000c04087224 */ /* 0x000fe200078e0208 */
[----:B------:R-:W-:Y:S01]  /*77c0*/  ISETP.GE.AND P4, PT, R11, RZ, PT ;  /* 0x000000ff0b00720c */ /* 0x000fe20003f86270 */
[----:B------:R-:W-:Y:S02]  /*77d0*/  @!P1 IMAD.IADD R2, R2, 0x1, -R4 ;  /* 0x0000000102029824 */ /* 0x000fe400078e0a04 */
[----:B------:R-:W-:Y:S01]  /*77e0*/  IMAD.HI.U32 R12, R5, R9, RZ ;  /* 0x00000009050c7227 */ /* 0x000fe200078e00ff */
[----:B------:R-:W-:-:S03]  /*77f0*/  ISETP.GT.U32.AND P1, PT, R4, R8, PT ;  /* 0x000000080400720c */ /* 0x000fc60003f24070 */
[C---:B------:R-:W-:Y:S02]  /*7800*/  VIADD R11, R0.reuse, 0x45 ;  /* 0x00000045000b7836 */ /* 0x040fe40000000000 */
[----:B------:R-:W-:Y:S02]  /*7810*/  @!P6 IMAD.IADD R3, R3, 0x1, -R4 ;  /* 0x000000010303e824 */ /* 0x000fe400078e0a04 */
[----:B------:R-:W-:Y:S02]  /*7820*/  VIADD R13, R0, 0x46 ;  /* 0x00000046000d7836 */ /* 0x000fe40000000000 */
[----:B------:R-:W-:Y:S02]  /*7830*/  IMAD.MOV R12, RZ, RZ, -R12 ;  /* 0x000000ffff0c7224 */ /* 0x000fe400078e0a0c */
[----:B------:R-:W-:Y:S01]  /*7840*/  @!P0 IMAD.IADD R6, R6, 0x1, -R4 ;  /* 0x0000000106068824 */ /* 0x000fe200078e0a04 */
[----:B------:R-:W-:Y:S01]  /*7850*/  ISETP.GE.AND P6, PT, R14, RZ, PT ;  /* 0x000000ff0e00720c */ /* 0x000fe20003fc6270 */
[----:B------:R-:W-:Y:S01]  /*7860*/  IMAD.MOV.U32 R47, RZ, RZ, R3 ;  /* 0x000000ffff2f7224 */ /* 0x000fe200078e0003 */
[----:B------:R-:W-:Y:S01]  /*7870*/  IABS R14, R11 ;  /* 0x0000000b000e7213 */ /* 0x000fe20000000000 */
[C---:B------:R-:W-:Y:S01]  /*7880*/  IMAD R9, R4.reuse, R12, R9 ;  /* 0x0000000c04097224 */ /* 0x040fe200078e0209 */
[----:B------:R-:W-:Y:S01]  /*7890*/  IABS R15, R13 ;  /* 0x0000000d000f7213 */ /* 0x000fe20000000000 */
[----:B------:R-:W-:Y:S01]  /*78a0*/  IMAD.MOV.U32 R53, RZ, RZ, R2 ;  /* 0x000000ffff357224 */ /* 0x000fe200078e0002 */
[----:B------:R-:W-:Y:S01]  /*78b0*/  ISETP.GT.U32.AND P0, PT, R4, R6, PT ;  /* 0x000000060400720c */ /* 0x000fe20003f04070 */
[----:B------:R-:W-:Y:S01]  /*78c0*/  @!P3 IMAD.MOV R47, RZ, RZ, -R47 ;  /* 0x000000ffff2fb224 */ /* 0x000fe200078e0a2f */
[----:B------:R-:W-:Y:S01]  /*78d0*/  ISETP.GE.AND P3, PT, R10, RZ, PT ;  /* 0x000000ff0a00720c */ /* 0x000fe20003f66270 */
[----:B------:R-:W-:Y:S01]  /*78e0*/  @!P4 IMAD.MOV R53, RZ, RZ, -R53 ;  /* 0x000000ffff35c224 */ /* 0x000fe200078e0a35 */
[----:B------:R-:W-:Y:S01]  /*78f0*/  ISETP.GT.U32.AND P4, PT, R4, R9, PT ;  /* 0x000000090400720c */ /* 0x000fe20003f84070 */
[----:B------:R-:W-:-:S02]  /*7900*/  IMAD.MOV.U32 R3, RZ, RZ, R14 ;  /* 0x000000ffff037224 */ /* 0x000fc400078e000e */
[----:B------:R-:W-:Y:S02]  /*7910*/  @!P1 IMAD.IADD R8, R8, 0x1, -R4 ;  /* 0x0000000108089824 */ /* 0x000fe400078e0a04 */
[----:B------:R-:W-:Y:S02]  /*7920*/  IMAD.MOV.U32 R10, RZ, RZ, R15 ;  /* 0x000000ffff0a7224 */ /* 0x000fe400078e000f */
[----:B------:R-:W-:Y:S01]  /*7930*/  IMAD.HI.U32 R15, R5, R3, RZ ;  /* 0x00000003050f7227 */ /* 0x000fe200078e00ff */
[----:B------:R-:W-:-:S03]  /*7940*/  ISETP.GT.U32.AND P1, PT, R4, R8, PT ;  /* 0x000000080400720c */ /* 0x000fc60003f24070 */
[----:B------:R-:W-:-:S04]  /*7950*/  IMAD.HI.U32 R14, R5, R10, RZ ;  /* 0x0000000a050e7227 */ /* 0x000fc800078e00ff */
[----:B------:R-:W-:Y:S02]  /*7960*/  IMAD.MOV R2, RZ, RZ, -R15 ;  /* 0x000000ffff027224 */ /* 0x000fe400078e0a0f */
[----:B------:R-:W-:Y:S02]  /*7970*/  VIADD R12, R0, 0x47 ;  /* 0x00000047000c7836 */ /* 0x000fe40000000000 */
[----:B------:R-:W-:Y:S02]  /*7980*/  IMAD.MOV R14, RZ, RZ, -R14 ;  /* 0x000000ffff0e7224 */ /* 0x000fe400078e0a0e */
[----:B------:R-:W-:Y:S02]  /*7990*/  @!P0 IMAD.IADD R6, R6, 0x1, -R4 ;  /* 0x0000000106068824 */ /* 0x000fe400078e0a04 */
[C---:B------:R-:W-:Y:S01]  /*79a0*/  IMAD R3, R4.reuse, R2, R3 ;  /* 0x0000000204037224 */ /* 0x040fe200078e0203 */
[----:B------:R-:W-:Y:S01]  /*79b0*/  IABS R16, R12 ;  /* 0x0000000c00107213 */ /* 0x000fe20000000000 */
[----:B------:R-:W-:-:S02]  /*79c0*/  IMAD R2, R4, R14, R10 ;  /* 0x0000000e04027224 */ /* 0x000fc400078e020a */
[----:B------:R-:W-:Y:S02]  /*79d0*/  @!P4 IMAD.IADD R9, R9, 0x1, -R4 ;  /* 0x000000010909c824 */ /* 0x000fe400078e0a04 */
[----:B------:R-:W-:Y:S02]  /*79e0*/  IMAD.MOV.U32 R77, RZ, RZ, R6 ;  /* 0x000000ffff4d7224 */ /* 0x000fe400078e0006 */
[----:B------:R-:W-:Y:S01]  /*79f0*/  VIADD R15, R0, 0x48 ;  /* 0x00000048000f7836 */ /* 0x000fe20000000000 */
[C---:B------:R-:W-:Y:S01]  /*7a00*/  ISETP.GT.U32.AND P4, PT, R4.reuse, R9, PT ;  /* 0x000000090400720c */ /* 0x040fe20003f84070 */
[----:B------:R-:W-:Y:S01]  /*7a10*/  @!P5 IMAD.MOV R77, RZ, RZ, -R77 ;  /* 0x000000ffff4dd224 */ /* 0x000fe200078e0a4d */
[----:B------:R-:W-:Y:S01]  /*7a20*/  ISETP.GT.U32.AND P5, PT, R4, R2, PT ;  /* 0x000000020400720c */ /* 0x000fe20003fa4070 */
[----:B------:R-:W-:Y:S01]  /*7a30*/  @!P1 IMAD.IADD R8, R8, 0x1, -R4 ;  /* 0x0000000108089824 */ /* 0x000fe200078e0a04 */
[----:B------:R-:W-:Y:S01]  /*7a40*/  ISETP.GT.U32.AND P1, PT, R4, R3, PT ;  /* 0x000000030400720c */ /* 0x000fe20003f24070 */
[----:B------:R-:W-:Y:S01]  /*7a50*/  IMAD.MOV.U32 R10, RZ, RZ, R16 ;  /* 0x000000ffff0a7224 */ /* 0x000fe200078e0010 */
[----:B------:R-:W-:-:S02]  /*7a60*/  ISETP.GE.AND P0, PT, R11, RZ, PT ;  /* 0x000000ff0b00720c */ /* 0x000fc40003f06270 */
[----:B------:R-:W-:Y:S01]  /*7a70*/  IABS R11, R15 ;  /* 0x0000000f000b7213 */ /* 0x000fe20000000000 */
[----:B------:R-:W-:-:S04]  /*7a80*/  IMAD.HI.U32 R6, R5, R10, RZ ;  /* 0x0000000a05067227 */ /* 0x000fc800078e00ff */
[----:B------:R-:W-:Y:S02]  /*7a90*/  IMAD.MOV.U32 R76, RZ, RZ, R8 ;  /* 0x000000ffff4c7224 */ /* 0x000fe400078e0008 */
[----:B------:R-:W-:Y:S02]  /*7aa0*/  VIADD R14, R0, 0x49 ;  /* 0x00000049000e7836 */ /* 0x000fe40000000000 */
[----:B------:R-:W-:Y:S02]  /*7ab0*/  IMAD.MOV R8, RZ, RZ, -R6 ;  /* 0x000000ffff087224 */ /* 0x000fe400078e0a06 */
[----:B------:R-:W-:Y:S01]  /*7ac0*/  IMAD.HI.U32 R16, R5, R11, RZ ;  /* 0x0000000b05107227 */ /* 0x000fe200078e00ff */
[----:B------:R-:W-:-:S03]  /*7ad0*/  IABS R6, R14 ;  /* 0x0000000e00067213 */ /* 0x000fc60000000000 */
[----:B------:R-:W-:Y:S02]  /*7ae0*/  IMAD R8, R4, R8, R10 ;  /* 0x0000000804087224 */ /* 0x000fe400078e020a */
[--C-:B------:R-:W-:Y:S02]  /*7af0*/  @!P4 IMAD.IADD R9, R9, 0x1, -R4.reuse ;  /* 0x000000010909c824 */ /* 0x100fe400078e0a04 */
[--C-:B------:R-:W-:Y:S02]  /*7b00*/  @!P5 IMAD.IADD R2, R2, 0x1, -R4.reuse ;  /* 0x000000010202d824 */ /* 0x100fe400078e0a04 */
[----:B------:R-:W-:Y:S02]  /*7b10*/  @!P1 IMAD.IADD R3, R3, 0x1, -R4 ;  /* 0x0000000103039824 */ /* 0x000fe400078e0a04 */
[----:B------:R-:W-:Y:S01]  /*7b20*/  IMAD.MOV R10, RZ, RZ, -R16 ;  /* 0x000000ffff0a7224 */ /* 0x000fe200078e0a10 */
[C---:B------:R-:W-:Y:S01]  /*7b30*/  ISETP.GT.U32.AND P5, PT, R4.reuse, R2, PT ;  /* 0x000000020400720c */ /* 0x040fe20003fa4070 */
[----:B------:R-:W-:Y:S01]  /*7b40*/  IMAD.MOV.U32 R75, RZ, RZ, R9 ;  /* 0x000000ffff4b7224 */ /* 0x000fe200078e0009 */
[C---:B------:R-:W-:Y:S01]  /*7b50*/  ISETP.GT.U32.AND P1, PT, R4.reuse, R3, PT ;  /* 0x000000030400720c */ /* 0x040fe20003f24070 */
[C---:B------:R-:W-:Y:S01]  /*7b60*/  IMAD R9, R4.reuse, R10, R11 ;  /* 0x0000000a04097224 */ /* 0x040fe200078e020b */
[----:B------:R-:W-:Y:S01]  /*7b70*/  ISETP.GT.U32.AND P4, PT, R4, R8, PT ;  /* 0x000000080400720c */ /* 0x000fe20003f84070 */
[----:B------:R-:W-:-:S04]  /*7b80*/  IMAD.HI.U32 R10, R5, R6, RZ ;  /* 0x00000006050a7227 */ /* 0x000fc800078e00ff */
[----:B------:R-:W-:Y:S01]  /*7b90*/  @!P6 IMAD.MOV R76, RZ, RZ, -R76 ;  /* 0x000000ffff4ce224 */ /* 0x000fe200078e0a4c */
[----:B------:R-:W-:Y:S01]  /*7ba0*/  ISETP.GE.AND P6, PT, R13, RZ, PT ;  /* 0x000000ff0d00720c */ /* 0x000fe20003fc6270 */
[----:B------:R-:W-:Y:S02]  /*7bb0*/  VIADD R13, R0, 0x4a ;  /* 0x0000004a000d7836 */ /* 0x000fe40000000000 */
[----:B------:R-:W-:-:S03]  /*7bc0*/  IMAD.MOV R10, RZ, RZ, -R10 ;  /* 0x000000ffff0a7224 */ /* 0x000fc600078e0a0a */
[----:B------:R-:W-:Y:S01]  /*7bd0*/  IABS R11, R13 ;  /* 0x0000000d000b7213 */ /* 0x000fe20000000000 */
[----:B------:R-:W-:Y:S02]  /*7be0*/  IMAD R6, R4, R10, R6 ;  /* 0x0000000a04067224 */ /* 0x000fe400078e0206 */
[--C-:B------:R-:W-:Y:S02]  /*7bf0*/  @!P5 IMAD.IADD R2, R2, 0x1, -R4.reuse ;  /* 0x000000010202d824 */ /* 0x100fe400078e0a04 */
[--C-:B------:R-:W-:Y:S01]  /*7c00*/  @!P1 IMAD.IADD R3, R3, 0x1, -R4.reuse ;  /* 0x0000000103039824 */ /* 0x100fe200078e0a04 */
[----:B------:R-:W-:Y:S01]  /*7c10*/  ISETP.GT.U32.AND P5, PT, R4, R6, PT ;  /* 0x000000060400720c */ /* 0x000fe20003fa4070 */
[----:B------:R-:W-:Y:S02]  /*7c20*/  @!P4 IMAD.IADD R8, R8, 0x1, -R4 ;  /* 0x000000010808c824 */ /* 0x000fe400078e0a04 */
[----:B------:R-:W-:Y:S01]  /*7c30*/  IMAD.MOV.U32 R10, RZ, RZ, R11 ;  /* 0x000000ffff0a7224 */ /* 0x000fe200078e000b */
[C---:B------:R-:W-:Y:S01]  /*7c40*/  ISETP.GT.U32.AND P1, PT, R4.reuse, R9, PT ;  /* 0x000000090400720c */ /* 0x040fe20003f24070 */
[----:B------:R-:W-:Y:S01]  /*7c50*/  IMAD.MOV.U32 R72, RZ, RZ, R3 ;  /* 0x000000ffff487224 */ /* 0x000fe200078e0003 */
[----:B------:R-:W-:Y:S01]  /*7c60*/  ISETP.GT.U32.AND P4, PT, R4, R8, PT ;  /* 0x000000080400720c */ /* 0x000fe20003f84070 */
[----:B------:R-:W-:-:S04]  /*7c70*/  IMAD.HI.U32 R3, R5, R10, RZ ;  /* 0x0000000a05037227 */ /* 0x000fc800078e00ff */
[----:B------:R-:W-:Y:S01]  /*7c80*/  @!P3 IMAD.MOV R75, RZ, RZ, -R75 ;  /* 0x000000ffff4bb224 */ /* 0x000fe200078e0a4b */
[----:B------:R-:W-:Y:S01]  /*7c90*/  ISETP.GE.AND P3, PT, R12, RZ, PT ;  /* 0x000000ff0c00720c */ /* 0x000fe20003f66270 */
[----:B------:R-:W-:Y:S02]  /*7ca0*/  VIADD R12, R0, 0x4b ;  /* 0x0000004b000c7836 */ /* 0x000fe40000000000 */
[----:B------:R-:W-:Y:S02]  /*7cb0*/  IMAD.MOV R3, RZ, RZ, -R3 ;  /* 0x000000ffff037224 */ /* 0x000fe400078e0a03 */
[----:B------:R-:W-:Y:S01]  /*7cc0*/  @!P5 IMAD.IADD R6, R6, 0x1, -R4 ;  /* 0x000000010606d824 */ /* 0x000fe200078e0a04 */
[----:B------:R-:W-:Y:S01]  /*7cd0*/  IABS R11, R12 ;  /* 0x0000000c000b7213 */ /* 0x000fe20000000000 */
[C---:B------:R-:W-:Y:S02]  /*7ce0*/  IMAD R3, R4.reuse, R3, R10 ;  /* 0x0000000304037224 */ /* 0x040fe400078e020a */
[----:B------:R-:W-:Y:S01]  /*7cf0*/  IMAD.MOV.U32 R71, RZ, RZ, R2 ;  /* 0x000000ffff477224 */ /* 0x000fe200078e0002 */
[C---:B------:R-:W-:Y:S01]  /*7d00*/  ISETP.GT.U32.AND P5, PT, R4.reuse, R6, PT ;  /* 0x000000060400720c */ /* 0x040fe20003fa4070 */
[--C-:B------:R-:W-:Y:S01]  /*7d10*/  @!P1 IMAD.IADD R9, R9, 0x1, -R4.reuse ;  /* 0x0000000109099824 */ /* 0x100fe200078e0a04 */
[----:B------:R-:W-:Y:S01]  /*7d20*/  ISETP.GE.AND P1, PT, R15, RZ, PT ;  /* 0x000000ff0f00720c */ /* 0x000fe20003f26270 */
[----:B------:R-:W-:Y:S01]  /*7d30*/  @!P6 IMAD.MOV R71, RZ, RZ, -R71 ;  /* 0x000000ffff47e224 */ /* 0x000fe200078e0a47 */
[----:B------:R-:W-:Y:S01]  /*7d40*/  ISETP.GT.U32.AND P6, PT, R4, R3, PT ;  /* 0x000000030400720c */ /* 0x000fe20003fc4070 */
[----:B------:R-:W-:-:S02]  /*7d50*/  @!P4 IMAD.IADD R8, R8, 0x1, -R4 ;  /* 0x000000010808c824 */ /* 0x000fc400078e0a04 */
[----:B------:R-:W-:-:S04]  /*7d60*/  IMAD.HI.U32 R15, R5, R11, RZ ;  /* 0x0000000b050f7227 */ /* 0x000fc800078e00ff */
[----:B------:R-:W-:Y:S02]  /*7d70*/  IMAD.MOV.U32 R70, RZ, RZ, R8 ;  /* 0x000000ffff467224 */ /* 0x000fe400078e0008 */
[----:B------:R-:W-:Y:S02]  /*7d80*/  IMAD.MOV R2, RZ, RZ, -R15 ;  /* 0x000000ffff027224 */ /* 0x000fe400078e0a0f */
[----:B------:R-:W-:Y:S02]  /*7d90*/  VIADD R8, R0, 0x4c ;  /* 0x0000004c00087836 */ /* 0x000fe40000000000 */
[----:B------:R-:W-:Y:S01]  /*7da0*/  @!P0 IMAD.MOV R72, RZ, RZ, -R72 ;  /* 0x000000ffff488224 */ /* 0x000fe200078e0a48 */
[C---:B------:R-:W-:Y:S01]  /*7db0*/  ISETP.GT.U32.AND P0, PT, R4.reuse, R9, PT ;  /* 0x000000090400720c */ /* 0x040fe20003f04070 */
[----:B------:R-:W-:Y:S01]  /*7dc0*/  IMAD R2, R4, R2, R11 ;  /* 0x0000000204027224 */ /* 0x000fe200078e020b */
[----:B------:R-:W-:Y:S01]  /*7dd0*/  IABS R19, R8 ;  /* 0x0000000800137213 */ /* 0x000fe20000000000 */
[--C-:B------:R-:W-:Y:S01]  /*7de0*/  @!P5 IMAD.IADD R6, R6, 0x1, -R4.reuse ;  /* 0x000000010606d824 */ /* 0x100fe200078e0a04 */
[----:B------:R-:W-:Y:S01]  /*7df0*/  ISETP.GE.AND P4, PT, R14, RZ, PT ;  /* 0x000000ff0e00720c */ /* 0x000fe20003f86270 */
[----:B------:R-:W-:Y:S01]  /*7e00*/  @!P6 IMAD.IADD R3, R3, 0x1, -R4 ;  /* 0x000000010303e824 */ /* 0x000fe200078e0a04 */
[----:B------:R-:W-:-:S02]  /*7e10*/  ISETP.GT.U32.AND P5, PT, R4, R2, PT ;  /* 0x000000020400720c */ /* 0x000fc40003fa4070 */
[----:B------:R-:W-:Y:S01]  /*7e20*/  ISETP.GE.AND P6, PT, R8, RZ, PT ;  /* 0x000000ff0800720c */ /* 0x000fe20003fc6270 */
[----:B------:R-:W-:-:S04]  /*7e30*/  IMAD.HI.U32 R8, R5, R19, RZ ;  /* 0x0000001305087227 */ /* 0x000fc800078e00ff */
[C---:B------:R-:W-:Y:S02]  /*7e40*/  VIADD R10, R0.reuse, 0x4d ;  /* 0x0000004d000a7836 */ /* 0x040fe40000000000 */
[----:B------:R-:W-:Y:S02]  /*7e50*/  VIADD R11, R0, 0x4e ;  /* 0x0000004e000b7836 */ /* 0x000fe40000000000 */
[----:B------:R-:W-:Y:S01]  /*7e60*/  IMAD.MOV R8, RZ, RZ, -R8 ;  /* 0x000000ffff087224 */ /* 0x000fe200078e0a08 */
[----:B------:R-:W-:Y:S01]  /*7e70*/  STL [R1+0x734], R93 ;  /* 0x0007345d01007387 */ /* 0x000fe20000100800 */
[----:B------:R-:W-:Y:S01]  /*7e80*/  @!P0 IMAD.IADD R9, R9, 0x1, -R4 ;  /* 0x0000000109098824 */ /* 0x000fe200078e0a04 */
[----:B------:R-:W-:Y:S01]  /*7e90*/  IABS R20, R10 ;  /* 0x0000000a00147213 */ /* 0x000fe20000000000 */
[----:B------:R-:W-:Y:S01]  /*7ea0*/  IMAD R19, R4, R8, R19 ;  /* 0x0000000804137224 */ /* 0x000fe200078e0213 */
[----:B------:R-:W-:Y:S01]  /*7eb0*/  STL [R1+0x738], R92 ;  /* 0x0007385c01007387 */ /* 0x000fe20000100800 */
[----:B------:R-:W-:Y:S01]  /*7ec0*/  IMAD.MOV.U32 R46, RZ, RZ, R6 ;  /* 0x000000ffff2e7224 */ /* 0x000fe200078e0006 */
[----:B------:R-:W-:-:S02]  /*7ed0*/  IABS R21, R11 ;  /* 0x0000000b00157213 */ /* 0x000fc40000000000 */
[----:B------:R0:W-:Y:S01]  /*7ee0*/  STL [R1+0x73c], R91 ;  /* 0x00073c5b01007387 */ /* 0x0001e20000100800 */
[----:B------:R-:W-:Y:S01]  /*7ef0*/  @!P3 IMAD.MOV R70, RZ, RZ, -R70 ;  /* 0x000000ffff46b224 */ /* 0x000fe200078e0a46 */
[----:B------:R-:W-:Y:S01]  /*7f00*/  ISETP.GE.AND P3, PT, R13, RZ, PT ;  /* 0x000000ff0d00720c */ /* 0x000fe20003f66270 */
[----:B------:R-:W-:Y:S01]  /*7f10*/  @!P5 IMAD.IADD R2, R2, 0x1, -R4 ;  /* 0x000000010202d824 */ /* 0x000fe200078e0a04 */
[C---:B------:R-:W-:Y:S01]  /*7f20*/  ISETP.GT.U32.AND P5, PT, R4.reuse, R3, PT ;  /* 0x000000030400720c */ /* 0x040fe20003fa4070 */
[----:B------:R-:W-:Y:S01]  /*7f30*/  @!P4 IMAD.MOV R46, RZ, RZ, -R46 ;  /* 0x000000ffff2ec224 */ /* 0x000fe200078e0a2e */
[----:B------:R-:W-:Y:S01]  /*7f40*/  ISETP.GT.U32.AND P4, PT, R4, R19, PT ;  /* 0x000000130400720c */ /* 0x000fe20003f84070 */
[----:B------:R-:W-:-:S04]  /*7f50*/  IMAD.HI.U32 R13, R5, R21, RZ ;  /* 0x00000015050d7227 */ /* 0x000fc800078e00ff */
[----:B0-----:R-:W-:Y:S02]  /*7f60*/  IMAD.MOV.U32 R91, RZ, RZ, R27 ;  /* 0x000000ffff5b7224 */ /* 0x001fe400078e001b */
[----:B------:R-:W-:Y:S02]  /*7f70*/  IMAD.MOV.U32 R27, RZ, RZ, R9 ;  /* 0x000000ffff1b7224 */ /* 0x000fe400078e0009 */
[----:B------:R-:W-:-:S04]  /*7f80*/  IMAD.HI.U32 R9, R5, R20, RZ ;  /* 0x0000001405097227 */ /* 0x000fc800078e00ff */
[----:B------:R-:W-:Y:S02]  /*7f90*/  IMAD.MOV R6, RZ, RZ, -R9 ;  /* 0x000000ffff067224 */ /* 0x000fe400078e0a09 */
[----:B------:R-:W-:Y:S01]  /*7fa0*/  IMAD.MOV R9, RZ, RZ, -R13 ;  /* 0x000000ffff097224 */ /* 0x000fe200078e0a0d */
[----:B------:R-:W-:-:S03]  /*7fb0*/  ISETP.GE.AND P0, PT, R12, RZ, PT ;  /* 0x000000ff0c00720c */ /* 0x000fc60003f06270 */
[----:B------:R-:W-:Y:S02]  /*7fc0*/  IMAD R21, R4, R9, R21 ;  /* 0x0000000904157224 */ /* 0x000fe400078e0215 */
[----:B------:R-:W-:Y:S02]  /*7fd0*/  VIADD R12, R0, 0x4f ;  /* 0x0000004f000c7836 */ /* 0x000fe40000000000 */
[--C-:B------:R-:W-:Y:S02]  /*7fe0*/  @!P5 IMAD.IADD R3, R3, 0x1, -R4.reuse ;  /* 0x000000010303d824 */ /* 0x100fe400078e0a04 */
[----:B------:R-:W-:Y:S01]  /*7ff0*/  @!P4 IMAD.IADD R19, R19, 0x1, -R4 ;  /* 0x000000011313c824 */ /* 0x000fe200078e0a04 */
[----:B------:R-:W-:Y:S01]  /*8000*/  ISETP.GT.U32.AND P4, PT, R4, R21, PT ;  /* 0x000000150400720c */ /* 0x000fe20003f84070 */
[----:B------:R-:W-:Y:S01]  /*8010*/  IMAD.MOV.U32 R69, RZ, RZ, R3 ;  /* 0x000000ffff457224 */ /* 0x000fe200078e0003 */
[----:B------:R-:W-:Y:S01]  /*8020*/  IABS R22, R12 ;  /* 0x0000000c00167213 */ /* 0x000fe20000000000 */
[----:B------:R-:W-:-:S02]  /*8030*/  VIADD R42, R0, 0x50 ;  /* 0x00000050002a7836 */ /* 0x000fc40000000000 */
[----:B------:R-:W-:Y:S01]  /*8040*/  @!P3 IMAD.MOV R69, RZ, RZ, -R69 ;  /* 0x000000ffff45b224 */ /* 0x000fe200078e0a45 */
[----:B------:R-:W-:Y:S01]  /*8050*/  ISETP.GT.U32.AND P3, PT, R4, R19, PT ;  /* 0x000000130400720c */ /* 0x000fe20003f64070 */
[----:B------:R-:W-:Y:S01]  /*8060*/  IMAD.HI.U32 R8, R5, R22, RZ ;  /* 0x0000001605087227 */ /* 0x000fe200078e00ff */
[----:B------:R-:W-:-:S03]  /*8070*/  IABS R18, R42 ;  /* 0x0000002a00127213 */ /* 0x000fc60000000000 */
[----:B------:R-:W-:Y:S02]  /*8080*/  IMAD R20, R4, R6, R20 ;  /* 0x0000000604147224 */ /* 0x000fe400078e0214 */
[----:B------:R-:W-:Y:S02]  /*8090*/  IMAD.MOV R6, RZ, RZ, -R8 ;  /* 0x000000ffff067224 */ /* 0x000fe400078e0a08 */
[----:B------:R-:W-:Y:S02]  /*80a0*/  VIADD R41, R0, 0x51 ;  /* 0x0000005100297836 */ /* 0x000fe40000000000 */
[----:B------:R-:W-:Y:S02]  /*80b0*/  @!P4 IMAD.IADD R21, R21, 0x1, -R4 ;  /* 0x000000011515c824 */ /* 0x000fe400078e0a04 */
[C---:B------:R-:W-:Y:S01]  /*80c0*/  IMAD R22, R4.reuse, R6, R22 ;  /* 0x0000000604167224 */ /* 0x040fe200078e0216 */
[----:B------:R-:W-:Y:S01]  /*80d0*/  IABS R17, R41 ;  /* 0x0000002900117213 */ /* 0x000fe20000000000 */
[----:B------:R-:W-:Y:S01]  /*80e0*/  IMAD.HI.U32 R3, R5, R18, RZ ;  /* 0x0000001205037227 */ /* 0x000fe200078e00ff */
[----:B------:R-:W-:-:S03]  /*80f0*/  ISETP.GT.U32.AND P4, PT, R4, R21, PT ;  /* 0x000000150400720c */ /* 0x000fc60003f84070 */
[----:B------:R-:W-:Y:S01]  /*8100*/  @!P3 IMAD.IADD R19, R19, 0x1, -R4 ;  /* 0x000000011313b824 */ /* 0x000fe200078e0a04 */
[----:B------:R-:W-:Y:S01]  /*8110*/  ISETP.GT.U32.AND P3, PT, R4, R22, PT ;  /* 0x000000160400720c */ /* 0x000fe20003f64070 */
[----:B------:R-:W-:-:S04]  /*8120*/  IMAD.HI.U32 R6, R5, R17, RZ ;  /* 0x0000001105067227 */ /* 0x000fc800078e00ff */
        /* <DEDUP_REMOVED lines=9> */
[----:B------:R-:W-:-:S03]  /*81c0*/  VIADD R43, R0, 0x53 ;  /* 0x00000053002b7836 */ /* 0x000fc60000000000 */
[----:B------:R-:W-:Y:S02]  /*81d0*/  IABS R16, R40 ;  /* 0x0000002800107213 */ /* 0x000fe40000000000 */
[----:B------:R-:W-:-:S03]  /*81e0*/  IABS R15, R43 ;  /* 0x0000002b000f7213 */ /* 0x000fc60000000000 */
[----:B------:R-:W-:Y:S01]  /*81f0*/  @!P4 IMAD.IADD R18, R18, 0x1, -R4 ;  /* 0x000000011212c824 */ /* 0x000fe200078e0a04 */
[----:B------:R-:W-:Y:S01]  /*8200*/  ISETP.GT.U32.AND P4, PT, R4, R22, PT ;  /* 0x000000160400720c */ /* 0x000fe20003f84070 */
[----:B------:R-:W-:Y:S01]  /*8210*/  IMAD.HI.U32 R9, R5, R16, RZ ;  /* 0x0000001005097227 */ /* 0x000fe200078e00ff */
[----:B------:R-:W-:-:S03]  /*8220*/  ISETP.GE.AND P5, PT, R10, RZ, PT ;  /* 0x000000ff0a00720c */ /* 0x000fc60003fa6270 */
[----:B------:R-:W-:Y:S01]  /*8230*/  @!P3 IMAD.IADD R17, R17, 0x1, -R4 ;  /* 0x000000011111b824 */ /* 0x000fe200078e0a04 */
[----:B------:R-:W-:Y:S01]  /*8240*/  ISETP.GT.U32.AND P3, PT, R4, R18, PT ;  /* 0x000000120400720c */ /* 0x000fe20003f64070 */
[----:B------:R-:W-:-:S04]  /*8250*/  IMAD.HI.U32 R10, R5, R15, RZ ;  /* 0x0000000f050a7227 */ /* 0x000fc800078e00ff */
[----:B------:R-:W-:Y:S02]  /*8260*/  IMAD.MOV R3, RZ, RZ, -R9 ;  /* 0x000000ffff037224 */ /* 0x000fe400078e0a09 */
[----:B------:R-:W-:Y:S02]  /*8270*/  IMAD.MOV R6, RZ, RZ, -R10 ;  /* 0x000000ffff067224 */ /* 0x000fe400078e0a0a */
[C---:B------:R-:W-:Y:S02]  /*8280*/  IMAD R16, R4.reuse, R3, R16 ;  /* 0x0000000304107224 */ /* 0x040fe400078e0210 */
[----:B------:R-:W-:Y:S02]  /*8290*/  IMAD R15, R4, R6, R15 ;  /* 0x00000006040f7224 */ /* 0x000fe400078e020f */
[--C-:B------:R-:W-:Y:S01]  /*82a0*/  @!P4 IMAD.IADD R22, R22, 0x1, -R4.reuse ;  /* 0x000000011616c824 */ /* 0x100fe200078e0a04 */
[C---:B------:R-:W-:Y:S01]  /*82b0*/  ISETP.GT.U32.AND P4, PT, R4.reuse, R16, PT ;  /* 0x000000100400720c */ /* 0x040fe20003f84070 */
[----:B------:R-:W-:Y:S01]  /*82c0*/  @!P1 IMAD.MOV R27, RZ, RZ, -R27 ;  /* 0x000000ffff1b9224 */ /* 0x000fe200078e0a1b */
[----:B------:R-:W-:Y:S01]  /*82d0*/  ISETP.GT.U32.AND P1, PT, R4, R2, PT ;  /* 0x000000020400720c */ /* 0x000fe20003f24070 */
[----:B------:R-:W-:Y:S01]  /*82e0*/  @!P3 IMAD.IADD R18, R18, 0x1, -R4 ;  /* 0x000000011212b824 */ /* 0x000fe200078e0a04 */
[----:B------:R-:W-:Y:S01]  /*82f0*/  ISETP.GT.U32.AND P3, PT, R4, R15, PT ;  /* 0x0000000f0400720c */ /* 0x000fe20003f64070 */
[----:B------:R-:W-:-:S02]  /*8300*/  VIADD R37, R0, 0x54 ;  /* 0x0000005400257836 */ /* 0x000fc40000000000 */
[----:B------:R-:W-:-:S03]  /*8310*/  VIADD R39, R0, 0x55 ;  /* 0x0000005500277836 */ /* 0x000fc60000000000 */
[----:B------:R-:W-:Y:S02]  /*8320*/  IABS R3, R37 ;  /* 0x0000002500037213 */ /* 0x000fe40000000000 */
[----:B------:R-:W-:Y:S01]  /*8330*/  IABS R6, R39 ;  /* 0x0000002700067213 */ /* 0x000fe20000000000 */
[--C-:B------:R-:W-:Y:S02]  /*8340*/  @!P4 IMAD.IADD R16, R16, 0x1, -R4.reuse ;  /* 0x000000011010c824 */ /* 0x100fe400078e0a04 */
[--C-:B------:R-:W-:Y:S01]  /*8350*/  @!P1 IMAD.IADD R2, R2, 0x1, -R4.reuse ;  /* 0x0000000102029824 */ /* 0x100fe200078e0a04 */
[C---:B------:R-:W-:Y:S01]  /*8360*/  ISETP.GT.U32.AND P1, PT, R4.reuse, R20, PT ;  /* 0x000000140400720c */ /* 0x040fe20003f24070 */
[----:B------:R-:W-:Y:S01]  /*8370*/  @!P3 IMAD.IADD R15, R15, 0x1, -R4 ;  /* 0x000000010f0fb824 */ /* 0x000fe200078e0a04 */
[----:B------:R-:W-:Y:S01]  /*8380*/  ISETP.GT.U32.AND P4, PT, R4, R16, PT ;  /* 0x000000100400720c */ /* 0x000fe20003f84070 */
[----:B------:R-:W-:Y:S02]  /*8390*/  IMAD.MOV.U32 R66, RZ, RZ, R2 ;  /* 0x000000ffff427224 */ /* 0x000fe400078e0002 */
[----:B------:R-:W-:-:S02]  /*83a0*/  IMAD.MOV.U32 R2, RZ, RZ, R6 ;  /* 0x000000ffff027224 */ /* 0x000fc400078e0006 */
[----:B------:R-:W-:Y:S01]  /*83b0*/  IMAD.HI.U32 R9, R5, R3, RZ ;  /* 0x0000000305097227 */ /* 0x000fe200078e00ff */
[----:B------:R-:W-:-:S03]  /*83c0*/  ISETP.GT.U32.AND P3, PT, R4, R15, PT ;  /* 0x0000000f0400720c */ /* 0x000fc60003f64070 */
[----:B------:R-:W-:-:S04]  /*83d0*/  IMAD.HI.U32 R8, R5, R2, RZ ;  /* 0x0000000205087227 */ /* 0x000fc800078e00ff */
[----:B------:R-:W-:Y:S02]  /*83e0*/  IMAD.MOV R10, RZ, RZ, -R9 ;  /* 0x000000ffff0a7224 */ /* 0x000fe400078e0a09 */
[----:B------:R-:W-:Y:S02]  /*83f0*/  IMAD.MOV R9, RZ, RZ, -R8 ;  /* 0x000000ffff097224 */ /* 0x000fe400078e0a08 */
[----:B------:R-:W-:Y:S02]  /*8400*/  IMAD R3, R4, R10, R3 ;  /* 0x0000000a04037224 */ /* 0x000fe400078e0203 */
[----:B------:R-:W-:Y:S02]  /*8410*/  @!P1 IMAD.IADD R20, R20, 0x1, -R4 ;  /* 0x0000000114149824 */ /* 0x000fe400078e0a04 */
[----:B------:R-:W-:Y:S02]  /*8420*/  IMAD R2, R4, R9, R2 ;  /* 0x0000000904027224 */ /* 0x000fe400078e0202 */
[--C-:B------:R-:W-:Y:S01]  /*8430*/  @!P4 IMAD.IADD R16, R16, 0x1, -R4.reuse ;  /* 0x000000011010c824 */ /* 0x100fe200078e0a04 */
[C---:B------:R-:W-:Y:S01]  /*8440*/  ISETP.GT.U32.AND P4, PT, R4.reuse, R3, PT ;  /* 0x000000030400720c */ /* 0x040fe20003f84070 */
[----:B------:R-:W-:Y:S01]  /*8450*/  @!P3 IMAD.IADD R15, R15, 0x1, -R4 ;  /* 0x000000010f0fb824 */ /* 0x000fe200078e0a04 */
[----:B------:R-:W-:-:S02]  /*8460*/  ISETP.GT.U32.AND P1, PT, R4, R20, PT ;  /* 0x000000140400720c */ /* 0x000fc40003f24070 */
[----:B------:R-:W-:Y:S01]  /*8470*/  ISETP.GT.U32.AND P3, PT, R4, R2, PT ;  /* 0x000000020400720c */ /* 0x000fe20003f64070 */
[C---:B------:R-:W-:Y:S02]  /*8480*/  VIADD R38, R0.reuse, 0x56 ;  /* 0x0000005600267836 */ /* 0x040fe40000000000 */
[----:B------:R-:W-:-:S03]  /*8490*/  VIADD R44, R0, 0x57 ;  /* 0x00000057002c7836 */ /* 0x000fc60000000000 */
[----:B------:R-:W-:Y:S02]  /*84a0*/  IABS R14, R38 ;  /* 0x00000026000e7213 */ /* 0x000fe40000000000 */
[----:B------:R-:W-:Y:S01]  /*84b0*/  IABS R23, R44 ;  /* 0x0000002c00177213 */ /* 0x000fe20000000000 */
[--C-:B------:R-:W-:Y:S02]  /*84c0*/  @!P4 IMAD.IADD R3, R3, 0x1, -R4.reuse ;  /* 0x000000010303c824 */ /* 0x100fe400078e0a04 */
[--C-:B------:R-:W-:Y:S01]  /*84d0*/  @!P1 IMAD.IADD R20, R20, 0x1, -R4.reuse ;  /* 0x0000000114149824 */ /* 0x100fe200078e0a04 */
[----:B------:R-:W-:Y:S01]  /*84e0*/  ISETP.GE.AND P1, PT, R11, RZ, PT ;  /* 0x000000ff0b00720c */ /* 0x000fe20003f26270 */
[----:B------:R-:W-:Y:S01]  /*84f0*/  @!P3 IMAD.IADD R2, R2, 0x1, -R4 ;  /* 0x000000010202b824 */ /* 0x000fe200078e0a04 */
[C---:B------:R-:W-:Y:S01]  /*8500*/  ISETP.GT.U32.AND P4, PT, R4.reuse, R3, PT ;  /* 0x000000030400720c */ /* 0x040fe20003f84070 */
[C---:B------:R-:W-:Y:S01]  /*8510*/  IMAD.HI.U32 R6, R5.reuse, R14, RZ ;  /* 0x0000000e05067227 */ /* 0x040fe200078e00ff */
[----:B------:R-:W-:Y:S03]  /*8520*/  STL [R1+0x740], R90 ;  /* 0x0007405a01007387 */ /* 0x000fe60000100800 */
[----:B------:R-:W-:Y:S01]  /*8530*/  IMAD.HI.U32 R11, R5, R23, RZ ;  /* 0x00000017050b7227 */ /* 0x000fe200078e00ff */
[----:B------:R0:W-:Y:S01]  /*8540*/  STL [R1+0x744], R89 ;  /* 0x0007445901007387 */ /* 0x0001e20000100800 */
[----:B------:R-:W-:-:S02]  /*8550*/  ISETP.GT.U32.AND P3, PT, R4, R2, PT ;  /* 0x000000020400720c */ /* 0x000fc40003f64070 */
[----:B------:R-:W-:Y:S01]  /*8560*/  @!P0 IMAD.MOV R66, RZ, RZ, -R66 ;  /* 0x000000ffff428224 */ /* 0x000fe200078e0a42 */
[----:B------:R-:W-:Y:S01]  /*8570*/  ISETP.GT.U32.AND P0, PT, R4, R17, PT ;  /* 0x000000110400720c */ /* 0x000fe20003f04070 */
[----:B------:R-:W-:Y:S02]  /*8580*/  IMAD.MOV R8, RZ, RZ, -R6 ;  /* 0x000000ffff087224 */ /* 0x000fe400078e0a06 */
[----:B------:R-:W-:Y:S02]  /*8590*/  IMAD.MOV R6, RZ, RZ, -R11 ;  /* 0x000000ffff067224 */ /* 0x000fe400078e0a0b */
[----:B0-----:R-:W-:Y:S02]  /*85a0*/  IMAD.MOV.U32 R89, RZ, RZ, R30 ;  /* 0x000000ffff597224 */ /* 0x001fe400078e001e */
[----:B------:R-:W-:Y:S02]  /*85b0*/  VIADD R30, R0, 0x58 ;  /* 0x00000058001e7836 */ /* 0x000fe40000000000 */
[----:B------:R-:W-:-:S02]  /*85c0*/  IMAD.MOV.U32 R90, RZ, RZ, R31 ;  /* 0x000000ffff5a7224 */ /* 0x000fc400078e001f */
[C---:B------:R-:W-:Y:S02]  /*85d0*/  IMAD R14, R4.reuse, R8, R14 ;  /* 0x00000008040e7224 */ /* 0x040fe400078e020e */
[----:B------:R-:W-:Y:S01]  /*85e0*/  IMAD R23, R4, R6, R23 ;  /* 0x0000000604177224 */ /* 0x000fe200078e0217 */
[----:B------:R-:W-:Y:S01]  /*85f0*/  IABS R6, R30 ;  /* 0x0000001e00067213 */ /* 0x000fe20000000000 */
[----:B------:R-:W-:Y:S02]  /*8600*/  VIADD R31, R0, 0x59 ;  /* 0x00000059001f7836 */ /* 0x000fe40000000000 */
[----:B------:R-:W-:Y:S01]  /*8610*/  @!P4 IMAD.IADD R3, R3, 0x1, -R4 ;  /* 0x000000010303c824 */ /* 0x000fe200078e0a04 */
[----:B------:R-:W-:Y:S01]  /*8620*/  ISETP.GT.U32.AND P4, PT, R4, R14, PT ;  /* 0x0000000e0400720c */ /* 0x000fe20003f84070 */
[----:B------:R-:W-:Y:S01]  /*8630*/  IMAD.HI.U32 R10, R5, R6, RZ ;  /* 0x00000006050a7227 */ /* 0x000fe200078e00ff */
[----:B------:R-:W-:-:S03]  /*8640*/  IABS R8, R31 ;  /* 0x0000001f00087213 */ /* 0x000fc60000000000 */
[--C-:B------:R-:W-:Y:S01]  /*8650*/  @!P0 IMAD.IADD R17, R17, 0x1, -R4.reuse ;  /* 0x0000000111118824 */ /* 0x100fe200078e0a04 */
[----:B------:R-:W-:Y:S01]  /*8660*/  ISETP.GE.AND P0, PT, R12, RZ, PT ;  /* 0x000000ff0c00720c */ /* 0x000fe20003f06270 */
[----:B------:R-:W-:Y:S01]  /*8670*/  @!P3 IMAD.IADD R2, R2, 0x1, -R4 ;  /* 0x000000010202b824 */ /* 0x000fe200078e0a04 */
[----:B------:R-:W-:Y:S01]  /*8680*/  ISETP.GT.U32.AND P3, PT, R4, R23, PT ;  /* 0x000000170400720c */ /* 0x000fe20003f64070 */
[C---:B------:R-:W-:Y:S02]  /*8690*/  VIADD R32, R0.reuse, 0x61 ;  /* 0x0000006100207836 */ /* 0x040fe40000000000 */
[C---:B------:R-:W-:Y:S02]  /*86a0*/  VIADD R45, R0.reuse, 0x5a ;  /* 0x0000005a002d7836 */ /* 0x040fe40000000000 */
[----:B------:R-:W-:Y:S02]  /*86b0*/  VIADD R33, R0, 0x60 ;  /* 0x0000006000217836 */ /* 0x000fe40000000000 */
[----:B------:R-:W-:-:S02]  /*86c0*/  IMAD.MOV R10, RZ, RZ, -R10 ;  /* 0x000000ffff0a7224 */ /* 0x000fc400078e0a0a */
[----:B------:R-:W-:Y:S01]  /*86d0*/  IMAD.HI.U32 R12, R5, R8, RZ ;  /* 0x00000008050c7227 */ /* 0x000fe200078e00ff */
[----:B------:R-:W-:Y:S02]  /*86e0*/  IABS R11, R32 ;  /* 0x00000020000b7213 */ /* 0x000fe40000000000 */
[----:B------:R-:W-:Y:S01]  /*86f0*/  IABS R24, R45 ;  /* 0x0000002d00187213 */ /* 0x000fe20000000000 */
[----:B------:R-:W-:Y:S01]  /*8700*/  IMAD R6, R4, R10, R6 ;  /* 0x0000000a04067224 */ /* 0x000fe200078e0206 */
[----:B------:R-:W-:Y:S01]  /*8710*/  IABS R9, R33 ;  /* 0x0000002100097213 */ /* 0x000fe20000000000 */
[----:B------:R-:W-:Y:S02]  /*8720*/  IMAD.MOV R12, RZ, RZ, -R12 ;  /* 0x000000ffff0c7224 */ /* 0x000fe400078e0a0c */
[----:B------:R-:W-:Y:S01]  /*8730*/  @!P4 IMAD.IADD R14, R14, 0x1, -R4 ;  /* 0x000000010e0ec824 */ /* 0x000fe200078e0a04 */
[C---:B------:R-:W-:Y:S01]  /*8740*/  ISETP.GT.U32.AND P4, PT, R4.reuse, R6, PT ;  /* 0x000000060400720c */ /* 0x040fe20003f84070 */
[----:B------:R-:W-:-:S02]  /*8750*/  IMAD R8, R4, R12, R8 ;  /* 0x0000000c04087224 */ /* 0x000fc400078e0208 */
[----:B------:R-:W-:Y:S02]  /*8760*/  IMAD.MOV.U32 R10, RZ, RZ, R11 ;  /* 0x000000ffff0a7224 */ /* 0x000fe400078e000b */
[----:B------:R-:W-:-:S04]  /*8770*/  IMAD.HI.U32 R11, R5, R24, RZ ;  /* 0x00000018050b7227 */ /* 0x000fc800078e00ff */
[----:B------:R-:W-:-:S04]  /*8780*/  IMAD.HI.U32 R13, R5, R9, RZ ;  /* 0x00000009050d7227 */ /* 0x000fc800078e00ff */
[----:B------:R-:W-:Y:S01]  /*8790*/  @!P3 IMAD.IADD R23, R23, 0x1, -R4 ;  /* 0x000000011717b824 */ /* 0x000fe200078e0a04 */
[----:B------:R-:W-:Y:S01]  /*87a0*/  ISETP.GT.U32.AND P3, PT, R4, R8, PT ;  /* 0x000000080400720c */ /* 0x000fe20003f64070 */
[----:B------:R-:W-:Y:S02]  /*87b0*/  IMAD.MOV R11, RZ, RZ, -R11 ;  /* 0x000000ffff0b7224 */ /* 0x000fe400078e0a0b */
[----:B------:R-:W-:Y:S02]  /*87c0*/  IMAD.MOV R13, RZ, RZ, -R13 ;  /* 0x000000ffff0d7224 */ /* 0x000fe400078e0a0d */
[----:B------:R-:W-:Y:S01]  /*87d0*/  IMAD.HI.U32 R25, R5, R10, RZ ;  /* 0x0000000a05197227 */ /* 0x000fe200078e00ff */
[----:B------:R0:W-:Y:S03]  /*87e0*/  STL [R1+0x748], R88 ;  /* 0x0007485801007387 */ /* 0x0001e60000100800 */
[----:B------:R-:W-:-:S02]  /*87f0*/  IMAD.MOV.U32 R93, RZ, RZ, R29 ;  /* 0x000000ffff5d7224 */ /* 0x000fc400078e001d */
[C---:B------:R-:W-:Y:S02]  /*8800*/  IMAD R24, R4.reuse, R11, R24 ;  /* 0x0000000b04187224 */ /* 0x040fe400078e0218 */
[----:B------:R-:W-:Y:S02]  /*8810*/  IMAD R9, R4, R13, R9 ;  /* 0x0000000d04097224 */ /* 0x000fe400078e0209 */
[----:B------:R-:W-:Y:S02]  /*8820*/  IMAD.MOV R11, RZ, RZ, -R25 ;  /* 0x000000ffff0b7224 */ /* 0x000fe400078e0a19 */
[----:B0-----:R-:W-:Y:S02]  /*8830*/  IMAD.MOV.U32 R88, RZ, RZ, R28 ;  /* 0x000000ffff587224 */ /* 0x001fe400078e001c */
[C---:B------:R-:W-:Y:S02]  /*8840*/  VIADD R28, R0.reuse, 0x68 ;  /* 0x00000068001c7836 */ /* 0x040fe40000000000 */
[----:B------:R-:W-:-:S02]  /*8850*/  VIADD R29, R0, 0x69 ;  /* 0x00000069001d7836 */ /* 0x000fc40000000000 */
[----:B------:R-:W-:Y:S01]  /*8860*/  @!P4 IMAD.IADD R6, R6, 0x1, -R4 ;  /* 0x000000010606c824 */ /* 0x000fe200078e0a04 */
[C---:B------:R-:W-:Y:S01]  /*8870*/  ISETP.GT.U32.AND P4, PT, R4.reuse, R9, PT ;  /* 0x000000090400720c */ /* 0x040fe20003f84070 */
[----:B------:R-:W-:Y:S01]  /*8880*/  IMAD R10, R4, R11, R10 ;  /* 0x0000000b040a7224 */ /* 0x000fe200078e020a */
[----:B------:R-:W-:Y:S01]  /*8890*/  IABS R11, R28 ;  /* 0x0000001c000b7213 */ /* 0x000fe20000000000 */
[----:B------:R-:W-:Y:S01]  /*88a0*/  VIADD R36, R0, 0x70 ;  /* 0x0000007000247836 */ /* 0x000fe20000000000 */
[----:B------:R-:W-:Y:S01]  /*88b0*/  IABS R12, R29 ;  /* 0x0000001d000c7213 */ /* 0x000fe20000000000 */
[----:B------:R-:W-:Y:S01]  /*88c0*/  @!P3 IMAD.IADD R8, R8, 0x1, -R4 ;  /* 0x000000010808b824 */ /* 0x000fe200078e0a04 */
[----:B------:R-:W-:Y:S01]  /*88d0*/  ISETP.GT.U32.AND P3, PT, R4, R14, PT ;  /* 0x0000000e0400720c */ /* 0x000fe20003f64070 */
[C---:B------:R-:W-:Y:S01]  /*88e0*/  VIADD R35, R0.reuse, 0x71 ;  /* 0x0000007100237836 */ /* 0x040fe20000000000 */
[----:B------:R-:W-:Y:S01]  /*88f0*/  IABS R13, R36 ;  /* 0x00000024000d7213 */ /* 0x000fe20000000000 */
[----:B------:R-:W-:-:S02]  /*8900*/  VIADD R34, R0, 0x78 ;  /* 0x0000007800227836 */ /* 0x000fc40000000000 */
[----:B------:R-:W-:Y:S02]  /*8910*/  IMAD.MOV.U32 R61, RZ, RZ, R21 ;  /* 0x000000ffff3d7224 */ /* 0x000fe400078e0015 */
[----:B------:R-:W-:-:S04]  /*8920*/  IMAD.HI.U32 R49, R5, R11, RZ ;  /* 0x0000000b05317227 */ /* 0x000fc800078e00ff */
[----:B------:R-:W-:Y:S01]  /*8930*/  IMAD.HI.U32 R25, R5, R12, RZ ;  /* 0x0000000c05197227 */ /* 0x000fe200078e00ff */
[----:B------:R-:W-:-:S03]  /*8940*/  IABS R51, R34 ;  /* 0x0000002200337213 */ /* 0x000fc60000000000 */
[----:B------:R-:W-:Y:S01]  /*8950*/  IMAD.MOV.U32 R92, RZ, RZ, R26 ;  /* 0x000000ffff5c7224 */ /* 0x000fe200078e001a */
[----:B------:R-:W-:Y:S01]  /*8960*/  IABS R26, R35 ;  /* 0x00000023001a7213 */ /* 0x000fe20000000000 */
[----:B------:R-:W-:Y:S02]  /*8970*/  IMAD.MOV.U32 R62, RZ, RZ, R20 ;  /* 0x000000ffff3e7224 */ /* 0x000fe400078e0014 */
[----:B------:R-:W-:Y:S01]  /*8980*/  @!P1 IMAD.MOV R61, RZ, RZ, -R61 ;  /* 0x000000ffff3d9224 */ /* 0x000fe200078e0a3d */
[----:B------:R-:W-:Y:S01]  /*8990*/  ISETP.GT.U32.AND P1, PT, R4, R8, PT ;  /* 0x000000080400720c */ /* 0x000fe20003f24070 */
[----:B------:R-:W-:-:S04]  /*89a0*/  IMAD.HI.U32 R50, R5, R13, RZ ;  /* 0x0000000d05327227 */ /* 0x000fc800078e00ff */
[----:B------:R-:W-:Y:S02]  /*89b0*/  IMAD.MOV R49, RZ, RZ, -R49 ;  /* 0x000000ffff317224 */ /* 0x000fe400078e0a31 */
[----:B------:R-:W-:Y:S02]  /*89c0*/  IMAD.MOV R25, RZ, RZ, -R25 ;  /* 0x000000ffff197224 */ /* 0x000fe400078e0a19 */
[----:B------:R-:W-:Y:S01]  /*89d0*/  @!P5 IMAD.MOV R62, RZ, RZ, -R62 ;  /* 0x000000ffff3ed224 */ /* 0x000fe200078e0a3e */
[C---:B------:R-:W-:Y:S01]  /*89e0*/  ISETP.GT.U32.AND P5, PT, R4.reuse, R23, PT ;  /* 0x000000170400720c */ /* 0x040fe20003fa4070 */
[----:B------:R-:W-:Y:S01]  /*89f0*/  @!P4 IMAD.IADD R9, R9, 0x1, -R4 ;  /* 0x000000010909c824 */ /* 0x000fe200078e0a04 */
[C---:B------:R-:W-:Y:S01]  /*8a00*/  ISETP.GT.U32.AND P4, PT, R4.reuse, R24, PT ;  /* 0x000000180400720c */ /* 0x040fe20003f84070 */
[----:B------:R-:W-:Y:S02]  /*8a10*/  IMAD.MOV R50, RZ, RZ, -R50 ;  /* 0x000000ffff327224 */ /* 0x000fe400078e0a32 */
[----:B------:R-:W-:-:S02]  /*8a20*/  IMAD R11, R4, R49, R11 ;  /* 0x00000031040b7224 */ /* 0x000fc400078e020b */
[----:B------:R-:W-:Y:S02]  /*8a30*/  IMAD R12, R4, R25, R12 ;  /* 0x00000019040c7224 */ /* 0x000fe400078e020c */
[----:B------:R-:W-:Y:S02]  /*8a40*/  IMAD.MOV.U32 R25, RZ, RZ, R51 ;  /* 0x000000ffff197224 */ /* 0x000fe400078e0033 */
[----:B------:R-:W-:-:S04]  /*8a50*/  IMAD.HI.U32 R49, R5, R26, RZ ;  /* 0x0000001a05317227 */ /* 0x000fc800078e00ff */
[----:B------:R-:W-:Y:S01]  /*8a60*/  @!P3 IMAD.IADD R14, R14, 0x1, -R4 ;  /* 0x000000010e0eb824 */ /* 0x000fe200078e0a04 */
[C---:B------:R-:W-:Y:S01]  /*8a70*/  ISETP.GT.U32.AND P3, PT, R4.reuse, R10, PT ;  /* 0x0000000a0400720c */ /* 0x040fe20003f64070 */
[----:B------:R-:W-:Y:S02]  /*8a80*/  IMAD R13, R4, R50, R13 ;  /* 0x00000032040d7224 */ /* 0x000fe400078e020d */
[----:B------:R-:W-:Y:S02]  /*8a90*/  IMAD.MOV.U32 R63, RZ, RZ, R19 ;  /* 0x000000ffff3f7224 */ /* 0x000fe400078e0013 */
[----:B------:R-:W-:-:S04]  /*8aa0*/  IMAD.HI.U32 R50, R5, R25, RZ ;  /* 0x0000001905327227 */ /* 0x000fc800078e00ff */
[----:B------:R-:W-:Y:S02]  /*8ab0*/  IMAD.MOV R19, RZ, RZ, -R49 ;  /* 0x000000ffff137224 */ /* 0x000fe400078e0a31 */
[----:B------:R-:W-:Y:S02]  /*8ac0*/  IMAD.MOV R20, RZ, RZ, -R50 ;  /* 0x000000ffff147224 */ /* 0x000fe400078e0a32 */
[----:B------:R-:W-:Y:S02]  /*8ad0*/  IMAD R19, R4, R19, R26 ;  /* 0x0000001304137224 */ /* 0x000fe400078e021a */
[--C-:B------:R-:W-:Y:S01]  /*8ae0*/  @!P1 IMAD.IADD R8, R8, 0x1, -R4.reuse ;  /* 0x0000000108089824 */ /* 0x100fe200078e0a04 */
[C---:B------:R-:W-:Y:S01]  /*8af0*/  ISETP.GT.U32.AND P1, PT, R4.reuse, R13, PT ;  /* 0x0000000d0400720c */ /* 0x040fe20003f24070 */
[----:B------:R-:W-:Y:S01]  /*8b00*/  @!P6 IMAD.MOV R63, RZ, RZ, -R63 ;  /* 0x000000ffff3fe224 */ /* 0x000fe200078e0a3f */
[C---:B------:R-:W-:Y:S01]  /*8b10*/  ISETP.GT.U32.AND P6, PT, R4.reuse, R6, PT ;  /* 0x000000060400720c */ /* 0x040fe20003fc4070 */
[----:B------:R-:W-:Y:S01]  /*8b20*/  @!P5 IMAD.IADD R23, R23, 0x1, -R4 ;  /* 0x000000011717d824 */ /* 0x000fe200078e0a04 */
[C---:B------:R-:W-:Y:S01]  /*8b30*/  ISETP.GT.U32.AND P5, PT, R4.reuse, R11, PT ;  /* 0x0000000b0400720c */ /* 0x040fe20003fa4070 */
[----:B------:R-:W-:-:S02]  /*8b40*/  IMAD R20, R4, R20, R25 ;  /* 0x0000001404147224 */ /* 0x000fc400078e0219 */
[--C-:B------:R-:W-:Y:S01]  /*8b50*/  @!P4 IMAD.IADD R24, R24, 0x1, -R4.reuse ;  /* 0x000000011818c824 */ /* 0x100fe200078e0a04 */
[----:B------:R-:W-:Y:S01]  /*8b60*/  ISETP.GT.U32.AND P4, PT, R4, R19, PT ;  /* 0x000000130400720c */ /* 0x000fe20003f84070 */
[----:B------:R-:W-:Y:S01]  /*8b70*/  @!P3 IMAD.IADD R10, R10, 0x1, -R4 ;  /* 0x000000010a0ab824 */ /* 0x000fe200078e0a04 */
[----:B------:R-:W-:-:S03]  /*8b80*/  ISETP.GT.U32.AND P3, PT, R4, R20, PT ;  /* 0x000000140400720c */ /* 0x000fc60003f64070 */
[--C-:B------:R-:W-:Y:S01]  /*8b90*/  @!P1 IMAD.IADD R13, R13, 0x1, -R4.reuse ;  /* 0x000000010d0d9824 */ /* 0x100fe200078e0a04 */
[----:B------:R-:W-:Y:S01]  /*8ba0*/  ISETP.GE.AND P1, PT, R43, RZ, PT ;  /* 0x000000ff2b00720c */ /* 0x000fe20003f26270 */
[----:B------:R0:W-:Y:S01]  /*8bb0*/  STL [R1+0x74c], R87 ;  /* 0x00074c5701007387 */ /* 0x0001e20000100800 */
[--C-:B------:R-:W-:Y:S01]  /*8bc0*/  @!P6 IMAD.IADD R6, R6, 0x1, -R4.reuse ;  /* 0x000000010606e824 */ /* 0x100fe200078e0a04 */
[----:B------:R-:W-:Y:S01]  /*8bd0*/  ISETP.GT.U32.AND P6, PT, R4, R12, PT ;  /* 0x0000000c0400720c */ /* 0x000fe20003fc4070 */
[----:B------:R-:W-:-:S03]  /*8be0*/  @!P5 IMAD.IADD R11, R11, 0x1, -R4 ;  /* 0x000000010b0bd824 */ /* 0x000fc600078e0a04 */
[--C-:B------:R-:W-:Y:S01]  /*8bf0*/  @!P4 IMAD.IADD R19, R19, 0x1, -R4.reuse ;  /* 0x000000011313c824 */ /* 0x100fe200078e0a04 */
[----:B------:R-:W-:Y:S01]  /*8c00*/  ISETP.GE.AND P4, PT, R37, RZ, PT ;  /* 0x000000ff2500720c */ /* 0x000fe20003f86270 */
[----:B0-----:R-:W0:Y:S01]  /*8c10*/  S2R R87, SR_TID.X ;  /* 0x0000000000577919 */ /* 0x001e220000002100 */
[----:B------:R-:W-:Y:S01]  /*8c20*/  @!P3 IMAD.IADD R20, R20, 0x1, -R4 ;  /* 0x000000011414b824 */ /* 0x000fe200078e0a04 */
[C---:B------:R-:W-:Y:S01]  /*8c30*/  ISETP.GT.U32.AND P3, PT, R4.reuse, R11, PT ;  /* 0x0000000b0400720c */ /* 0x040fe20003f64070 */
[----:B------:R-:W-:Y:S01]  /*8c40*/  IMAD.MOV.U32 R60, RZ, RZ, R22 ;  /* 0x000000ffff3c7224 */ /* 0x000fe200078e0016 */
[----:B------:R-:W-:Y:S01]  /*8c50*/  IABS R21, R0 ;  /* 0x0000000000157213 */ /* 0x000fe20000000000 */
[----:B------:R-:W-:Y:S02]  /*8c60*/  IMAD.MOV.U32 R50, RZ, RZ, R15 ;  /* 0x000000ffff327224 */ /* 0x000fe400078e000f */
[----:B------:R-:W-:Y:S01]  /*8c70*/  @!P0 IMAD.MOV R60, RZ, RZ, -R60 ;  /* 0x000000ffff3c8224 */ /* 0x000fe200078e0a3c */
[----:B------:R-:W-:Y:S01]  /*8c80*/  ISETP.GT.U32.AND P0, PT, R4, R9, PT ;  /* 0x000000090400720c */ /* 0x000fe20003f04070 */
[----:B------:R-:W-:-:S02]  /*8c90*/  IMAD.MOV.U32 R49, RZ, RZ, R3 ;  /* 0x000000ffff317224 */ /* 0x000fc400078e0003 */
[----:B------:R-:W-:Y:S01]  /*8ca0*/  @!P1 IMAD.MOV R50, RZ, RZ, -R50 ;  /* 0x000000ffff329224 */ /* 0x000fe200078e0a32 */
[----:B------:R-:W-:Y:S01]  /*8cb0*/  ISETP.GT.U32.AND P1, PT, R4, R13, PT ;  /* 0x0000000d0400720c */ /* 0x000fe20003f24070 */
[----:B------:R-:W-:-:S04]  /*8cc0*/  IMAD.HI.U32 R25, R5, R21, RZ ;  /* 0x0000001505197227 */ /* 0x000fc800078e00ff */
[--C-:B------:R-:W-:Y:S01]  /*8cd0*/  @!P6 IMAD.IADD R12, R12, 0x1, -R4.reuse ;  /* 0x000000010c0ce824 */ /* 0x100fe200078e0a04 */
[----:B------:R-:W-:Y:S01]  /*8ce0*/  ISETP.GE.AND P6, PT, R40, RZ, PT ;  /* 0x000000ff2800720c */ /* 0x000fe20003fc6270 */
[----:B------:R-:W-:Y:S01]  /*8cf0*/  @!P4 IMAD.MOV R49, RZ, RZ, -R49 ;  /* 0x000000ffff31c224 */ /* 0x000fe200078e0a31 */
[----:B------:R-:W-:Y:S01]  /*8d00*/  ISETP.GT.U32.AND P4, PT, R4, R20, PT ;  /* 0x000000140400720c */ /* 0x000fe20003f84070 */
[----:B------:R-:W-:Y:S02]  /*8d10*/  IMAD.MOV R15, RZ, RZ, -R25 ;  /* 0x000000ffff0f7224 */ /* 0x000fe400078e0a19 */
[----:B------:R-:W-:Y:S01]  /*8d20*/  @!P3 IMAD.IADD R11, R11, 0x1, -R4 ;  /* 0x000000010b0bb824 */ /* 0x000fe200078e0a04 */
[----:B------:R-:W-:Y:S01]  /*8d30*/  ISETP.GE.AND P3, PT, R38, RZ, PT ;  /* 0x000000ff2600720c */ /* 0x000fe20003f66270 */
[----:B------:R-:W-:Y:S02]  /*8d40*/  IMAD R15, R4, R15, R21 ;  /* 0x0000000f040f7224 */ /* 0x000fe400078e0215 */
[----:B------:R-:W-:-:S02]  /*8d50*/  IMAD.MOV.U32 R51, RZ, RZ, R16 ;  /* 0x000000ffff337224 */ /* 0x000fc400078e0010 */
[--C-:B------:R-:W-:Y:S01]  /*8d60*/  @!P0 IMAD.IADD R9, R9, 0x1, -R4.reuse ;  /* 0x0000000109098824 */ /* 0x100fe200078e0a04 */
[----:B------:R-:W-:Y:S01]  /*8d70*/  ISETP.GE.AND P0, PT, R42, RZ, PT ;  /* 0x000000ff2a00720c */ /* 0x000fe20003f06270 */
[--C-:B------:R-:W-:Y:S01]  /*8d80*/  @!P1 IMAD.IADD R13, R13, 0x1, -R4.reuse ;  /* 0x000000010d0d9824 */ /* 0x100fe200078e0a04 */
[C---:B------:R-:W-:Y:S01]  /*8d90*/  ISETP.GT.U32.AND P1, PT, R4.reuse, R15, PT ;  /* 0x0000000f0400720c */ /* 0x040fe20003f24070 */
[----:B------:R-:W-:Y:S01]  /*8da0*/  @!P6 IMAD.MOV R51, RZ, RZ, -R51 ;  /* 0x000000ffff33e224 */ /* 0x000fe200078e0a33 */
[----:B------:R-:W-:Y:S01]  /*8db0*/  ISETP.GT.U32.AND P6, PT, R4, R19, PT ;  /* 0x000000130400720c */ /* 0x000fe20003fc4070 */
[----:B------:R-:W-:Y:S01]  /*8dc0*/  @!P4 IMAD.IADD R20, R20, 0x1, -R4 ;  /* 0x000000011414c824 */ /* 0x000fe200078e0a04 */
[----:B------:R-:W-:Y:S01]  /*8dd0*/  ISETP.GE.AND P4, PT, R31, RZ, PT ;  /* 0x000000ff1f00720c */ /* 0x000fe20003f86270 */
[----:B------:R-:W-:Y:S01]  /*8de0*/  IMAD.MOV.U32 R42, RZ, RZ, R14 ;  /* 0x000000ffff2a7224 */ /* 0x000fe200078e000e */
[----:B0-----:R-:W-:-:S03]  /*8df0*/  LOP3.LUT R87, R87, 0x7f, RZ, 0xc0, !PT ;  /* 0x0000007f57577812 */ /* 0x001fc600078ec0ff */
[----:B------:R-:W-:Y:S01]  /*8e00*/  @!P3 IMAD.MOV R42, RZ, RZ, -R42 ;  /* 0x000000ffff2ab224 */ /* 0x000fe200078e0a2a */
[----:B------:R-:W-:Y:S01]  /*8e10*/  ISETP.GE.AND P3, PT, R28, RZ, PT ;  /* 0x000000ff1c00720c */ /* 0x000fe20003f66270 */
[----:B------:R-:W-:Y:S02]  /*8e20*/  IMAD.MOV.U32 R22, RZ, RZ, R17 ;  /* 0x000000ffff167224 */ /* 0x000fe400078e0011 */
[----:B------:R-:W-:Y:S02]  /*8e30*/  IMAD R16, R87, UR13, RZ ;  /* 0x0000000d57107c24 */ /* 0x000fe4000f8e02ff */
[----:B------:R-:W-:Y:S01]  /*8e40*/  @!P0 IMAD.MOV R18, RZ, RZ, -R18 ;  /* 0x000000ffff128224 */ /* 0x000fe200078e0a12 */
[----:B------:R-:W-:Y:S01]  /*8e50*/  ISETP.GT.U32.AND P0, PT, R4, R10, PT ;  /* 0x0000000a0400720c */ /* 0x000fe20003f04070 */
[----:B------:R-:W-:Y:S02]  /*8e60*/  @!P1 IMAD.IADD R15, R15, 0x1, -R4 ;  /* 0x000000010f0f9824 */ /* 0x000fe400078e0a04 */
[----:B------:R-:W-:-:S02]  /*8e70*/  IMAD.MOV.U32 R17, RZ, RZ, R8 ;  /* 0x000000ffff117224 */ /* 0x000fc400078e0008 */
[----:B------:R-:W-:Y:S01]  /*8e80*/  @!P6 IMAD.IADD R19, R19, 0x1, -R4 ;  /* 0x000000011313e824 */ /* 0x000fe200078e0a04 */
[----:B------:R-:W-:Y:S01]  /*8e90*/  IADD3 R3, P6, PT, R16, UR18, RZ ;  /* 0x0000001210037c10 */ /* 0x000fe2000ffde0ff */
[----:B------:R-:W-:Y:S01]  /*8ea0*/  @!P4 IMAD.MOV R17, RZ, RZ, -R17 ;  /* 0x000000ffff11c224 */ /* 0x000fe200078e0a11 */
[----:B------:R-:W-:Y:S01]  /*8eb0*/  ISETP.GT.U32.AND P4, PT, R4, R15, PT ;  /* 0x0000000f0400720c */ /* 0x000fe20003f84070 */
[----:B------:R-:W-:Y:S01]  /*8ec0*/  IMAD.MOV.U32 R43, RZ, RZ, R2 ;  /* 0x000000ffff2b7224 */ /* 0x000fe200078e0002 */
[----:B------:R-:W-:Y:S01]  /*8ed0*/  LEA.HI.X.SX32 R2, R16, UR19, 0x1, P6 ;  /* 0x0000001310027c11 */ /* 0x000fe2000b0f0eff */
[----:B------:R-:W-:Y:S01]  /*8ee0*/  @!P3 IMAD.MOV R11, RZ, RZ, -R11 ;  /* 0x000000ffff0bb224 */ /* 0x000fe200078e0a0b */
[----:B------:R-:W-:Y:S02]  /*8ef0*/  ISETP.GE.AND P6, PT, R32, RZ, PT ;  /* 0x000000ff2000720c */ /* 0x000fe40003fc6270 */
[----:B------:R-:W-:Y:S01]  /*8f00*/  ISETP.GE.AND P3, PT, R0, RZ, PT ;  /* 0x000000ff0000720c */ /* 0x000fe20003f66270 */
[----:B------:R-:W-:-:S04]  /*8f10*/  @!P0 IMAD.IADD R10, R10, 0x1, -R4 ;  /* 0x000000010a0a8824 */ /* 0x000fc800078e0a04 */
[----:B------:R-:W-:Y:S02]  /*8f20*/  IMAD.MOV.U32 R16, RZ, RZ, R10 ;  /* 0x000000ffff107224 */ /* 0x000fe400078e000a */
[----:B------:R-:W-:Y:S01]  /*8f30*/  @!P4 IMAD.IADD R15, R15, 0x1, -R4 ;  /* 0x000000010f0fc824 */ /* 0x000fe200078e0a04 */
[----:B------:R-:W-:Y:S02]  /*8f40*/  ISETP.NE.AND P4, PT, R7, RZ, PT ;  /* 0x000000ff0700720c */ /* 0x000fe40003f85270 */
[----:B------:R-:W-:Y:S01]  /*8f50*/  LOP3.LUT R10, RZ, R7, RZ, 0x33, !PT ;  /* 0x00000007ff0a7212 */ /* 0x000fe200078e33ff */
[----:B------:R-:W-:Y:S01]  /*8f60*/  @!P6 IMAD.MOV R16, RZ, RZ, -R16 ;  /* 0x000000ffff10e224 */ /* 0x000fe200078e0a10 */
[----:B------:R-:W-:Y:S01]  /*8f70*/  ISETP.GE.AND P6, PT, R35, RZ, PT ;  /* 0x000000ff2300720c */ /* 0x000fe20003fc6270 */
[----:B------:R-:W-:Y:S01]  /*8f80*/  @!P3 IMAD.MOV R15, RZ, RZ, -R15 ;  /* 0x000000ffff0fb224 */ /* 0x000fe200078e0a0f */
[----:B------:R-:W-:-:S04]  /*8f90*/  PLOP3.LUT P3, PT, PT, PT, UP1, 0x80, 0x8 ;  /* 0x000000000008781c */ /* 0x000fc80003f6f018 */
[----:B------:R-:W-:Y:S02]  /*8fa0*/  SEL R15, R10, R15, !P4 ;  /* 0x0000000f0a0f7207 */ /* 0x000fe40006000000 */
[----:B------:R-:W-:-:S03]  /*8fb0*/  ISETP.LT.AND P3, PT, R87, UR15, P3 ;  /* 0x0000000f57007c0c */ /* 0x000fc60009f61270 */
[----:B------:R-:W-:Y:S02]  /*8fc0*/  IMAD R21, R15, UR14, RZ ;  /* 0x0000000e0f157c24 */ /* 0x000fe4000f8e02ff */
[----:B------:R-:W-:Y:S01]  /*8fd0*/  @!P6 IMAD.MOV R19, RZ, RZ, -R19 ;  /* 0x000000ffff13e224 */ /* 0x000fe200078e0a13 */
[----:B------:R-:W-:Y:S02]  /*8fe0*/  ISETP.GE.AND P5, PT, R41, RZ, PT ;  /* 0x000000ff2900720c */ /* 0x000fe40003fa6270 */
[----:B------:R-:W-:Y:S02]  /*8ff0*/  IADD3 R28, P6, PT, R21, R3, RZ ;  /* 0x00000003151c7210 */ /* 0x000fe40007fde0ff */
[----:B------:R-:W-:Y:S02]  /*9000*/  ISETP.GE.AND P1, PT, R29, RZ, PT ;  /* 0x000000ff1d00720c */ /* 0x000fe40003f26270 */
[----:B------:R-:W-:Y:S02]  /*9010*/  PRMT R41, RZ, 0x7610, R41 ;  /* 0x00007610ff297816 */ /* 0x000fe40000000029 */
[----:B------:R-:W-:-:S05]  /*9020*/  LEA.HI.X.SX32 R29, R21, R2, 0x1, P6 ;  /* 0x00000002151d7211 */ /* 0x000fca00030f0eff */
[----:B------:R0:W2:Y:S01]  /*9030*/  @P3 LDG.E.U8 R41, desc[UR22][R28.64] ;  /* 0x000000161c293981 */ /* 0x0000a2000c1e1100 */
[----:B------:R-:W-:Y:S01]  /*9040*/  @!P5 IMAD.MOV R22, RZ, RZ, -R22 ;  /* 0x000000ffff16d224 */ /* 0x000fe200078e0a16 */
[----:B------:R-:W-:Y:S02]  /*9050*/  ISETP.GT.U32.AND P5, PT, R4, R12, PT ;  /* 0x0000000c0400720c */ /* 0x000fe40003fa4070 */
[----:B------:R-:W-:-:S11]  /*9060*/  ISETP.GE.AND P0, PT, R39, RZ, PT ;  /* 0x000000ff2700720c */ /* 0x000fd60003f06270 */
[----:B------:R-:W-:Y:S01]  /*9070*/  @!P5 IMAD.IADD R12, R12, 0x1, -R4 ;  /* 0x000000010c0cd824 */ /* 0x000fe200078e0a04 */
[----:B------:R-:W-:-:S03]  /*9080*/  ISETP.GE.AND P5, PT, R30, RZ, PT ;  /* 0x000000ff1e00720c */ /* 0x000fc60003fa6270 */
[----:B------:R-:W-:Y:S01]  /*9090*/  @!P1 IMAD.MOV R12, RZ, RZ, -R12 ;  /* 0x000000ffff0c9224 */ /* 0x000fe200078e0a0c */
[----:B------:R-:W-:Y:S02]  /*90a0*/  ISETP.GE.AND P1, PT, R34, RZ, PT ;  /* 0x000000ff2200720c */ /* 0x000fe40003f26270 */
[----:B------:R-:W-:Y:S01]  /*90b0*/  SEL R15, R10, R74, !P4 ;  /* 0x0000004a0a0f7207 */ /* 0x000fe20006000000 */
[----:B------:R-:W-:Y:S01]  /*90c0*/  @!P0 IMAD.MOV R43, RZ, RZ, -R43 ;  /* 0x000000ffff2b8224 */ /* 0x000fe200078e0a2b */
[----:B------:R-:W-:Y:S01]  /*90d0*/  ISETP.GE.AND P0, PT, R33, RZ, PT ;  /* 0x000000ff2100720c */ /* 0x000fe20003f06270 */
[----:B------:R-:W-:Y:S02]  /*90e0*/  IMAD.MOV.U32 R14, RZ, RZ, R6 ;  /* 0x000000ffff0e7224 */ /* 0x000fe400078e0006 */
[----:B------:R-:W-:Y:S02]  /*90f0*/  VIADD R8, R0, 0x5b ;  /* 0x0000005b00087836 */ /* 0x000fe40000000000 */
[----:B------:R-:W-:Y:S01]  /*9100*/  IMAD R25, R15, UR14, RZ ;  /* 0x0000000e0f197c24 */ /* 0x000fe2000f8e02ff */
[----:B------:R-:W-:Y:S01]  /*9110*/  STL [R1+0x750], R85 ;  /* 0x0007505501007387 */ /* 0x000fe20000100800 */
[----:B------:R-:W-:Y:S01]  /*9120*/  @!P5 IMAD.MOV R14, RZ, RZ, -R14 ;  /* 0x000000ffff0ed224 */ /* 0x000fe200078e0a0e */
[----:B------:R-:W-:Y:S01]  /*9130*/  ISETP.GE.AND P5, PT, R36, RZ, PT ;  /* 0x000000ff2400720c */ /* 0x000fe20003fa6270 */
[----:B------:R-:W-:Y:S01]  /*9140*/  @!P1 IMAD.MOV R20, RZ, RZ, -R20 ;  /* 0x000000ffff149224 */ /* 0x000fe200078e0a14 */
[----:B------:R-:W-:Y:S01]  /*9150*/  IABS R6, R8 ;  /* 0x0000000800067213 */ /* 0x000fe20000000000 */
[----:B------:R1:W-:Y:S01]  /*9160*/  STL [R1+0x754], R84 ;  /* 0x0007545401007387 */ /* 0x0003e20000100800 */
[----:B------:R-:W-:-:S02]  /*9170*/  ISETP.GE.AND P1, PT, R8, RZ, PT ;  /* 0x000000ff0800720c */ /* 0x000fc40003f26270 */
[----:B------:R-:W-:Y:S01]  /*9180*/  SEL R8, R10, R67, !P4 ;  /* 0x000000430a087207 */ /* 0x000fe20006000000 */
[----:B------:R0:W-:Y:S01]  /*9190*/  STL [R1+0xc4], R28 ;  /* 0x0000c41c01007387 */ /* 0x0001e20000100800 */
[----:B-1----:R-:W-:-:S03]  /*91a0*/  IADD3 R84, P6, PT, R25, R3, RZ ;  /* 0x0000000319547210 */ /* 0x002fc60007fde0ff */
[----:B------:R-:W-:Y:S01]  /*91b0*/  IMAD R15, R8, UR14, RZ ;  /* 0x0000000e080f7c24 */ /* 0x000fe2000f8e02ff */
[----:B------:R1:W-:Y:S01]  /*91c0*/  STL [R1+0xc0], R29 ;  /* 0x0000c01d01007387 */ /* 0x0003e20000100800 */
[----:B0-----:R-:W-:Y:S01]  /*91d0*/  LEA.HI.X.SX32 R28, R25, R2, 0x1, P6 ;  /* 0x00000002191c7211 */ /* 0x001fe200030f0eff */
[----:B------:R-:W-:Y:S02]  /*91e0*/  @!P0 IMAD.MOV R9, RZ, RZ, -R9 ;  /* 0x000000ffff098224 */ /* 0x000fe400078e0a09 */
[----:B------:R-:W-:Y:S01]  /*91f0*/  STL [R1+0x4bc], R84 ;  /* 0x0004bc5401007387 */ /* 0x000fe20000100800 */
[----:B------:R-:W-:Y:S02]  /*9200*/  ISETP.GE.AND P0, PT, R44, RZ, PT ;  /* 0x000000ff2c00720c */ /* 0x000fe40003f06270 */
[----:B------:R-:W-:Y:S01]  /*9210*/  PRMT R44, RZ, 0x7610, R44 ;  /* 0x00007610ff2c7816 */ /* 0x000fe2000000002c */
[----:B------:R-:W-:Y:S02]  /*9220*/  @!P5 IMAD.MOV R13, RZ, RZ, -R13 ;  /* 0x000000ffff0dd224 */ /* 0x000fe400078e0a0d */
[----:B-1----:R-:W-:Y:S01]  /*9230*/  @P3 IMAD.MOV.U32 R29, RZ, RZ, R28 ;  /* 0x000000ffff1d3224 */ /* 0x002fe200078e001c */
[----:B------:R-:W-:-:S02]  /*9240*/  ISETP.GE.AND P5, PT, R45, RZ, PT ;  /* 0x000000ff2d00720c */ /* 0x000fc40003fa6270 */
[----:B------:R-:W-:Y:S01]  /*9250*/  PRMT R39, RZ, 0x7610, R39 ;  /* 0x00007610ff277816 */ /* 0x000fe20000000027 */
[----:B--2---:R0:W-:Y:S04]  /*9260*/  STL [R1+0x1e8], R41 ;  /* 0x0001e82901007387 */ /* 0x0041e80000100800 */
[----:B------:R1:W-:Y:S01]  /*9270*/  STL [R1+0x4b8], R28 ;  /* 0x0004b81c01007387 */ /* 0x0003e20000100800 */
[----:B0-----:R-:W-:Y:S01]  /*9280*/  IADD3 R41, P6, PT, R15, R3, RZ ;  /* 0x000000030f297210 */ /* 0x001fe20007fde0ff */
[----:B-1----:R-:W-:-:S03]  /*9290*/  @P3 IMAD.MOV.U32 R28, RZ, RZ, R84 ;  /* 0x000000ffff1c3224 */ /* 0x002fc600078e0054 */
[----:B------:R-:W-:Y:S02]  /*92a0*/  LEA.HI.X.SX32 R45, R15, R2, 0x1, P6 ;  /* 0x000000020f2d7211 */ /* 0x000fe400030f0eff */
[----:B------:R0:W2:Y:S02]  /*92b0*/  @P3 LDG.E.U8 R44, desc[UR22][R28.64] ;  /* 0x000000161c2c3981 */ /* 0x0000a4000c1e1100 */
[----:B0-----:R-:W-:Y:S02]  /*92c0*/  @P3 IMAD.MOV.U32 R28, RZ, RZ, R41 ;  /* 0x000000ffff1c3224 */ /* 0x001fe400078e0029 */
[----:B------:R-:W-:-:S05]  /*92d0*/  @P3 IMAD.MOV.U32 R29, RZ, RZ, R45 ;  /* 0x000000ffff1d3224 */ /* 0x000fca00078e002d */
[----:B------:R0:W3:Y:S01]  /*92e0*/  @P3 LDG.E.U8 R39, desc[UR22][R28.64] ;  /* 0x000000161c273981 */ /* 0x0000e2000c1e1100 */
[----:B------:R-:W-:-:S04]  /*92f0*/  IMAD.HI.U32 R7, R5, R6, RZ ;  /* 0x0000000605077227 */ /* 0x000fc800078e00ff */
[----:B------:R-:W-:-:S04]  /*9300*/  IMAD.MOV R7, RZ, RZ, -R7 ;  /* 0x000000ffff077224 */ /* 0x000fc800078e0a07 */
[----:B------:R-:W-:Y:S01]  /*9310*/  IMAD R6, R4, R7, R6 ;  /* 0x0000000704067224 */ /* 0x000fe200078e0206 */
[C---:B------:R-:W-:Y:S01]  /*9320*/  SEL R7, R10.reuse, R64, !P4 ;  /* 0x000000400a077207 */ /* 0x040fe20006000000 */
[----:B------:R-:W-:Y:S01]  /*9330*/  STL [R1+0x104], R41 ;  /* 0x0001042901007387 */ /* 0x000fe20000100800 */
[----:B------:R-:W-:-:S03]  /*9340*/  SEL R8, R10, R59, !P4 ;  /* 0x0000003b0a087207 */ /* 0x000fc60006000000 */
[----:B------:R-:W-:Y:S01]  /*9350*/  IMAD R21, R7, UR14, RZ ;  /* 0x0000000e07157c24 */ /* 0x000fe2000f8e02ff */
[----:B------:R-:W-:Y:S01]  /*9360*/  STL [R1+0x100], R45 ;  /* 0x0001002d01007387 */ /* 0x000fe20000100800 */
[----:B------:R-:W-:Y:S01]  /*9370*/  IMAD R15, R8, UR14, RZ ;  /* 0x0000000e080f7c24 */ /* 0x000fe2000f8e02ff */
[----:B------:R-:W-:Y:S02]  /*9380*/  PRMT R40, RZ, 0x7610, R40 ;  /* 0x00007610ff287816 */ /* 0x000fe40000000028 */
[----:B------:R-:W-:Y:S01]  /*9390*/  PRMT R37, RZ, 0x7610, R37 ;  /* 0x00007610ff257816 */ /* 0x000fe20000000025 */
[----:B--2---:R1:W-:Y:S02]  /*93a0*/  STL [R1+0x2c0], R44 ;  /* 0x0002c02c01007387 */ /* 0x0043e40000100800 */
[----:B-1----:R-:W-:-:S04]  /*93b0*/  IADD3 R44, P6, PT, R21, R3, RZ ;  /* 0x00000003152c7210 */ /* 0x002fc80007fde0ff */
[----:B------:R-:W-:Y:S01]  /*93c0*/  LEA.HI.X.SX32 R45, R21, R2, 0x1, P6 ;  /* 0x00000002152d7211 */ /* 0x000fe200030f0eff */
[----:B------:R-:W-:Y:S01]  /*93d0*/  STL [R1+0x144], R44 ;  /* 0x0001442c01007387 */ /* 0x000fe20000100800 */
[----:B0-----:R-:W-:-:S03]  /*93e0*/  @P3 IMAD.MOV.U32 R28, RZ, RZ, R44 ;  /* 0x000000ffff1c3224 */ /* 0x001fc600078e002c */
[----:B---3--:R0:W-:Y:S01]  /*93f0*/  STL [R1+0x1c4], R39 ;  /* 0x0001c42701007387 */ /* 0x0081e20000100800 */
[----:B------:R-:W-:-:S05]  /*9400*/  @P3 IMAD.MOV.U32 R29, RZ, RZ, R45 ;  /* 0x000000ffff1d3224 */ /* 0x000fca00078e002d */
[----:B------:R1:W2:Y:S01]  /*9410*/  @P3 LDG.E.U8 R40, desc[UR22][R28.64] ;  /* 0x000000161c283981 */ /* 0x0002a2000c1e1100 */
[----:B0-----:R-:W-:-:S04]  /*9420*/  IADD3 R39, P6, PT, R15, R3, RZ ;  /* 0x000000030f277210 */ /* 0x001fc80007fde0ff */
[----:B------:R-:W-:Y:S01]  /*9430*/  LEA.HI.X.SX32 R41, R15, R2, 0x1, P6 ;  /* 0x000000020f297211 */ /* 0x000fe200030f0eff */
[----:B-1----:R-:W-:-:S04]  /*9440*/  @P3 IMAD.MOV.U32 R28, RZ, RZ, R39 ;  /* 0x000000ffff1c3224 */ /* 0x002fc800078e0027 */
[----:B------:R-:W-:-:S05]  /*9450*/  @P3 IMAD.MOV.U32 R29, RZ, RZ, R41 ;  /* 0x000000ffff1d3224 */ /* 0x000fca00078e0029 */
[----:B------:R0:W3:Y:S01]  /*9460*/  @P3 LDG.E.U8 R37, desc[UR22][R28.64] ;  /* 0x000000161c253981 */ /* 0x0000e2000c1e1100 */
[----:B------:R-:W-:-:S03]  /*9470*/  SEL R7, R10, R56, !P4 ;  /* 0x000000380a077207 */ /* 0x000fc60006000000 */
[----:B------:R-:W-:Y:S02]  /*9480*/  STL [R1+0x140], R45 ;  /* 0x0001402d01007387 */ /* 0x000fe40000100800 */
[----:B------:R-:W-:Y:S01]  /*9490*/  IMAD R21, R7, UR14, RZ ;  /* 0x0000000e07157c24 */ /* 0x000fe2000f8e02ff */
[----:B------:R-:W-:Y:S01]  /*94a0*/  SEL R8, R10, R54, !P4 ;  /* 0x000000360a087207 */ /* 0x000fe20006000000 */
[----:B------:R-:W-:Y:S04]  /*94b0*/  STL [R1+0x18c], R39 ;  /* 0x00018c2701007387 */ /* 0x000fe80000100800 */
[----:B------:R-:W-:Y:S01]  /*94c0*/  STL [R1+0x188], R41 ;  /* 0x0001882901007387 */ /* 0x000fe20000100800 */
[----:B------:R-:W-:Y:S01]  /*94d0*/  IMAD R15, R8, UR14, RZ ;  /* 0x0000000e080f7c24 */ /* 0x000fe2000f8e02ff */
[----:B------:R-:W-:-:S02]  /*94e0*/  PRMT R26, RZ, 0x7610, R26 ;  /* 0x00007610ff1a7816 */ /* 0x000fc4000000001a */
[----:B------:R-:W-:Y:S01]  /*94f0*/  PRMT R35, RZ, 0x7610, R35 ;  /* 0x00007610ff237816 */ /* 0x000fe20000000023 */
[----:B--2---:R1:W-:Y:S02]  /*9500*/  STL [R1+0x1c0], R40 ;  /* 0x0001c02801007387 */ /* 0x0043e40000100800 */
[----:B-1----:R-:W-:-:S04]  /*9510*/  IADD3 R40, P6, PT, R21, R3, RZ ;  /* 0x0000000315287210 */ /* 0x002fc80007fde0ff */
[----:B0-----:R-:W-:Y:S01]  /*9520*/  LEA.HI.X.SX32 R28, R21, R2, 0x1, P6 ;  /* 0x00000002151c7211 */ /* 0x001fe200030f0eff */
[----:B------:R-:W-:Y:S04]  /*9530*/  STL [R1+0x1cc], R40 ;  /* 0x0001cc2801007387 */ /* 0x000fe80000100800 */
[----:B---3--:R0:W-:Y:S01]  /*9540*/  STL [R1+0x160], R37 ;  /* 0x0001602501007387 */ /* 0x0081e20000100800 */
[----:B------:R-:W-:-:S03]  /*9550*/  @P3 IMAD.MOV.U32 R29, RZ, RZ, R28 ;  /* 0x000000ffff1d3224 */ /* 0x000fc600078e001c */
[----:B------:R1:W-:Y:S01]  /*9560*/  STL [R1+0x1c8], R28 ;  /* 0x0001c81c01007387 */ /* 0x0003e20000100800 */
[----:B0-----:R-:W-:Y:S01]  /*9570*/  IADD3 R37, P6, PT, R15, R3, RZ ;  /* 0x000000030f257210 */ /* 0x001fe20007fde0ff */
[----:B-1----:R-:W-:-:S03]  /*9580*/  @P3 IMAD.MOV.U32 R28, RZ, RZ, R40 ;  /* 0x000000ffff1c3224 */ /* 0x002fc600078e0028 */
[----:B------:R-:W-:Y:S02]  /*9590*/  LEA.HI.X.SX32 R39, R15, R2, 0x1, P6 ;  /* 0x000000020f277211 */ /* 0x000fe400030f0eff */
[----:B------:R0:W2:Y:S02]  /*95a0*/  @P3 LDG.E.U8 R26, desc[UR22][R28.64] ;  /* 0x000000161c1a3981 */ /* 0x0000a4000c1e1100 */
[----:B0-----:R-:W-:Y:S02]  /*95b0*/  @P3 IMAD.MOV.U32 R28, RZ, RZ, R37 ;  /* 0x000000ffff1c3224 */ /* 0x001fe400078e0025 */
[----:B------:R-:W-:-:S05]  /*95c0*/  @P3 IMAD.MOV.U32 R29, RZ, RZ, R39 ;  /* 0x000000ffff1d3224 */ /* 0x000fca00078e0027 */
[----:B------:R-:W3:Y:S01]  /*95d0*/  @P3 LDG.E.U8 R35, desc[UR22][R28.64] ;  /* 0x000000161c233981 */ /* 0x000ee2000c1e1100 */
[C---:B------:R-:W-:Y:S02]  /*95e0*/  SEL R7, R10.reuse, R52, !P4 ;  /* 0x000000340a077207 */ /* 0x040fe40006000000 */
[----:B------:R-:W-:Y:S01]  /*95f0*/  SEL R8, R10, R48, !P4 ;  /* 0x000000300a087207 */ /* 0x000fe20006000000 */
[----:B------:R-:W-:Y:S02]  /*9600*/  STL [R1+0x20c], R37 ;  /* 0x00020c2501007387 */ /* 0x000fe40000100800 */
[----:B------:R-:W-:Y:S02]  /*9610*/  IMAD R21, R7, UR14, RZ ;  /* 0x0000000e07157c24 */ /* 0x000fe4000f8e02ff */
[----:B------:R-:W-:Y:S01]  /*9620*/  STL [R1+0x208], R39 ;  /* 0x0002082701007387 */ /* 0x000fe20000100800 */
[----:B------:R-:W-:Y:S01]  /*9630*/  IMAD R15, R8, UR14, RZ ;  /* 0x0000000e080f7c24 */ /* 0x000fe2000f8e02ff */
[----:B------:R-:W-:-:S02]  /*9640*/  PRMT R38, RZ, 0x7610, R38 ;  /* 0x00007610ff267816 */ /* 0x000fc40000000026 */
[----:B------:R-:W-:Y:S02]  /*9650*/  SEL R8, R10, R27, !P4 ;  /* 0x0000001b0a087207 */ /* 0x000fe40006000000 */
[----:B------:R-:W-:Y:S01]  /*9660*/  PRMT R34, RZ, 0x7610, R34 ;  /* 0x00007610ff227816 */ /* 0x000fe20000000022 */
[----:B--2---:R0:W-:Y:S02]  /*9670*/  STL [R1+0x1ac], R26 ;  /* 0x0001ac1a01007387 */ /* 0x0041e40000100800 */
[----:B0-----:R-:W-:-:S04]  /*9680*/  IADD3 R26, P6, PT, R21, R3, RZ ;  /* 0x00000003151a7210 */ /* 0x001fc80007fde0ff */
[----:B------:R-:W-:Y:S01]  /*9690*/  LEA.HI.X.SX32 R39, R21, R2, 0x1, P6 ;  /* 0x0000000215277211 */ /* 0x000fe200030f0eff */
[----:B------:R-:W-:Y:S04]  /*96a0*/  STL [R1+0x24c], R26 ;  /* 0x00024c1a01007387 */ /* 0x000fe80000100800 */
[----:B---3--:R0:W-:Y:S01]  /*96b0*/  STL [R1+0x1a8], R35 ;  /* 0x0001a82301007387 */ /* 0x0081e20000100800 */
[----:B------:R-:W-:-:S05]  /*96c0*/  @P3 IMAD.MOV.U32 R27, RZ, RZ, R39 ;  /* 0x000000ffff1b3224 */ /* 0x000fca00078e0027 */
[----:B------:R1:W2:Y:S01]  /*96d0*/  @P3 LDG.E.U8 R38, desc[UR22][R26.64] ;  /* 0x000000161a263981 */ /* 0x0002a2000c1e1100 */
[----:B0-----:R-:W-:-:S04]  /*96e0*/  IADD3 R35, P6, PT, R15, R3, RZ ;  /* 0x000000030f237210 */ /* 0x001fc80007fde0ff */
[----:B------:R-:W-:Y:S01]  /*96f0*/  LEA.HI.X.SX32 R37, R15, R2, 0x1, P6 ;  /* 0x000000020f257211 */ /* 0x000fe200030f0eff */
[----:B-1----:R-:W-:-:S04]  /*9700*/  @P3 IMAD.MOV.U32 R26, RZ, RZ, R35 ;  /* 0x000000ffff1a3224 */ /* 0x002fc800078e0023 */
[----:B------:R-:W-:-:S05]  /*9710*/  @P3 IMAD.MOV.U32 R27, RZ, RZ, R37 ;  /* 0x000000ffff1b3224 */ /* 0x000fca00078e0025 */
[----:B------:R-:W3:Y:S01]  /*9720*/  @P3 LDG.E.U8 R34, desc[UR22][R26.64] ;  /* 0x000000161a223981 */ /* 0x000ee2000c1e1100 */
[----:B------:R-:W-:-:S05]  /*9730*/  SEL R7, R10, R47, !P4 ;  /* 0x0000002f0a077207 */ /* 0x000fca0006000000 */
[----:B------:R-:W-:Y:S01]  /*9740*/  IMAD R7, R7, UR14, RZ ;  /* 0x0000000e07077c24 */ /* 0x000fe2000f8e02ff */
[----:B------:R-:W-:Y:S01]  /*9750*/  STL [R1+0x248], R39 ;  /* 0x0002482701007387 */ /* 0x000fe20000100800 */
[----:B------:R-:W-:-:S03]  /*9760*/  IMAD R8, R8, UR14, RZ ;  /* 0x0000000e08087c24 */ /* 0x000fc6000f8e02ff */
[----:B------:R-:W-:Y:S01]  /*9770*/  IADD3 R15, P6, PT, R7, R3, RZ ;  /* 0x00000003070f7210 */ /* 0x000fe20007fde0ff */
[----:B------:R-:W-:Y:S04]  /*9780*/  STL [R1+0x28c], R35 ;  /* 0x00028c2301007387 */ /* 0x000fe80000100800 */
[----:B------:R0:W-:Y:S04]  /*9790*/  STL [R1+0x288], R37 ;  /* 0x0002882501007387 */ /* 0x0001e80000100800 */
[----:B------:R1:W-:Y:S01]  /*97a0*/  STL [R1+0x2cc], R15 ;  /* 0x0002cc0f01007387 */ /* 0x0003e20000100800 */
[----:B------:R-:W-:-:S02]  /*97b0*/  PRMT R36, RZ, 0x7610, R36 ;  /* 0x00007610ff247816 */ /* 0x000fc40000000024 */
[----:B0-----:R-:W-:Y:S02]  /*97c0*/  LEA.HI.X.SX32 R37, R7, R2, 0x1, P6 ;  /* 0x0000000207257211 */ /* 0x001fe400030f0eff */
[----:B------:R-:W-:Y:S01]  /*97d0*/  SEL R7, R10, R14, !P4 ;  /* 0x0000000e0a077207 */ /* 0x000fe20006000000 */
[----:B------:R-:W-:Y:S02]  /*97e0*/  @P3 IMAD.MOV.U32 R14, RZ, RZ, R15 ;  /* 0x000000ffff0e3224 */ /* 0x000fe400078e000f */
[----:B-1----:R-:W-:Y:S01]  /*97f0*/  @P3 IMAD.MOV.U32 R15, RZ, RZ, R37 ;  /* 0x000000ffff0f3224 */ /* 0x002fe200078e0025 */
[----:B------:R-:W-:-:S04]  /*9800*/  PRMT R31, RZ, 0x7610, R31 ;  /* 0x00007610ff1f7816 */ /* 0x000fc8000000001f */
[----:B------:R0:W4:Y:S04]  /*9810*/  @P3 LDG.E.U8 R36, desc[UR22][R14.64] ;  /* 0x000000160e243981 */ /* 0x000128000c1e1100 */
[----:B---3--:R1:W-:Y:S02]  /*9820*/  STL [R1+0x1b8], R34 ;  /* 0x0001b82201007387 */ /* 0x0083e40000100800 */
[----:B-1----:R-:W-:-:S04]  /*9830*/  IADD3 R34, P6, PT, R8, R3, RZ ;  /* 0x0000000308227210 */ /* 0x002fc80007fde0ff */
[----:B------:R-:W-:Y:S01]  /*9840*/  LEA.HI.X.SX32 R35, R8, R2, 0x1, P6 ;  /* 0x0000000208237211 */ /* 0x000fe200030f0eff */
[----:B0-----:R-:W-:-:S04]  /*9850*/  @P3 IMAD.MOV.U32 R14, RZ, RZ, R34 ;  /* 0x000000ffff0e3224 */ /* 0x001fc800078e0022 */
[----:B------:R-:W-:-:S05]  /*9860*/  @P3 IMAD.MOV.U32 R15, RZ, RZ, R35 ;  /* 0x000000ffff0f3224 */ /* 0x000fca00078e0023 */
[----:B------:R0:W3:Y:S01]  /*9870*/  @P3 LDG.E.U8 R31, desc[UR22][R14.64] ;  /* 0x000000160e1f3981 */ /* 0x0000e2000c1e1100 */
[----:B------:R-:W-:-:S05]  /*9880*/  SEL R18, R10, R18, !P4 ;  /* 0x000000120a127207 */ /* 0x000fca0006000000 */
[----:B------:R-:W-:Y:S01]  /*9890*/  IMAD R18, R18, UR14, RZ ;  /* 0x0000000e12127c24 */ /* 0x000fe2000f8e02ff */
[----:B------:R-:W-:Y:S01]  /*98a0*/  STL [R1+0x2c8], R37 ;  /* 0x0002c82501007387 */ /* 0x000fe20000100800 */
[----:B------:R-:W-:-:S03]  /*98b0*/  SEL R9, R10, R9, !P4 ;  /* 0x000000090a097207 */ /* 0x000fc60006000000 */
[----:B------:R-:W-:Y:S01]  /*98c0*/  IADD3 R8, P6, PT, R18, R3, RZ ;  /* 0x0000000312087210 */ /* 0x000fe20007fde0ff */
[----:B------:R-:W-:Y:S01]  /*98d0*/  STL [R1+0x30c], R34 ;  /* 0x00030c2201007387 */ /* 0x000fe20000100800 */
[----:B------:R-:W-:-:S03]  /*98e0*/  IMAD R7, R7, UR14, RZ ;  /* 0x0000000e07077c24 */ /* 0x000fc6000f8e02ff */
[----:B------:R1:W-:Y:S01]  /*98f0*/  STL [R1+0x308], R35 ;  /* 0x0003082301007387 */ /* 0x0003e20000100800 */
[----:B------:R-:W-:Y:S01]  /*9900*/  PRMT R33, RZ, 0x7610, R33 ;  /* 0x00007610ff217816 */ /* 0x000fe20000000021 */
[----:B0-----:R-:W-:Y:S02]  /*9910*/  IMAD R14, R9, UR14, RZ ;  /* 0x0000000e090e7c24 */ /* 0x001fe4000f8e02ff */
[----:B--2---:R-:W-:Y:S01]  /*9920*/  STL [R1+0x1bc], R38 ;  /* 0x0001bc2601007387 */ /* 0x004fe20000100800 */
[----:B-1----:R-:W-:-:S03]  /*9930*/  LEA.HI.X.SX32 R35, R18, R2, 0x1, P6 ;  /* 0x0000000212237211 */ /* 0x002fc600030f0eff */
[----:B------:R-:W-:Y:S02]  /*9940*/  STL [R1+0x34c], R8 ;  /* 0x00034c0801007387 */ /* 0x000fe40000100800 */
[----:B------:R-:W-:Y:S01]  /*9950*/  @P3 IMAD.MOV.U32 R9, RZ, RZ, R35 ;  /* 0x000000ffff093224 */ /* 0x000fe200078e0023 */
[----:B------:R-:W-:-:S04]  /*9960*/  PRMT R29, RZ, 0x7610, R29 ;  /* 0x00007610ff1d7816 */ /* 0x000fc8000000001d */
[----:B------:R0:W2:Y:S04]  /*9970*/  @P3 LDG.E.U8 R33, desc[UR22][R8.64] ;  /* 0x0000001608213981 */ /* 0x0000a8000c1e1100 */
[----:B---3--:R1:W-:Y:S02]  /*9980*/  STL [R1+0x1b0], R31 ;  /* 0x0001b01f01007387 */ /* 0x0083e40000100800 */
[----:B-1----:R-:W-:-:S04]  /*9990*/  IADD3 R31, P6, PT, R7, R3, RZ ;  /* 0x00000003071f7210 */ /* 0x002fc80007fde0ff */
[----:B------:R-:W-:Y:S01]  /*99a0*/  LEA.HI.X.SX32 R34, R7, R2, 0x1, P6 ;  /* 0x0000000207227211 */ /* 0x000fe200030f0eff */
[----:B0-----:R-:W-:-:S04]  /*99b0*/  @P3 IMAD.MOV.U32 R8, RZ, RZ, R31 ;  /* 0x000000ffff083224 */ /* 0x001fc800078e001f */
[----:B------:R-:W-:-:S05]  /*99c0*/  @P3 IMAD.MOV.U32 R9, RZ, RZ, R34 ;  /* 0x000000ffff093224 */ /* 0x000fca00078e0022 */
[----:B------:R0:W3:Y:S04]  /*99d0*/  @P3 LDG.E.U8 R29, desc[UR22][R8.64] ;  /* 0x00000016081d3981 */ /* 0x0000e8000c1e1100 */
[----:B------:R-:W-:Y:S04]  /*99e0*/  STL [R1+0x348], R35 ;  /* 0x0003482301007387 */ /* 0x000fe80000100800 */
[----:B------:R-:W-:Y:S04]  /*99f0*/  STL [R1+0x38c], R31 ;  /* 0x00038c1f01007387 */ /* 0x000fe80000100800 */
[----:B------:R-:W-:Y:S04]  /*9a00*/  STL [R1+0x388], R34 ;  /* 0x0003882201007387 */ /* 0x000fe80000100800 */
[----:B--2---:R1:W-:Y:S01]  /*9a10*/  STL [R1+0x184], R33 ;  /* 0x0001842101007387 */ /* 0x0043e20000100800 */
[----:B------:R-:W-:-:S02]  /*9a20*/  PRMT R32, RZ, 0x7610, R32 ;  /* 0x00007610ff207816 */ /* 0x000fc40000000020 */
[----:B-1----:R-:W-:-:S04]  /*9a30*/  IADD3 R33, P6, PT, R14, R3, RZ ;  /* 0x000000030e217210 */ /* 0x002fc80007fde0ff */
[----:B0-----:R-:W-:Y:S01]  /*9a40*/  LEA.HI.X.SX32 R8, R14, R2, 0x1, P6 ;  /* 0x000000020e087211 */ /* 0x001fe200030f0eff */
[----:B------:R-:W-:Y:S04]  /*9a50*/  STL [R1+0x484], R33 ;  /* 0x0004842101007387 */ /* 0x000fe80000100800 */
[----:B----4-:R-:W-:Y:S01]  /*9a60*/  STL [R1+0x1b4], R36 ;  /* 0x0001b42401007387 */ /* 0x010fe20000100800 */
[----:B------:R-:W-:-:S03]  /*9a70*/  @P3 IMAD.MOV.U32 R9, RZ, RZ, R8 ;  /* 0x000000ffff093224 */ /* 0x000fc600078e0008 */
[----:B---3--:R-:W-:Y:S04]  /*9a80*/  STL [R1+0x180], R29 ;  /* 0x0001801d01007387 */ /* 0x008fe80000100800 */
[----:B------:R0:W-:Y:S02]  /*9a90*/  STL [R1+0x480], R8 ;  /* 0x0004800801007387 */ /* 0x0001e40000100800 */
[----:B0-----:R-:W-:-:S05]  /*9aa0*/  @P3 IMAD.MOV.U32 R8, RZ, RZ, R33 ;  /* 0x000000ffff083224 */ /* 0x001fca00078e0021 */
[----:B------:R0:W2:Y:S01]  /*9ab0*/  @P3 LDG.E.U8 R32, desc[UR22][R8.64] ;  /* 0x0000001608203981 */ /* 0x0000a2000c1e1100 */
[----:B------:R-:W-:-:S05]  /*9ac0*/  SEL R11, R10, R11, !P4 ;  /* 0x0000000b0a0b7207 */ /* 0x000fca0006000000 */
[----:B------:R-:W-:Y:S01]  /*9ad0*/  IMAD R11, R11, UR14, RZ ;  /* 0x0000000e0b0b7c24 */ /* 0x000fe2000f8e02ff */
[----:B------:R-:W-:-:S04]  /*9ae0*/  SEL R13, R10, R13, !P4 ;  /* 0x0000000d0a0d7207 */ /* 0x000fc80006000000 */
[----:B------:R-:W-:Y:S01]  /*9af0*/  IADD3 R29, P6, PT, R11, R3, RZ ;  /* 0x000000030b1d7210 */ /* 0x000fe20007fde0ff */
[----:B------:R-:W-:-:S03]  /*9b00*/  IMAD R13, R13, UR14, RZ ;  /* 0x0000000e0d0d7c24 */ /* 0x000fc6000f8e02ff */
[----:B------:R-:W-:Y:S01]  /*9b10*/  LEA.HI.X.SX32 R31, R11, R2, 0x1, P6 ;  /* 0x000000020b1f7211 */ /* 0x000fe200030f0eff */
[----:B------:R-:W-:Y:S01]  /*9b20*/  STL [R1+0x494], R29 ;  /* 0x0004941d01007387 */ /* 0x000fe20000100800 */
[----:B------:R-:W-:Y:S01]  /*9b30*/  PRMT R7, RZ, 0x7610, R7 ;  /* 0x00007610ff077816 */ /* 0x000fe20000000007 */
[----:B0-----:R-:W-:Y:S01]  /*9b40*/  @P3 IMAD.MOV.U32 R8, RZ, RZ, R29 ;  /* 0x000000ffff083224 */ /* 0x001fe200078e001d */
[----:B------:R-:W-:Y:S01]  /*9b50*/  SEL R20, R10, R20, !P4 ;  /* 0x000000140a147207 */ /* 0x000fe20006000000 */
[----:B------:R-:W-:Y:S01]  /*9b60*/  STL [R1+0x490], R31 ;  /* 0x0004901f01007387 */ /* 0x000fe20000100800 */
[----:B------:R-:W-:-:S03]  /*9b70*/  @P3 IMAD.MOV.U32 R9, RZ, RZ, R31 ;  /* 0x000000ffff093224 */ /* 0x000fc600078e001f */
[----:B------:R-:W-:Y:S02]  /*9b80*/  IMAD R20, R20, UR14, RZ ;  /* 0x0000000e14147c24 */ /* 0x000fe4000f8e02ff */
[----:B------:R0:W3:Y:S01]  /*9b90*/  @P3 LDG.E.U8 R7, desc[UR22][R8.64] ;  /* 0x0000001608073981 */ /* 0x0000e2000c1e1100 */
[----:B------:R-:W-:Y:S02]  /*9ba0*/  PRMT R30, RZ, 0x7610, R30 ;  /* 0x00007610ff1e7816 */ /* 0x000fe4000000001e */
[----:B------:R-:W-:Y:S01]  /*9bb0*/  PRMT R27, RZ, 0x7610, R27 ;  /* 0x00007610ff1b7816 */ /* 0x000fe2000000001b */
[----:B--2---:R1:W-:Y:S02]  /*9bc0*/  STL [R1+0x17c], R32 ;  /* 0x00017c2001007387 */ /* 0x0043e40000100800 */
[----:B-1----:R-:W-:-:S04]  /*9bd0*/  IADD3 R32, P6, PT, R13, R3, RZ ;  /* 0x000000030d207210 */ /* 0x002fc80007fde0ff */
[----:B------:R-:W-:Y:S01]  /*9be0*/  LEA.HI.X.SX32 R13, R13, R2, 0x1, P6 ;  /* 0x000000020d0d7211 */ /* 0x000fe200030f0eff */
[----:B0-----:R-:W-:Y:S01]  /*9bf0*/  @P3 IMAD.MOV.U32 R8, RZ, RZ, R32 ;  /* 0x000000ffff083224 */ /* 0x001fe200078e0020 */
[----:B------:R-:W-:-:S03]  /*9c00*/  IADD3 R29, P6, PT, R20, R3, RZ ;  /* 0x00000003141d7210 */ /* 0x000fc60007fde0ff */
[----:B------:R-:W-:Y:S01]  /*9c10*/  @P3 IMAD.MOV.U32 R9, RZ, RZ, R13 ;  /* 0x000000ffff093224 */ /* 0x000fe200078e000d */
[----:B------:R-:W-:-:S04]  /*9c20*/  LEA.HI.X.SX32 R31, R20, R2, 0x1, P6 ;  /* 0x00000002141f7211 */ /* 0x000fc800030f0eff */
[----:B------:R0:W2:Y:S02]  /*9c30*/  @P3 LDG.E.U8 R30, desc[UR22][R8.64] ;  /* 0x00000016081e3981 */ /* 0x0000a4000c1e1100 */
[----:B0-----:R-:W-:Y:S02]  /*9c40*/  @P3 IMAD.MOV.U32 R8, RZ, RZ, R29 ;  /* 0x000000ffff083224 */ /* 0x001fe400078e001d */
[----:B------:R-:W-:-:S05]  /*9c50*/  @P3 IMAD.MOV.U32 R9, RZ, RZ, R31 ;  /* 0x000000ffff093224 */ /* 0x000fca00078e001f */
[----:B------:R0:W4:Y:S04]  /*9c60*/  @P3 LDG.E.U8 R27, desc[UR22][R8.64] ;  /* 0x00000016081b3981 */ /* 0x000128000c1e1100 */
[----:B------:R-:W-:Y:S04]  /*9c70*/  STL [R1+0x4a4], R32 ;  /* 0x0004a42001007387 */ /* 0x000fe80000100800 */
[----:B---3--:R1:W-:Y:S04]  /*9c80*/  STL [R1+0x178], R7 ;  /* 0x0001780701007387 */ /* 0x0083e80000100800 */
[----:B------:R3:W-:Y:S01]  /*9c90*/  STL [R1+0x4a0], R13 ;  /* 0x0004a00d01007387 */ /* 0x0007e20000100800 */
[----:B-1----:R-:W-:-:S03]  /*9ca0*/  SEL R7, R10, R86, !P4 ;  /* 0x000000560a077207 */ /* 0x002fc60006000000 */
[----:B------:R-:W-:Y:S02]  /*9cb0*/  STL [R1+0x4b4], R29 ;  /* 0x0004b41d01007387 */ /* 0x000fe40000100800 */
[----:B------:R-:W-:Y:S02]  /*9cc0*/  IMAD R14, R7, UR14, RZ ;  /* 0x0000000e070e7c24 */ /* 0x000fe4000f8e02ff */
[----:B------:R-:W-:Y:S01]  /*9cd0*/  STL [R1+0x4b0], R31 ;  /* 0x0004b01f01007387 */ /* 0x000fe20000100800 */
[----:B------:R-:W-:-:S05]  /*9ce0*/  SEL R11, R10, R78, !P4 ;  /* 0x0000004e0a0b7207 */ /* 0x000fca0006000000 */
[----:B---3--:R-:W-:Y:S01]  /*9cf0*/  IMAD R13, R11, UR14, RZ ;  /* 0x0000000e0b0d7c24 */ /* 0x008fe2000f8e02ff */
[----:B------:R-:W-:Y:S02]  /*9d00*/  PRMT R28, RZ, 0x7610, R28 ;  /* 0x00007610ff1c7816 */ /* 0x000fe4000000001c */
[----:B------:R-:W-:Y:S01]  /*9d10*/  PRMT R25, RZ, 0x7610, R25 ;  /* 0x00007610ff197816 */ /* 0x000fe20000000019 */
[----:B--2---:R1:W-:Y:S02]  /*9d20*/  STL [R1+0x174], R30 ;  /* 0x0001741e01007387 */ /* 0x0043e40000100800 */
[----:B-1----:R-:W-:-:S04]  /*9d30*/  IADD3 R30, P6, PT, R14, R3, RZ ;  /* 0x000000030e1e7210 */ /* 0x002fc80007fde0ff */
[----:B0-----:R-:W-:Y:S01]  /*9d40*/  LEA.HI.X.SX32 R8, R14, R2, 0x1, P6 ;  /* 0x000000020e087211 */ /* 0x001fe200030f0eff */
[----:B------:R-:W-:Y:S04]  /*9d50*/  STL [R1+0xcc], R30 ;  /* 0x0000cc1e01007387 */ /* 0x000fe80000100800 */
[----:B----4-:R0:W-:Y:S01]  /*9d60*/  STL [R1+0x170], R27 ;  /* 0x0001701b01007387 */ /* 0x0101e20000100800 */
        /* <DEDUP_REMOVED lines=9> */
[----:B------:R-:W-:-:S03]  /*9e00*/  SEL R7, R10, R73, !P4 ;  /* 0x000000490a077207 */ /* 0x000fc60006000000 */
[----:B------:R-:W-:Y:S02]  /*9e10*/  STL [R1+0x10c], R27 ;  /* 0x00010c1b01007387 */ /* 0x000fe40000100800 */
[----:B------:R-:W-:Y:S01]  /*9e20*/  IMAD R14, R7, UR14, RZ ;  /* 0x0000000e070e7c24 */ /* 0x000fe2000f8e02ff */
[----:B------:R-:W-:Y:S01]  /*9e30*/  SEL R11, R10, R68, !P4 ;  /* 0x000000440a0b7207 */ /* 0x000fe20006000000 */
[----:B------:R-:W-:Y:S04]  /*9e40*/  STL [R1+0x108], R29 ;  /* 0x0001081d01007387 */ /* 0x000fe80000100800 */
        /* <DEDUP_REMOVED lines=18> */
[----:B------:R-:W-:Y:S02]  /*9f70*/  IMAD R14, R7, UR14, RZ ;  /* 0x0000000e070e7c24 */ /* 0x000fe4000f8e02ff */
[----:B------:R-:W-:Y:S04]  /*9f80*/  STL [R1+0x194], R25 ;  /* 0x0001941901007387 */ /* 0x000fe80000100800 */
[----:B------:R-:W-:Y:S01]  /*9f90*/  STL [R1+0x190], R27 ;  /* 0x0001901b01007387 */ /* 0x000fe20000100800 */
[----:B------:R-:W-:Y:S02]  /*9fa0*/  SEL R11, R10, R58, !P4 ;  /* 0x0000003a0a0b7207 */ /* 0x000fe40006000000 */
[----:B------:R-:W-:-:S03]  /*9fb0*/  PRMT R20, RZ, 0x7610, R20 ;  /* 0x00007610ff147816 */ /* 0x000fc60000000014 */
[----:B------:R-:W-:Y:S01]  /*9fc0*/  IMAD R13, R11, UR14, RZ ;  /* 0x0000000e0b0d7c24 */ /* 0x000fe2000f8e02ff */
        /* <DEDUP_REMOVED lines=15> */
[C---:B------:R-:W-:Y:S02]  /*a0c0*/  SEL R7, R10.reuse, R57, !P4 ;  /* 0x000000390a077207 */ /* 0x040fe40006000000 */
[C---:B------:R-:W-:Y:S01]  /*a0d0*/  SEL R11, R10.reuse, R55, !P4 ;  /* 0x000000370a0b7207 */ /* 0x040fe20006000000 */
[----:B------:R-:W-:Y:S02]  /*a0e0*/  STL [R1+0x214], R21 ;  /* 0x0002141501007387 */ /* 0x000fe40000100800 */
[----:B------:R-:W-:Y:S02]  /*a0f0*/  IMAD R14, R7, UR14, RZ ;  /* 0x0000000e070e7c24 */ /* 0x000fe4000f8e02ff */
[----:B------:R-:W-:Y:S01]  /*a100*/  STL [R1+0x210], R25 ;  /* 0x0002101901007387 */ /* 0x000fe20000100800 */
[----:B------:R-:W-:Y:S01]  /*a110*/  IMAD R11, R11, UR14, RZ ;  /* 0x0000000e0b0b7c24 */ /* 0x000fe2000f8e02ff */
[----:B------:R-:W-:-:S02]  /*a120*/  SEL R7, R10, R53, !P4 ;  /* 0x000000350a077207 */ /* 0x000fc40006000000 */
[----:B------:R-:W-:-:S03]  /*a130*/  PRMT R18, RZ, 0x7610, R18 ;  /* 0x00007610ff127816 */ /* 0x000fc60000000012 */
[----:B------:R-:W-:Y:S01]  /*a140*/  IMAD R7, R7, UR14, RZ ;  /* 0x0000000e07077c24 */ /* 0x000fe2000f8e02ff */
[----:B------:R-:W-:Y:S02]  /*a150*/  PRMT R86, RZ, 0x7610, R86 ;  /* 0x00007610ff567816 */ /* 0x000fe40000000056 */
[----:B------:R-:W-:Y:S01]  /*a160*/  PRMT R78, RZ, 0x7610, R78 ;  /* 0x00007610ff4e7816 */ /* 0x000fe2000000004e */
[----:B--2---:R1:W-:Y:S02]  /*a170*/  STL [R1+0x130], R20 ;  /* 0x0001301401007387 */ /* 0x0043e40000100800 */
[----:B-1----:R-:W-:-:S04]  /*a180*/  IADD3 R20, P6, PT, R14, R3, RZ ;  /* 0x000000030e147210 */ /* 0x002fc80007fde0ff */
[----:B------:R-:W-:Y:S02]  /*a190*/  LEA.HI.X.SX32 R14, R14, R2, 0x1, P6 ;  /* 0x000000020e0e7211 */ /* 0x000fe400030f0eff */
[----:B------:R-:W-:Y:S01]  /*a1a0*/  IADD3 R13, P6, PT, R11, R3, RZ ;  /* 0x000000030b0d7210 */ /* 0x000fe20007fde0ff */
[----:B------:R-:W-:Y:S01]  /*a1b0*/  STL [R1+0x254], R20 ;  /* 0x0002541401007387 */ /* 0x000fe20000100800 */
[----:B0-----:R-:W-:-:S03]  /*a1c0*/  @P3 IMAD.MOV.U32 R8, RZ, RZ, R20 ;  /* 0x000000ffff083224 */ /* 0x001fc600078e0014 */
[----:B------:R-:W-:Y:S01]  /*a1d0*/  STL [R1+0x250], R14 ;  /* 0x0002500e01007387 */ /* 0x000fe20000100800 */
[----:B------:R-:W-:-:S03]  /*a1e0*/  @P3 IMAD.MOV.U32 R9, RZ, RZ, R14 ;  /* 0x000000ffff093224 */ /* 0x000fc600078e000e */
[----:B------:R-:W-:Y:S04]  /*a1f0*/  STL [R1+0x294], R13 ;  /* 0x0002940d01007387 */ /* 0x000fe80000100800 */
[----:B---3--:R0:W-:Y:S04]  /*a200*/  STL [R1+0x12c], R15 ;  /* 0x00012c0f01007387 */ /* 0x0081e80000100800 */
[----:B------:R1:W2:Y:S01]  /*a210*/  @P3 LDG.E.U8 R18, desc[UR22][R8.64] ;  /* 0x0000001608123981 */ /* 0x0002a2000c1e1100 */
[----:B0-----:R-:W-:Y:S02]  /*a220*/  LEA.HI.X.SX32 R15, R11, R2, 0x1, P6 ;  /* 0x000000020b0f7211 */ /* 0x001fe400030f0eff */
[----:B------:R-:W-:Y:S01]  /*a230*/  IADD3 R11, P6, PT, R7, R3, RZ ;  /* 0x00000003070b7210 */ /* 0x000fe20007fde0ff */
[----:B-1----:R-:W-:-:S02]  /*a240*/  @P3 IMAD.MOV.U32 R8, RZ, RZ, R13 ;  /* 0x000000ffff083224 */ /* 0x002fc400078e000d */
[----:B------:R-:W-:Y:S01]  /*a250*/  @P3 IMAD.MOV.U32 R9, RZ, RZ, R15 ;  /* 0x000000ffff093224 */ /* 0x000fe200078e000f */
[----:B------:R-:W-:-:S04]  /*a260*/  LEA.HI.X.SX32 R7, R7, R2, 0x1, P6 ;  /* 0x0000000207077211 */ /* 0x000fc800030f0eff */
[----:B------:R0:W3:Y:S02]  /*a270*/  @P3 LDG.E.U8 R86, desc[UR22][R8.64] ;  /* 0x0000001608563981 */ /* 0x0000e4000c1e1100 */
[----:B0-----:R-:W-:Y:S02]  /*a280*/  @P3 IMAD.MOV.U32 R8, RZ, RZ, R11 ;  /* 0x000000ffff083224 */ /* 0x001fe400078e000b */
[----:B------:R-:W-:-:S05]  /*a290*/  @P3 IMAD.MOV.U32 R9, RZ, RZ, R7 ;  /* 0x000000ffff093224 */ /* 0x000fca00078e0007 */
[----:B------:R0:W4:Y:S01]  /*a2a0*/  @P3 LDG.E.U8 R78, desc[UR22][R8.64] ;  /* 0x00000016084e3981 */ /* 0x000122000c1e1100 */
[----:B------:R-:W-:-:S05]  /*a2b0*/  SEL R46, R10, R46, !P4 ;  /* 0x0000002e0a2e7207 */ /* 0x000fca0006000000 */
[----:B------:R-:W-:Y:S01]  /*a2c0*/  IMAD R46, R46, UR14, RZ ;  /* 0x0000000e2e2e7c24 */ /* 0x000fe2000f8e02ff */
[----:B------:R-:W-:-:S04]  /*a2d0*/  SEL R22, R10, R22, !P4 ;  /* 0x000000160a167207 */ /* 0x000fc80006000000 */
[----:B------:R-:W-:-:S04]  /*a2e0*/  IADD3 R13, P6, PT, R46, R3, RZ ;  /* 0x000000032e0d7210 */ /* 0x000fc80007fde0ff */
[----:B------:R-:W-:Y:S01]  /*a2f0*/  LEA.HI.X.SX32 R14, R46, R2, 0x1, P6 ;  /* 0x000000022e0e7211 */ /* 0x000fe200030f0eff */
[----:B------:R-:W-:Y:S01]  /*a300*/  IMAD R22, R22, UR14, RZ ;  /* 0x0000000e16167c24 */ /* 0x000fe2000f8e02ff */
[----:B------:R-:W-:Y:S01]  /*a310*/  PRMT R74, RZ, 0x7610, R74 ;  /* 0x00007610ff4a7816 */ /* 0x000fe2000000004a */
[----:B0-----:R-:W-:Y:S02]  /*a320*/  @P3 IMAD.MOV.U32 R8, RZ, RZ, R13 ;  /* 0x000000ffff083224 */ /* 0x001fe400078e000d */
[----:B------:R-:W-:Y:S01]  /*a330*/  @P3 IMAD.MOV.U32 R9, RZ, RZ, R14 ;  /* 0x000000ffff093224 */ /* 0x000fe200078e000e */
[----:B------:R-:W-:Y:S04]  /*a340*/  STL [R1+0x290], R15 ;  /* 0x0002900f01007387 */ /* 0x000fe80000100800 */
[----:B------:R0:W-:Y:S04]  /*a350*/  STL [R1+0x2d4], R11 ;  /* 0x0002d40b01007387 */ /* 0x0001e80000100800 */
[----:B------:R1:W2:Y:S01]  /*a360*/  @P3 LDG.E.U8 R74, desc[UR22][R8.64] ;  /* 0x00000016084a3981 */ /* 0x0002a2000c1e1100 */
[----:B0-----:R-:W-:-:S02]  /*a370*/  IADD3 R11, P6, PT, R22, R3, RZ ;  /* 0x00000003160b7210 */ /* 0x001fc40007fde0ff */
[----:B------:R-:W-:-:S03]  /*a380*/  PRMT R73, RZ, 0x7610, R73 ;  /* 0x00007610ff497816 */ /* 0x000fc60000000049 */
[----:B-1----:R-:W-:Y:S01]  /*a390*/  @P3 IMAD.MOV.U32 R8, RZ, RZ, R11 ;  /* 0x000000ffff083224 */ /* 0x002fe200078e000b */
[----:B---3--:R-:W-:Y:S04]  /*a3a0*/  STL [R1+0x724], R86 ;  /* 0x0007245601007387 */ /* 0x008fe80000100800 */
[----:B------:R-:W-:Y:S04]  /*a3b0*/  STL [R1+0x2d0], R7 ;  /* 0x0002d00701007387 */ /* 0x000fe80000100800 */
[----:B------:R-:W-:Y:S04]  /*a3c0*/  STL [R1+0x314], R13 ;  /* 0x0003140d01007387 */ /* 0x000fe80000100800 */
[----:B----4-:R-:W-:Y:S04]  /*a3d0*/  STL [R1+0x728], R78 ;  /* 0x0007284e01007387 */ /* 0x010fe80000100800 */
[----:B------:R0:W-:Y:S02]  /*a3e0*/  STL [R1+0x310], R14 ;  /* 0x0003100e01007387 */ /* 0x0001e40000100800 */
[----:B0-----:R-:W-:-:S05]  /*a3f0*/  LEA.HI.X.SX32 R14, R22, R2, 0x1, P6 ;  /* 0x00000002160e7211 */ /* 0x001fca00030f0eff */
[----:B------:R-:W-:-:S05]  /*a400*/  @P3 IMAD.MOV.U32 R9, RZ, RZ, R14 ;  /* 0x000000ffff093224 */ /* 0x000fca00078e000e */
[----:B------:R0:W3:Y:S01]  /*a410*/  @P3 LDG.E.U8 R73, desc[UR22][R8.64] ;  /* 0x0000001608493981 */ /* 0x0000e2000c1e1100 */
[C---:B------:R-:W-:Y:S02]  /*a420*/  SEL R17, R10.reuse, R17, !P4 ;  /* 0x000000110a117207 */ /* 0x040fe40006000000 */
[----:B------:R-:W-:-:S03]  /*a430*/  SEL R16, R10, R16, !P4 ;  /* 0x000000100a107207 */ /* 0x000fc60006000000 */
[----:B------:R-:W-:Y:S02]  /*a440*/  IMAD R17, R17, UR14, RZ ;  /* 0x0000000e11117c24 */ /* 0x000fe4000f8e02ff */
[----:B------:R-:W-:-:S03]  /*a450*/  IMAD R16, R16, UR14, RZ ;  /* 0x0000000e10107c24 */ /* 0x000fc6000f8e02ff */
[C---:B------:R-:W-:Y:S01]  /*a460*/  IADD3 R7, P6, PT, R17.reuse, R3, RZ ;  /* 0x0000000311077210 */ /* 0x040fe20007fde0ff */
[----:B--2---:R-:W-:Y:S01]  /*a470*/  STL [R1+0x128], R18 ;  /* 0x0001281201007387 */ /* 0x004fe20000100800 */
[----:B------:R-:W-:Y:S02]  /*a480*/  SEL R12, R10, R12, !P4 ;  /* 0x0000000c0a0c7207 */ /* 0x000fe40006000000 */
[----:B------:R-:W-:Y:S01]  /*a490*/  LEA.HI.X.SX32 R13, R17, R2, 0x1, P6 ;  /* 0x00000002110d7211 */ /* 0x000fe200030f0eff */
[----:B------:R-:W-:Y:S01]  /*a4a0*/  STL [R1+0x72c], R74 ;  /* 0x00072c4a01007387 */ /* 0x000fe20000100800 */
[----:B------:R-:W-:-:S03]  /*a4b0*/  PRMT R67, RZ, 0x7610, R67 ;  /* 0x00007610ff437816 */ /* 0x000fc60000000043 */
[----:B------:R1:W-:Y:S01]  /*a4c0*/  STL [R1+0x354], R11 ;  /* 0x0003540b01007387 */ /* 0x0003e20000100800 */
[----:B------:R-:W-:Y:S01]  /*a4d0*/  IMAD R12, R12, UR14, RZ ;  /* 0x0000000e0c0c7c24 */ /* 0x000fe2000f8e02ff */
[----:B------:R-:W-:Y:S01]  /*a4e0*/  SEL R19, R10, R19, !P4 ;  /* 0x000000130a137207 */ /* 0x000fe20006000000 */
[----:B0-----:R-:W-:Y:S01]  /*a4f0*/  @P3 IMAD.MOV.U32 R8, RZ, RZ, R7 ;  /* 0x000000ffff083224 */ /* 0x001fe200078e0007 */
[----:B------:R-:W-:Y:S01]  /*a500*/  STL [R1+0x350], R14 ;  /* 0x0003500e01007387 */ /* 0x000fe20000100800 */
[----:B------:R-:W-:Y:S01]  /*a510*/  @P3 IMAD.MOV.U32 R9, RZ, RZ, R13 ;  /* 0x000000ffff093224 */ /* 0x000fe200078e000d */
[C---:B-1----:R-:W-:Y:S02]  /*a520*/  IADD3 R11, P6, PT, R16.reuse, R3, RZ ;  /* 0x00000003100b7210 */ /* 0x042fe40007fde0ff */
[----:B------:R-:W-:Y:S02]  /*a530*/  STL [R1+0x474], R7 ;  /* 0x0004740701007387 */ /* 0x000fe40000100800 */
[----:B------:R-:W-:-:S02]  /*a540*/  LEA.HI.X.SX32 R15, R16, R2, 0x1, P6 ;  /* 0x00000002100f7211 */ /* 0x000fc400030f0eff */
[----:B------:R0:W-:Y:S01]  /*a550*/  STL [R1+0x390], R13 ;  /* 0x0003900d01007387 */ /* 0x0001e20000100800 */
[----:B------:R-:W-:Y:S01]  /*a560*/  IMAD R19, R19, UR14, RZ ;  /* 0x0000000e13137c24 */ /* 0x000fe2000f8e02ff */
[----:B------:R-:W-:Y:S02]  /*a570*/  PRMT R65, RZ, 0x7610, R65 ;  /* 0x00007610ff417816 */ /* 0x000fe40000000041 */
[----:B------:R1:W2:Y:S01]  /*a580*/  @P3 LDG.E.U8 R67, desc[UR22][R8.64] ;  /* 0x0000001608433981 */ /* 0x0002a2000c1e1100 */
[----:B0-----:R-:W-:Y:S01]  /*a590*/  IADD3 R13, P6, PT, R12, R3, RZ ;  /* 0x000000030c0d7210 */ /* 0x001fe20007fde0ff */
[----:B------:R-:W-:Y:S02]  /*a5a0*/  VIADD R7, R0, 0x5c ;  /* 0x0000005c00077836 */ /* 0x000fe40000000000 */
[----:B-1----:R-:W-:Y:S02]  /*a5b0*/  @P3 IMAD.MOV.U32 R8, RZ, RZ, R11 ;  /* 0x000000ffff083224 */ /* 0x002fe400078e000b */
[----:B------:R-:W-:Y:S01]  /*a5c0*/  @P3 IMAD.MOV.U32 R9, RZ, RZ, R15 ;  /* 0x000000ffff093224 */ /* 0x000fe200078e000f */
[----:B------:R-:W-:-:S02]  /*a5d0*/  LEA.HI.X.SX32 R14, R12, R2, 0x1, P6 ;  /* 0x000000020c0e7211 */ /* 0x000fc400030f0eff */
[----:B------:R-:W-:Y:S02]  /*a5e0*/  IADD3 R12, P6, PT, R19, R3, RZ ;  /* 0x00000003130c7210 */ /* 0x000fe40007fde0ff */
[----:B------:R0:W4:Y:S01]  /*a5f0*/  @P3 LDG.E.U8 R65, desc[UR22][R8.64] ;  /* 0x0000001608413981 */ /* 0x000122000c1e1100 */
[----:B------:R-:W-:Y:S01]  /*a600*/  PRMT R64, RZ, 0x7610, R64 ;  /* 0x00007610ff407816 */ /* 0x000fe20000000040 */
[----:B------:R-:W-:Y:S02]  /*a610*/  IMAD.MOV.U32 R38, RZ, RZ, R23 ;  /* 0x000000ffff267224 */ /* 0x000fe400078e0017 */
[----:B0-----:R-:W-:Y:S02]  /*a620*/  @P3 IMAD.MOV.U32 R8, RZ, RZ, R13 ;  /* 0x000000ffff083224 */ /* 0x001fe400078e000d */
[----:B------:R-:W-:Y:S02]  /*a630*/  @P3 IMAD.MOV.U32 R9, RZ, RZ, R14 ;  /* 0x000000ffff093224 */ /* 0x000fe400078e000e */
[----:B------:R-:W-:-:S03]  /*a640*/  @!P0 IMAD.MOV R38, RZ, RZ, -R38 ;  /* 0x000000ffff268224 */ /* 0x000fc600078e0a26 */
[----:B------:R0:W2:Y:S01]  /*a650*/  @P3 LDG.E.U8 R64, desc[UR22][R8.64] ;  /* 0x0000001608403981 */ /* 0x0000a2000c1e1100 */
[----:B------:R-:W-:Y:S02]  /*a660*/  ISETP.GT.U32.AND P0, PT, R4, R6, PT ;  /* 0x000000060400720c */ /* 0x000fe40003f04070 */
[----:B------:R-:W-:-:S11]  /*a670*/  PRMT R59, RZ, 0x7610, R59 ;  /* 0x00007610ff3b7816 */ /* 0x000fd6000000003b */
[----:B------:R-:W-:-:S05]  /*a680*/  @!P0 IMAD.IADD R6, R6, 0x1, -R4 ;  /* 0x0000000106068824 */ /* 0x000fca00078e0a04 */
[----:B------:R-:W-:-:S13]  /*a690*/  ISETP.GT.U32.AND P0, PT, R4, R6, PT ;  /* 0x000000060400720c */ /* 0x000fda0003f04070 */
[----:B------:R-:W-:-:S04]  /*a6a0*/  @!P0 IMAD.IADD R6, R6, 0x1, -R4 ;  /* 0x0000000106068824 */ /* 0x000fc800078e0a04 */
[----:B------:R-:W-:-:S04]  /*a6b0*/  IMAD.MOV.U32 R35, RZ, RZ, R6 ;  /* 0x000000ffff237224 */ /* 0x000fc800078e0006 */
[----:B------:R-:W-:Y:S01]  /*a6c0*/  @!P1 IMAD.MOV R35, RZ, RZ, -R35 ;  /* 0x000000ffff239224 */ /* 0x000fe200078e0a23 */
[----:B---3--:R-:W-:Y:S04]  /*a6d0*/  STL [R1+0x730], R73 ;  /* 0x0007304901007387 */ /* 0x008fe80000100800 */
[----:B------:R1:W-:Y:S04]  /*a6e0*/  STL [R1+0x48c], R11 ;  /* 0x00048c0b01007387 */ /* 0x0003e80000100800 */
[----:B------:R-:W-:Y:S04]  /*a6f0*/  STL [R1+0x488], R15 ;  /* 0x0004880f01007387 */ /* 0x000fe80000100800 */
[----:B------:R3:W-:Y:S01]  /*a700*/  STL [R1+0x49c], R13 ;  /* 0x00049c0d01007387 */ /* 0x0007e20000100800 */
[----:B-1----:R-:W-:-:S02]  /*a710*/  IABS R11, R7 ;  /* 0x00000007000b7213 */ /* 0x002fc40000000000 */
[----:B---3--:R-:W-:Y:S02]  /*a720*/  LEA.HI.X.SX32 R13, R19, R2, 0x1, P6 ;  /* 0x00000002130d7211 */ /* 0x008fe400030f0eff */
[----:B------:R-:W-:Y:S01]  /*a730*/  ISETP.GT.U32.AND P6, PT, R4, R24, PT ;  /* 0x000000180400720c */ /* 0x000fe20003fc4070 */
[----:B0-----:R-:W-:Y:S01]  /*a740*/  IMAD.MOV.U32 R9, RZ, RZ, R11 ;  /* 0x000000ffff097224 */ /* 0x001fe200078e000b */
[----:B------:R-:W-:Y:S03]  /*a750*/  STL [R1+0x498], R14 ;  /* 0x0004980e01007387 */ /* 0x000fe60000100800 */
[----:B------:R-:W-:Y:S01]  /*a760*/  IMAD.HI.U32 R11, R5, R9, RZ ;  /* 0x00000009050b7227 */ /* 0x000fe200078e00ff */
[----:B------:R0:W-:Y:S03]  /*a770*/  STL [R1+0x4ac], R12 ;  /* 0x0004ac0c01007387 */ /* 0x0001e60000100800 */
[----:B------:R-:W-:Y:S01]  /*a780*/  IMAD.MOV R11, RZ, RZ, -R11 ;  /* 0x000000ffff0b7224 */ /* 0x000fe200078e0a0b */
[----:B------:R0:W3:Y:S03]  /*a790*/  @P3 LDG.E.U8 R59, desc[UR22][R12.64] ;  /* 0x000000160c3b3981 */ /* 0x0000e6000c1e1100 */
[----:B------:R-:W-:Y:S01]  /*a7a0*/  @!P6 IMAD.IADD R24, R24, 0x1, -R4 ;  /* 0x000000011818e824 */ /* 0x000fe200078e0a04 */
[----:B------:R-:W-:Y:S01]  /*a7b0*/  ISETP.GE.AND P6, PT, R7, RZ, PT ;  /* 0x000000ff0700720c */ /* 0x000fe20003fc6270 */
[----:B------:R-:W-:-:S02]  /*a7c0*/  IMAD R7, R4, R11, R9 ;  /* 0x0000000b04077224 */ /* 0x000fc400078e0209 */
[----:B------:R-:W-:Y:S02]  /*a7d0*/  IMAD.MOV.U32 R37, RZ, RZ, R24 ;  /* 0x000000ffff257224 */ /* 0x000fe400078e0018 */
[----:B0-----:R-:W-:Y:S02]  /*a7e0*/  VIADD R12, R0, 0x5d ;  /* 0x0000005d000c7836 */ /* 0x001fe40000000000 */
[----:B------:R-:W-:Y:S01]  /*a7f0*/  @!P5 IMAD.MOV R37, RZ, RZ, -R37 ;  /* 0x000000ffff25d224 */ /* 0x000fe200078e0a25 */
[----:B------:R-:W-:Y:S02]  /*a800*/  ISETP.GT.U32.AND P5, PT, R4, R7, PT ;  /* 0x000000070400720c */ /* 0x000fe40003fa4070 */
[----:B------:R-:W-:-:S05]  /*a810*/  IABS R8, R12 ;  /* 0x0000000c00087213 */ /* 0x000fca0000000000 */
[----:B------:R-:W-:-:S04]  /*a820*/  IMAD.HI.U32 R9, R5, R8, RZ ;  /* 0x0000000805097227 */ /* 0x000fc800078e00ff */
[----:B------:R-:W-:Y:S02]  /*a830*/  IMAD.MOV R9, RZ, RZ, -R9 ;  /* 0x000000ffff097224 */ /* 0x000fe400078e0a09 */
[----:B------:R-:W-:Y:S02]  /*a840*/  VIADD R11, R0, 0x5e ;  /* 0x0000005e000b7836 */ /* 0x000fe40000000000 */
[C---:B------:R-:W-:Y:S02]  /*a850*/  IMAD R8, R4.reuse, R9, R8 ;  /* 0x0000000904087224 */ /* 0x040fe400078e0208 */
[----:B------:R-:W-:Y:S01]  /*a860*/  @!P5 IMAD.IADD R7, R7, 0x1, -R4 ;  /* 0x000000010707d824 */ /* 0x000fe200078e0a04 */
[----:B------:R-:W-:Y:S01]  /*a870*/  IABS R9, R11 ;  /* 0x0000000b00097213 */ /* 0x000fe20000000000 */
[----:B------:R0:W-:Y:S01]  /*a880*/  STL [R1+0x4a8], R13 ;  /* 0x0004a80d01007387 */ /* 0x0001e20000100800 */
[C---:B------:R-:W-:Y:S02]  /*a890*/  ISETP.GT.U32.AND P0, PT, R4.reuse, R8, PT ;  /* 0x000000080400720c */ /* 0x040fe40003f04070 */
[----:B------:R-:W-:Y:S01]  /*a8a0*/  ISETP.GT.U32.AND P5, PT, R4, R7, PT ;  /* 0x000000070400720c */ /* 0x000fe20003fa4070 */
[----:B0-----:R-:W-:-:S04]  /*a8b0*/  IMAD.HI.U32 R13, R5, R9, RZ ;  /* 0x00000009050d7227 */ /* 0x001fc800078e00ff */
[----:B------:R-:W-:-:S04]  /*a8c0*/  IMAD.MOV R6, RZ, RZ, -R13 ;  /* 0x000000ffff067224 */ /* 0x000fc800078e0a0d */
[----:B------:R-:W-:Y:S02]  /*a8d0*/  IMAD R6, R4, R6, R9 ;  /* 0x0000000604067224 */ /* 0x000fe400078e0209 */
[--C-:B------:R-:W-:Y:S02]  /*a8e0*/  @!P0 IMAD.IADD R8, R8, 0x1, -R4.reuse ;  /* 0x0000000108088824 */ /* 0x100fe400078e0a04 */
[----:B------:R-:W-:Y:S01]  /*a8f0*/  @!P5 IMAD.IADD R7, R7, 0x1, -R4 ;  /* 0x000000010707d824 */ /* 0x000fe200078e0a04 */
[----:B------:R-:W-:Y:S01]  /*a900*/  ISETP.GT.U32.AND P5, PT, R4, R6, PT ;  /* 0x000000060400720c */ /* 0x000fe20003fa4070 */
[----:B------:R-:W-:Y:S01]  /*a910*/  VIADD R9, R0, 0x5f ;  /* 0x0000005f00097836 */ /* 0x000fe20000000000 */
[----:B------:R-:W-:Y:S02]  /*a920*/  ISETP.GT.U32.AND P0, PT, R4, R8, PT ;  /* 0x000000080400720c */ /* 0x000fe40003f04070 */
[----:B------:R-:W-:Y:S02]  /*a930*/  ISETP.GE.AND P1, PT, R12, RZ, PT ;  /* 0x000000ff0c00720c */ /* 0x000fe40003f26270 */
[----:B------:R-:W-:Y:S01]  /*a940*/  IABS R12, R9 ;  /* 0x00000009000c7213 */ /* 0x000fe20000000000 */
[----:B------:R-:W-:-:S04]  /*a950*/  IMAD.MOV.U32 R34, RZ, RZ, R7 ;  /* 0x000000ffff227224 */ /* 0x000fc800078e0007 */
[----:B------:R-:W-:Y:S02]  /*a960*/  IMAD.MOV.U32 R7, RZ, RZ, R12 ;  /* 0x000000ffff077224 */ /* 0x000fe400078e000c */
[----:B------:R-:W-:Y:S01]  /*a970*/  @!P6 IMAD.MOV R34, RZ, RZ, -R34 ;  /* 0x000000ffff22e224 */ /* 0x000fe200078e0a22 */
[----:B------:R-:W-:Y:S01]  /*a980*/  ISETP.GE.AND P6, PT, R11, RZ, PT ;  /* 0x000000ff0b00720c */ /* 0x000fe20003fc6270 */
[----:B------:R-:W-:Y:S02]  /*a990*/  @!P5 IMAD.IADD R6, R6, 0x1, -R4 ;  /* 0x000000010606d824 */ /* 0x000fe400078e0a04 */
[----:B------:R-:W-:-:S04]  /*a9a0*/  IMAD.HI.U32 R11, R5, R7, RZ ;  /* 0x00000007050b7227 */ /* 0x000fc800078e00ff */
[----:B------:R-:W-:Y:S01]  /*a9b0*/  @!P0 IMAD.IADD R8, R8, 0x1, -R4 ;  /* 0x0000000108088824 */ /* 0x000fe200078e0a04 */
[----:B------:R-:W-:Y:S01]  /*a9c0*/  ISETP.GE.AND P0, PT, R9, RZ, PT ;  /* 0x000000ff0900720c */ /* 0x000fe20003f06270 */
[----:B------:R-:W-:Y:S01]  /*a9d0*/  IMAD.MOV R9, RZ, RZ, -R11 ;  /* 0x000000ffff097224 */ /* 0x000fe200078e0a0b */
[C---:B------:R-:W-:Y:S01]  /*a9e0*/  ISETP.GT.U32.AND P5, PT, R4.reuse, R6, PT ;  /* 0x000000060400720c */ /* 0x040fe20003fa4070 */
[----:B------:R-:W-:Y:S02]  /*a9f0*/  IMAD.MOV.U32 R31, RZ, RZ, R8 ;  /* 0x000000ffff1f7224 */ /* 0x000fe400078e0008 */
[----:B------:R-:W-:Y:S02]  /*aa00*/  IMAD R7, R4, R9, R7 ;  /* 0x0000000904077224 */ /* 0x000fe400078e0207 */
[----:B------:R-:W-:Y:S02]  /*aa10*/  VIADD R9, R0, 0x62 ;  /* 0x0000006200097836 */ /* 0x000fe40000000000 */
[----:B------:R-:W-:Y:S01]  /*aa20*/  @!P1 IMAD.MOV R31, RZ, RZ, -R31 ;  /* 0x000000ffff1f9224 */ /* 0x000fe200078e0a1f */
[----:B------:R-:W-:-:S02]  /*aa30*/  ISETP.GT.U32.AND P1, PT, R4, R7, PT ;  /* 0x000000070400720c */ /* 0x000fc40003f24070 */
[----:B------:R-:W-:-:S03]  /*aa40*/  IABS R8, R9 ;  /* 0x0000000900087213 */ /* 0x000fc60000000000 */
[----:B------:R-:W-:Y:S01]  /*aa50*/  @!P5 IMAD.IADD R6, R6, 0x1, -R4 ;  /* 0x000000010606d824 */ /* 0x000fe200078e0a04 */
[----:B------:R-:W-:Y:S01]  /*aa60*/  ISETP.GE.AND P5, PT, R9, RZ, PT ;  /* 0x000000ff0900720c */ /* 0x000fe20003fa6270 */
[----:B------:R-:W-:-:S04]  /*aa70*/  IMAD.HI.U32 R9, R5, R8, RZ ;  /* 0x0000000805097227 */ /* 0x000fc800078e00ff */
[----:B------:R-:W-:Y:S02]  /*aa80*/  IMAD.MOV R9, RZ, RZ, -R9 ;  /* 0x000000ffff097224 */ /* 0x000fe400078e0a09 */
[----:B------:R-:W-:Y:S02]  /*aa90*/  @!P1 IMAD.IADD R7, R7, 0x1, -R4 ;  /* 0x0000000107079824 */ /* 0x000fe400078e0a04 */
[C---:B------:R-:W-:Y:S02]  /*aaa0*/  IMAD R8, R4.reuse, R9, R8 ;  /* 0x0000000904087224 */ /* 0x040fe400078e0208 */
[----:B------:R-:W-:Y:S01]  /*aab0*/  IMAD.MOV.U32 R30, RZ, RZ, R6 ;  /* 0x000000ffff1e7224 */ /* 0x000fe200078e0006 */
[----:B------:R-:W-:-:S03]  /*aac0*/  ISETP.GT.U32.AND P1, PT, R4, R7, PT ;  /* 0x000000070400720c */ /* 0x000fc60003f24070 */
[----:B------:R-:W-:Y:S01]  /*aad0*/  @!P6 IMAD.MOV R30, RZ, RZ, -R30 ;  /* 0x000000ffff1ee224 */ /* 0x000fe200078e0a1e */
[----:B------:R-:W-:Y:S01]  /*aae0*/  ISETP.GT.U32.AND P6, PT, R4, R8, PT ;  /* 0x000000080400720c */ /* 0x000fe20003fc4070 */
[----:B------:R-:W-:-:S05]  /*aaf0*/  VIADD R9, R0, 0x63 ;  /* 0x0000006300097836 */ /* 0x000fca0000000000 */
[----:B------:R-:W-:-:S03]  /*ab00*/  IABS R6, R9 ;  /* 0x0000000900067213 */ /* 0x000fc60000000000 */
[----:B------:R-:W-:Y:S01]  /*ab10*/  @!P1 IMAD.IADD R7, R7, 0x1, -R4 ;  /* 0x0000000107079824 */ /* 0x000fe200078e0a04 */
[----:B------:R-:W-:Y:S01]  /*ab20*/  ISETP.GE.AND P1, PT, R9, RZ, PT ;  /* 0x000000ff0900720c */ /* 0x000fe20003f26270 */
[----:B------:R-:W-:-:S04]  /*ab30*/  IMAD.HI.U32 R9, R5, R6, RZ ;  /* 0x0000000605097227 */ /* 0x000fc800078e00ff */
[----:B------:R-:W-:Y:S02]  /*ab40*/  @!P6 IMAD.IADD R8, R8, 0x1, -R4 ;  /* 0x000000010808e824 */ /* 0x000fe400078e0a04 */
[----:B------:R-:W-:-:S03]  /*ab50*/  IMAD.MOV R9, RZ, RZ, -R9 ;  /* 0x000000ffff097224 */ /* 0x000fc600078e0a09 */
[C---:B------:R-:W-:Y:S01]  /*ab60*/  ISETP.GT.U32.AND P6, PT, R4.reuse, R8, PT ;  /* 0x000000080400720c */ /* 0x040fe20003fc4070 */
[----:B------:R-:W-:Y:S02]  /*ab70*/  IMAD R6, R4, R9, R6 ;  /* 0x0000000904067224 */ /* 0x000fe400078e0206 */
[----:B------:R-:W-:Y:S02]  /*ab80*/  VIADD R9, R0, 0x64 ;  /* 0x0000006400097836 */ /* 0x000fe40000000000 */
[----:B------:R-:W-:-:S03]  /*ab90*/  IMAD.MOV.U32 R29, RZ, RZ, R7 ;  /* 0x000000ffff1d7224 */ /* 0x000fc600078e0007 */
[----:B------:R-:W-:Y:S01]  /*aba0*/  IABS R7, R9 ;  /* 0x0000000900077213 */ /* 0x000fe20000000000 */
[----:B------:R-:W-:Y:S01]  /*abb0*/  @!P0 IMAD.MOV R29, RZ, RZ, -R29 ;  /* 0x000000ffff1d8224 */ /* 0x000fe200078e0a1d */
[----:B------:R-:W-:-:S03]  /*abc0*/  ISETP.GT.U32.AND P0, PT, R4, R6, PT ;  /* 0x000000060400720c */ /* 0x000fc60003f04070 */
[----:B------:R-:W-:Y:S01]  /*abd0*/  @!P6 IMAD.IADD R8, R8, 0x1, -R4 ;  /* 0x000000010808e824 */ /* 0x000fe200078e0a04 */
[----:B------:R-:W-:Y:S01]  /*abe0*/  ISETP.GE.AND P6, PT, R9, RZ, PT ;  /* 0x000000ff0900720c */ /* 0x000fe20003fc6270 */
[----:B------:R-:W-:-:S04]  /*abf0*/  IMAD.HI.U32 R9, R5, R7, RZ ;  /* 0x0000000705097227 */ /* 0x000fc800078e00ff */
[----:B------:R-:W-:Y:S02]  /*ac00*/  IMAD.MOV R9, RZ, RZ, -R9 ;  /* 0x000000ffff097224 */ /* 0x000fe400078e0a09 */
[----:B------:R-:W-:Y:S02]  /*ac10*/  IMAD.MOV.U32 R28, RZ, RZ, R8 ;  /* 0x000000ffff1c7224 */ /* 0x000fe400078e0008 */
[----:B------:R-:W-:Y:S02]  /*ac20*/  IMAD R7, R4, R9, R7 ;  /* 0x0000000904077224 */ /* 0x000fe400078e0207 */
[----:B------:R-:W-:Y:S02]  /*ac30*/  @!P0 IMAD.IADD R6, R6, 0x1, -R4 ;  /* 0x0000000106068824 */ /* 0x000fe400078e0a04 */
[----:B------:R-:W-:Y:S01]  /*ac40*/  @!P5 IMAD.MOV R28, RZ, RZ, -R28 ;  /* 0x000000ffff1cd224 */ /* 0x000fe200078e0a1c */
[----:B------:R-:W-:Y:S01]  /*ac50*/  ISETP.GT.U32.AND P5, PT, R4, R7, PT ;  /* 0x000000070400720c */ /* 0x000fe20003fa4070 */
[----:B------:R-:W-:Y:S01]  /*ac60*/  VIADD R11, R0, 0x65 ;  /* 0x00000065000b7836 */ /* 0x000fe20000000000 */
[----:B------:R-:W-:-:S04]  /*ac70*/  ISETP.GT.U32.AND P0, PT, R4, R6, PT ;  /* 0x000000060400720c */ /* 0x000fc80003f04070 */
[----:B------:R-:W-:-:S05]  /*ac80*/  IABS R9, R11 ;  /* 0x0000000b00097213 */ /* 0x000fca0000000000 */
[----:B------:R-:W-:-:S04]  /*ac90*/  IMAD.HI.U32 R8, R5, R9, RZ ;  /* 0x0000000905087227 */ /* 0x000fc800078e00ff */
[--C-:B------:R-:W-:Y:S02]  /*aca0*/  @!P5 IMAD.IADD R7, R7, 0x1, -R4.reuse ;  /* 0x000000010707d824 */ /* 0x100fe400078e0a04 */
[----:B------:R-:W-:Y:S02]  /*acb0*/  @!P0 IMAD.IADD R6, R6, 0x1, -R4 ;  /* 0x0000000106068824 */ /* 0x000fe400078e0a04 */
[----:B------:R-:W-:Y:S01]  /*acc0*/  IMAD.MOV R8, RZ, RZ, -R8 ;  /* 0x000000ffff087224 */ /* 0x000fe200078e0a08 */
[C---:B------:R-:W-:Y:S01]  /*acd0*/  ISETP.GT.U32.AND P5, PT, R4.reuse, R7, PT ;  /* 0x000000070400720c */ /* 0x040fe20003fa4070 */
[----:B------:R-:W-:Y:S02]  /*ace0*/  IMAD.MOV.U32 R27, RZ, RZ, R6 ;  /* 0x000000ffff1b7224 */ /* 0x000fe400078e0006 */
[----:B------:R-:W-:Y:S02]  /*acf0*/  IMAD R9, R4, R8, R9 ;  /* 0x0000000804097224 */ /* 0x000fe400078e0209 */
[----:B------:R-:W-:-:S02]  /*ad00*/  VIADD R8, R0, 0x66 ;  /* 0x0000006600087836 */ /* 0x000fc40000000000 */
[----:B------:R-:W-:Y:S01]  /*ad10*/  @!P1 IMAD.MOV R27, RZ, RZ, -R27 ;  /* 0x000000ffff1b9224 */ /* 0x000fe200078e0a1b */
[----:B------:R-:W-:Y:S02]  /*ad20*/  ISETP.GT.U32.AND P1, PT, R4, R9, PT ;  /* 0x000000090400720c */ /* 0x000fe40003f24070 */
[----:B------:R-:W-:-:S03]  /*ad30*/  IABS R6, R8 ;  /* 0x0000000800067213 */ /* 0x000fc60000000000 */
[----:B------:R-:W-:Y:S01]  /*ad40*/  @!P5 IMAD.IADD R7, R7, 0x1, -R4 ;  /* 0x000000010707d824 */ /* 0x000fe200078e0a04 */
[----:B------:R-:W-:Y:S01]  /*ad50*/  ISETP.GE.AND P5, PT, R8, RZ, PT ;  /* 0x000000ff0800720c */ /* 0x000fe20003fa6270 */
[----:B------:R-:W-:-:S04]  /*ad60*/  IMAD.HI.U32 R8, R5, R6, RZ ;  /* 0x0000000605087227 */ /* 0x000fc800078e00ff */
[----:B------:R-:W-:Y:S02]  /*ad70*/  IMAD.MOV R8, RZ, RZ, -R8 ;  /* 0x000000ffff087224 */ /* 0x000fe400078e0a08 */
[----:B------:R-:W-:Y:S01]  /*ad80*/  @!P1 IMAD.IADD R9, R9, 0x1, -R4 ;  /* 0x0000000109099824 */ /* 0x000fe200078e0a04 */
[----:B------:R-:W-:Y:S01]  /*ad90*/  ISETP.GE.AND P0, PT, R11, RZ, PT ;  /* 0x000000ff0b00720c */ /* 0x000fe20003f06270 */
[C---:B------:R-:W-:Y:S02]  /*ada0*/  IMAD R6, R4.reuse, R8, R6 ;  /* 0x0000000804067224 */ /* 0x040fe400078e0206 */
[----:B------:R-:W-:Y:S01]  /*adb0*/  IMAD.MOV.U32 R26, RZ, RZ, R7 ;  /* 0x000000ffff1a7224 */ /* 0x000fe200078e0007 */
[----:B------:R-:W-:Y:S01]  /*adc0*/  ISETP.GT.U32.AND P1, PT, R4, R9, PT ;  /* 0x000000090400720c */ /* 0x000fe20003f24070 */
[----:B------:R-:W-:Y:S02]  /*add0*/  VIADD R11, R0, 0x67 ;  /* 0x00000067000b7836 */ /* 0x000fe40000000000 */
[----:B------:R-:W-:Y:S01]  /*ade0*/  @!P6 IMAD.MOV R26, RZ, RZ, -R26 ;  /* 0x000000ffff1ae224 */ /* 0x000fe200078e0a1a */
[----:B------:R-:W-:-:S02]  /*adf0*/  ISETP.GT.U32.AND P6, PT, R4, R6, PT ;  /* 0x000000060400720c */ /* 0x000fc40003fc4070 */
[----:B------:R-:W-:-:S05]  /*ae00*/  IABS R8, R11 ;  /* 0x0000000b00087213 */ /* 0x000fca0000000000 */
[----:B------:R-:W-:-:S04]  /*ae10*/  IMAD.HI.U32 R7, R5, R8, RZ ;  /* 0x0000000805077227 */ /* 0x000fc800078e00ff */
[--C-:B------:R-:W-:Y:S02]  /*ae20*/  @!P1 IMAD.IADD R9, R9, 0x1, -R4.reuse ;  /* 0x0000000109099824 */ /* 0x100fe400078e0a04 */
        /* <DEDUP_REMOVED lines=11> */
[----:B------:R-:W-:Y:S01]  /*aee0*/  IMAD.HI.U32 R7, R5, R9, RZ ;  /* 0x0000000905077227 */ /* 0x000fe200078e00ff */
[----:B------:R-:W-:-:S03]  /*aef0*/  ISETP.GE.AND P1, PT, R11, RZ, PT ;  /* 0x000000ff0b00720c */ /* 0x000fc60003f26270 */
[----:B------:R-:W-:Y:S02]  /*af00*/  @!P0 IMAD.IADD R8, R8, 0x1, -R4 ;  /* 0x0000000108088824 */ /* 0x000fe400078e0a04 */
[----:B------:R-:W-:Y:S02]  /*af10*/  IMAD.MOV R7, RZ, RZ, -R7 ;  /* 0x000000ffff077224 */ /* 0x000fe400078e0a07 */
[----:B------:R-:W-:Y:S01]  /*af20*/  VIADD R11, R0, 0x6b ;  /* 0x0000006b000b7836 */ /* 0x000fe20000000000 */
[C---:B------:R-:W-:Y:S01]  /*af30*/  ISETP.GT.U32.AND P0, PT, R4.reuse, R8, PT ;  /* 0x000000080400720c */ /* 0x040fe20003f04070 */
[----:B------:R-:W-:-:S03]  /*af40*/  IMAD R9, R4, R7, R9 ;  /* 0x0000000704097224 */ /* 0x000fc600078e0209 */
[----:B------:R-:W-:Y:S01]  /*af50*/  IABS R7, R11 ;  /* 0x0000000b00077213 */ /* 0x000fe20000000000 */
[----:B------:R-:W-:-:S04]  /*af60*/  IMAD.MOV.U32 R24, RZ, RZ, R6 ;  /* 0x000000ffff187224 */ /* 0x000fc800078e0006 */
[----:B------:R-:W-:-:S04]  /*af70*/  IMAD.HI.U32 R6, R5, R7, RZ ;  /* 0x0000000705067227 */ /* 0x000fc800078e00ff */
[----:B------:R-:W-:Y:S01]  /*af80*/  @!P5 IMAD.MOV R24, RZ, RZ, -R24 ;  /* 0x000000ffff18d224 */ /* 0x000fe200078e0a18 */
[----:B------:R-:W-:Y:S01]  /*af90*/  ISETP.GT.U32.AND P5, PT, R4, R9, PT ;  /* 0x000000090400720c */ /* 0x000fe20003fa4070 */
[----:B------:R-:W-:Y:S02]  /*afa0*/  @!P0 IMAD.IADD R8, R8, 0x1, -R4 ;  /* 0x0000000108088824 */ /* 0x000fe400078e0a04 */
[----:B------:R-:W-:Y:S02]  /*afb0*/  IMAD.MOV R6, RZ, RZ, -R6 ;  /* 0x000000ffff067224 */ /* 0x000fe400078e0a06 */
[----:B------:R-:W-:Y:S02]  /*afc0*/  IMAD.MOV.U32 R23, RZ, RZ, R8 ;  /* 0x000000ffff177224 */ /* 0x000fe400078e0008 */
[----:B------:R-:W-:Y:S02]  /*afd0*/  IMAD R7, R4, R6, R7 ;  /* 0x0000000604077224 */ /* 0x000fe400078e0207 */
[----:B------:R-:W-:-:S03]  /*afe0*/  @!P1 IMAD.MOV R23, RZ, RZ, -R23 ;  /* 0x000000ffff179224 */ /* 0x000fc600078e0a17 */
[----:B------:R-:W-:Y:S01]  /*aff0*/  ISETP.GT.U32.AND P1, PT, R4, R7, PT ;  /* 0x000000070400720c */ /* 0x000fe20003f24070 */
[----:B------:R-:W-:Y:S01]  /*b000*/  @!P5 IMAD.IADD R9, R9, 0x1, -R4 ;  /* 0x000000010909d824 */ /* 0x000fe200078e0a04 */
[----:B------:R-:W-:Y:S01]  /*b010*/  ISETP.GE.AND P0, PT, R11, RZ, PT ;  /* 0x000000ff0b00720c */ /* 0x000fe20003f06270 */
[----:B------:R-:W-:-:S03]  /*b020*/  VIADD R11, R0, 0x6c ;  /* 0x0000006c000b7836 */ /* 0x000fc60000000000 */
[----:B------:R-:W-:Y:S02]  /*b030*/  ISETP.GT.U32.AND P5, PT, R4, R9, PT ;  /* 0x000000090400720c */ /* 0x000fe40003fa4070 */
[----:B------:R-:W-:-:S05]  /*b040*/  IABS R6, R11 ;  /* 0x0000000b00067213 */ /* 0x000fca0000000000 */
[----:B------:R-:W-:Y:S02]  /*b050*/  @!P1 IMAD.IADD R7, R7, 0x1, -R4 ;  /* 0x0000000107079824 */ /* 0x000fe400078e0a04 */
[----:B------:R-:W-:-:S03]  /*b060*/  IMAD.HI.U32 R8, R5, R6, RZ ;  /* 0x0000000605087227 */ /* 0x000fc600078e00ff */
[C---:B------:R-:W-:Y:S01]  /*b070*/  ISETP.GT.U32.AND P1, PT, R4.reuse, R7, PT ;  /* 0x000000070400720c */ /* 0x040fe20003f24070 */
[----:B------:R-:W-:Y:S02]  /*b080*/  IMAD.MOV R8, RZ, RZ, -R8 ;  /* 0x000000ffff087224 */ /* 0x000fe400078e0a08 */
[----:B------:R-:W-:Y:S02]  /*b090*/  @!P5 IMAD.IADD R9, R9, 0x1, -R4 ;  /* 0x000000010909d824 */ /* 0x000fe400078e0a04 */
[----:B------:R-:W-:Y:S02]  /*b0a0*/  IMAD R6, R4, R8, R6 ;  /* 0x0000000804067224 */ /* 0x000fe400078e0206 */
[----:B------:R-:W-:Y:S02]  /*b0b0*/  VIADD R8, R0, 0x6d ;  /* 0x0000006d00087836 */ /* 0x000fe40000000000 */
[----:B------:R-:W-:-:S03]  /*b0c0*/  IMAD.MOV.U32 R22, RZ, RZ, R9 ;  /* 0x000000ffff167224 */ /* 0x000fc600078e0009 */
[----:B------:R-:W-:Y:S01]  /*b0d0*/  IABS R9, R8 ;  /* 0x0000000800097213 */ /* 0x000fe20000000000 */
[----:B------:R-:W-:Y:S01]  /*b0e0*/  @!P6 IMAD.MOV R22, RZ, RZ, -R22 ;  /* 0x000000ffff16e224 */ /* 0x000fe200078e0a16 */
[----:B------:R-:W-:Y:S01]  /*b0f0*/  ISETP.GT.U32.AND P6, PT, R4, R6, PT ;  /* 0x000000060400720c */ /* 0x000fe20003fc4070 */
        /* <DEDUP_REMOVED lines=8> */
[----:B------:R-:W-:Y:S02]  /*b180*/  ISETP.GT.U32.AND P0, PT, R4, R9, PT ;  /* 0x000000090400720c */ /* 0x000fe40003f04070 */
[----:B------:R-:W-:Y:S01]  /*b190*/  ISETP.GE.AND P5, PT, R11, RZ, PT ;  /* 0x000000ff0b00720c */ /* 0x000fe20003fa6270 */
[----:B------:R-:W-:Y:S01]  /*b1a0*/  VIADD R11, R0, 0x6e ;  /* 0x0000006e000b7836 */ /* 0x000fe20000000000 */
[----:B------:R-:W-:-:S04]  /*b1b0*/  ISETP.GT.U32.AND P6, PT, R4, R6, PT ;  /* 0x000000060400720c */ /* 0x000fc80003fc4070 */
[----:B------:R-:W-:-:S05]  /*b1c0*/  IABS R8, R11 ;  /* 0x0000000b00087213 */ /* 0x000fca0000000000 */
[----:B------:R-:W-:-:S04]  /*b1d0*/  IMAD.HI.U32 R7, R5, R8, RZ ;  /* 0x0000000805077227 */ /* 0x000fc800078e00ff */
[--C-:B------:R-:W-:Y:S02]  /*b1e0*/  @!P0 IMAD.IADD R9, R9, 0x1, -R4.reuse ;  /* 0x0000000109098824 */ /* 0x100fe400078e0a04 */
[----:B------:R-:W-:Y:S01]  /*b1f0*/  @!P6 IMAD.IADD R6, R6, 0x1, -R4 ;  /* 0x000000010606e824 */ /* 0x000fe200078e0a04 */
[----:B------:R-:W-:Y:S01]  /*b200*/  ISETP.GE.AND P6, PT, R11, RZ, PT ;  /* 0x000000ff0b00720c */ /* 0x000fe20003fc6270 */
[----:B------:R-:W-:Y:S01]  /*b210*/  IMAD.MOV R7, RZ, RZ, -R7 ;  /* 0x000000ffff077224 */ /* 0x000fe200078e0a07 */
[----:B------:R-:W-:Y:S01]  /*b220*/  ISETP.GT.U32.AND P0, PT, R4, R9, PT ;  /* 0x000000090400720c */ /* 0x000fe20003f04070 */
[----:B------:R-:W-:Y:S02]  /*b230*/  VIADD R11, R0, 0x6f ;  /* 0x0000006f000b7836 */ /* 0x000fe40000000000 */
[----:B------:R-:W-:Y:S02]  /*b240*/  IMAD R8, R4, R7, R8 ;  /* 0x0000000704087224 */ /* 0x000fe400078e0208 */
[----:B------:R-:W-:Y:S01]  /*b250*/  IMAD.MOV.U32 R20, RZ, RZ, R6 ;  /* 0x000000ffff147224 */ /* 0x000fe200078e0006 */
[----:B------:R-:W-:-:S03]  /*b260*/  IABS R7, R11 ;  /* 0x0000000b00077213 */ /* 0x000fc60000000000 */
[----:B------:R-:W-:Y:S01]  /*b270*/  @!P5 IMAD.MOV R20, RZ, RZ, -R20 ;  /* 0x000000ffff14d224 */ /* 0x000fe200078e0a14 */
[----:B------:R-:W-:Y:S01]  /*b280*/  ISETP.GT.U32.AND P5, PT, R4, R8, PT ;  /* 0x000000080400720c */ /* 0x000fe20003fa4070 */
[----:B------:R-:W-:-:S04]  /*b290*/  IMAD.HI.U32 R6, R5, R7, RZ ;  /* 0x0000000705067227 */ /* 0x000fc800078e00ff */
[----:B------:R-:W-:Y:S02]  /*b2a0*/  @!P0 IMAD.IADD R9, R9, 0x1, -R4 ;  /* 0x0000000109098824 */ /* 0x000fe400078e0a04 */
[----:B------:R-:W-:Y:S02]  /*b2b0*/  IMAD.MOV R6, RZ, RZ, -R6 ;  /* 0x000000ffff067224 */ /* 0x000fe400078e0a06 */
[----:B------:R-:W-:Y:S02]  /*b2c0*/  IMAD.MOV.U32 R19, RZ, RZ, R9 ;  /* 0x000000ffff137224 */ /* 0x000fe400078e0009 */
[----:B------:R-:W-:Y:S02]  /*b2d0*/  IMAD R7, R4, R6, R7 ;  /* 0x0000000604077224 */ /* 0x000fe400078e0207 */
[----:B------:R-:W-:Y:S02]  /*b2e0*/  @!P5 IMAD.IADD R8, R8, 0x1, -R4 ;  /* 0x000000010808d824 */ /* 0x000fe400078e0a04 */
[----:B------:R-:W-:Y:S01]  /*b2f0*/  @!P1 IMAD.MOV R19, RZ, RZ, -R19 ;  /* 0x000000ffff139224 */ /* 0x000fe200078e0a13 */
[----:B------:R-:W-:-:S02]  /*b300*/  ISETP.GT.U32.AND P1, PT, R4, R7, PT ;  /* 0x000000070400720c */ /* 0x000fc40003f24070 */
[----:B------:R-:W-:Y:S01]  /*b310*/  ISETP.GT.U32.AND P5, PT, R4, R8, PT ;  /* 0x000000080400720c */ /* 0x000fe20003fa4070 */
[----:B------:R-:W-:-:S05]  /*b320*/  VIADD R6, R0, 0x72 ;  /* 0x0000007200067836 */ /* 0x000fca0000000000 */
[----:B------:R-:W-:-:S05]  /*b330*/  IABS R9, R6 ;  /* 0x0000000600097213 */ /* 0x000fca0000000000 */
[--C-:B------:R-:W-:Y:S02]  /*b340*/  @!P1 IMAD.IADD R7, R7, 0x1, -R4.reuse ;  /* 0x0000000107079824 */ /* 0x100fe400078e0a04 */
[----:B------:R-:W-:Y:S01]  /*b350*/  @!P5 IMAD.IADD R8, R8, 0x1, -R4 ;  /* 0x000000010808d824 */ /* 0x000fe200078e0a04 */
[----:B------:R-:W-:Y:S01]  /*b360*/  ISETP.GE.AND P5, PT, R6, RZ, PT ;  /* 0x000000ff0600720c */ /* 0x000fe20003fa6270 */
[----:B------:R-:W-:Y:S01]  /*b370*/  IMAD.HI.U32 R6, R5, R9, RZ ;  /* 0x0000000905067227 */ /* 0x000fe200078e00ff */
[----:B------:R-:W-:-:S03]  /*b380*/  ISETP.GT.U32.AND P1, PT, R4, R7, PT ;  /* 0x000000070400720c */ /* 0x000fc60003f24070 */
[----:B------:R-:W-:-:S04]  /*b390*/  IMAD.MOV R6, RZ, RZ, -R6 ;  /* 0x000000ffff067224 */ /* 0x000fc800078e0a06 */
[----:B------:R-:W-:-:S06]  /*b3a0*/  IMAD R6, R4, R6, R9 ;  /* 0x0000000604067224 */ /* 0x000fcc00078e0209 */
[----:B------:R-:W-:Y:S01]  /*b3b0*/  @!P1 IMAD.IADD R7, R7, 0x1, -R4 ;  /* 0x0000000107079824 */ /* 0x000fe200078e0a04 */
[----:B------:R-:W-:Y:S01]  /*b3c0*/  ISETP.GT.U32.AND P1, PT, R4, R6, PT ;  /* 0x000000060400720c */ /* 0x000fe20003f24070 */
[----:B------:R-:W-:Y:S01]  /*b3d0*/  VIADD R9, R0, 0x73 ;  /* 0x0000007300097836 */ /* 0x000fe20000000000 */
[----:B------:R-:W-:Y:S01]  /*b3e0*/  ISETP.GE.AND P0, PT, R11, RZ, PT ;  /* 0x000000ff0b00720c */ /* 0x000fe20003f06270 */
[----:B------:R-:W-:-:S03]  /*b3f0*/  IMAD.MOV.U32 R18, RZ, RZ, R8 ;  /* 0x000000ffff127224 */ /* 0x000fc600078e0008 */
[----:B------:R-:W-:Y:S01]  /*b400*/  IABS R11, R9 ;  /* 0x00000009000b7213 */ /* 0x000fe20000000000 */
[----:B------:R-:W-:Y:S01]  /*b410*/  @!P6 IMAD.MOV R18, RZ, RZ, -R18 ;  /* 0x000000ffff12e224 */ /* 0x000fe200078e0a12 */
[----:B------:R-:W-:-:S05]  /*b420*/  ISETP.GE.AND P6, PT, R9, RZ, PT ;  /* 0x000000ff0900720c */ /* 0x000fca0003fc6270 */
[----:B------:R-:W-:Y:S02]  /*b430*/  @!P1 IMAD.IADD R6, R6, 0x1, -R4 ;  /* 0x0000000106069824 */ /* 0x000fe400078e0a04 */
[----:B------:R-:W-:-:S03]  /*b440*/  IMAD.HI.U32 R9, R5, R11, RZ ;  /* 0x0000000b05097227 */ /* 0x000fc600078e00ff */
[----:B------:R-:W-:Y:S01]  /*b450*/  ISETP.GT.U32.AND P1, PT, R4, R6, PT ;  /* 0x000000060400720c */ /* 0x000fe20003f24070 */
[----:B------:R-:W-:Y:S02]  /*b460*/  VIADD R8, R0, 0x74 ;  /* 0x0000007400087836 */ /* 0x000fe40000000000 */
[----:B------:R-:W-:Y:S02]  /*b470*/  IMAD.MOV.U32 R17, RZ, RZ, R7 ;  /* 0x000000ffff117224 */ /* 0x000fe400078e0007 */
[----:B------:R-:W-:Y:S01]  /*b480*/  IMAD.MOV R7, RZ, RZ, -R9 ;  /* 0x000000ffff077224 */ /* 0x000fe200078e0a09 */
[----:B------:R-:W-:Y:S01]  /*b490*/  IABS R12, R8 ;  /* 0x00000008000c7213 */ /* 0x000fe20000000000 */
[----:B------:R-:W-:Y:S01]  /*b4a0*/  @!P0 IMAD.MOV R17, RZ, RZ, -R17 ;  /* 0x000000ffff118224 */ /* 0x000fe200078e0a11 */
[----:B------:R-:W-:Y:S01]  /*b4b0*/  ISETP.GE.AND P0, PT, R8, RZ, PT ;  /* 0x000000ff0800720c */ /* 0x000fe20003f06270 */
[----:B------:R-:W-:Y:S02]  /*b4c0*/  IMAD R8, R4, R7, R11 ;  /* 0x0000000704087224 */ /* 0x000fe400078e020b */
[----:B------:R-:W-:-:S02]  /*b4d0*/  IMAD.MOV.U32 R9, RZ, RZ, R12 ;  /* 0x000000ffff097224 */ /* 0x000fc400078e000c */
[----:B------:R-:W-:Y:S01]  /*b4e0*/  @!P1 IMAD.IADD R6, R6, 0x1, -R4 ;  /* 0x0000000106069824 */ /* 0x000fe200078e0a04 */
[----:B------:R-:W-:Y:S01]  /*b4f0*/  ISETP.GT.U32.AND P1, PT, R4, R8, PT ;  /* 0x000000080400720c */ /* 0x000fe20003f24070 */
[----:B------:R-:W-:-:S04]  /*b500*/  IMAD.HI.U32 R7, R5, R9, RZ ;  /* 0x0000000905077227 */ /* 0x000fc800078e00ff */
[----:B------:R-:W-:Y:S02]  /*b510*/  IMAD.MOV R7, RZ, RZ, -R7 ;  /* 0x000000ffff077224 */ /* 0x000fe400078e0a07 */
[C---:B------:R-:W-:Y:S02]  /*b520*/  VIADD R13, R0.reuse, 0x75 ;  /* 0x00000075000d7836 */ /* 0x040fe40000000000 */
[----:B------:R-:W-:Y:S02]  /*b530*/  VIADD R32, R0, 0x76 ;  /* 0x0000007600207836 */ /* 0x000fe40000000000 */
[----:B------:R-:W-:Y:S01]  /*b540*/  IMAD R9, R4, R7, R9 ;  /* 0x0000000704097224 */ /* 0x000fe200078e0209 */
[----:B------:R-:W-:Y:S01]  /*b550*/  IABS R7, R13 ;  /* 0x0000000d00077213 */ /* 0x000fe20000000000 */
[----:B------:R-:W-:Y:S02]  /*b560*/  @!P1 IMAD.IADD R8, R8, 0x1, -R4 ;  /* 0x0000000108089824 */ /* 0x000fe400078e0a04 */
[----:B------:R-:W-:Y:S01]  /*b570*/  IMAD.MOV.U32 R16, RZ, RZ, R6 ;  /* 0x000000ffff107224 */ /* 0x000fe200078e0006 */
[----:B------:R-:W-:Y:S01]  /*b580*/  IABS R11, R32 ;  /* 0x00000020000b7213 */ /* 0x000fe20000000000 */
[----:B------:R-:W-:Y:S01]  /*b590*/  IMAD.HI.U32 R12, R5, R7, RZ ;  /* 0x00000007050c7227 */ /* 0x000fe200078e00ff */
[----:B------:R-:W-:-:S03]  /*b5a0*/  ISETP.GT.U32.AND P1, PT, R4, R8, PT ;  /* 0x000000080400720c */ /* 0x000fc60003f24070 */
[----:B------:R-:W-:Y:S01]  /*b5b0*/  @!P5 IMAD.MOV R16, RZ, RZ, -R16 ;  /* 0x000000ffff10d224 */ /* 0x000fe200078e0a10 */
[----:B------:R-:W-:Y:S01]  /*b5c0*/  ISETP.GT.U32.AND P5, PT, R4, R9, PT ;  /* 0x000000090400720c */ /* 0x000fe20003fa4070 */
[----:B------:R-:W-:Y:S02]  /*b5d0*/  IMAD.MOV.U32 R6, RZ, RZ, R11 ;  /* 0x000000ffff067224 */ /* 0x000fe400078e000b */
[----:B------:R-:W-:-:S04]  /*b5e0*/  IMAD.MOV R11, RZ, RZ, -R12 ;  /* 0x000000ffff0b7224 */ /* 0x000fc800078e0a0c */
[----:B------:R-:W-:Y:S02]  /*b5f0*/  IMAD R7, R4, R11, R7 ;  /* 0x0000000b04077224 */ /* 0x000fe400078e0207 */
[----:B------:R-:W-:-:S03]  /*b600*/  @!P1 IMAD.IADD R8, R8, 0x1, -R4 ;  /* 0x0000000108089824 */ /* 0x000fc600078e0a04 */
[----:B------:R-:W-:Y:S01]  /*b610*/  ISETP.GT.U32.AND P1, PT, R4, R7, PT ;  /* 0x000000070400720c */ /* 0x000fe20003f24070 */
[----:B------:R-:W-:Y:S02]  /*b620*/  @!P5 IMAD.IADD R9, R9, 0x1, -R4 ;  /* 0x000000010909d824 */ /* 0x000fe400078e0a04 */
[----:B------:R-:W-:-:S03]  /*b630*/  IMAD.HI.U32 R11, R5, R6, RZ ;  /* 0x00000006050b7227 */ /* 0x000fc600078e00ff */
[----:B------:R-:W-:Y:S01]  /*b640*/  ISETP.GT.U32.AND P5, PT, R4, R9, PT ;  /* 0x000000090400720c */ /* 0x000fe20003fa4070 */
[----:B------:R-:W-:Y:S02]  /*b650*/  IMAD.MOV R11, RZ, RZ, -R11 ;  /* 0x000000ffff0b7224 */ /* 0x000fe400078e0a0b */
[----:B------:R-:W-:Y:S02]  /*b660*/  VIADD R12, R0, 0x77 ;  /* 0x00000077000c7836 */ /* 0x000fe40000000000 */
[----:B------:R-:W-:Y:S02]  /*b670*/  IMAD R6, R4, R11, R6 ;  /* 0x0000000b04067224 */ /* 0x000fe400078e0206 */
[----:B------:R-:W-:Y:S01]  /*b680*/  IMAD.MOV.U32 R15, RZ, RZ, R8 ;  /* 0x000000ffff0f7224 */ /* 0x000fe200078e0008 */
[----:B------:R-:W-:Y:S01]  /*b690*/  IABS R11, R12 ;  /* 0x0000000c000b7213 */ /* 0x000fe20000000000 */
[----:B------:R-:W-:Y:S02]  /*b6a0*/  @!P1 IMAD.IADD R7, R7, 0x1, -R4 ;  /* 0x0000000107079824 */ /* 0x000fe400078e0a04 */
[----:B------:R-:W-:-:S02]  /*b6b0*/  @!P6 IMAD.MOV R15, RZ, RZ, -R15 ;  /* 0x000000ffff0fe224 */ /* 0x000fc400078e0a0f */
[----:B------:R-:W-:Y:S01]  /*b6c0*/  @!P5 IMAD.IADD R9, R9, 0x1, -R4 ;  /* 0x000000010909d824 */ /* 0x000fe200078e0a04 */
[C---:B------:R-:W-:Y:S01]  /*b6d0*/  ISETP.GT.U32.AND P6, PT, R4.reuse, R7, PT ;  /* 0x000000070400720c */ /* 0x040fe20003fc4070 */
[----:B------:R-:W-:Y:S01]  /*b6e0*/  IMAD.HI.U32 R8, R5, R11, RZ ;  /* 0x0000000b05087227 */ /* 0x000fe200078e00ff */
[----:B------:R-:W-:-:S03]  /*b6f0*/  ISETP.GT.U32.AND P5, PT, R4, R6, PT ;  /* 0x000000060400720c */ /* 0x000fc60003fa4070 */
[----:B------:R-:W-:-:S04]  /*b700*/  IMAD.MOV R8, RZ, RZ, -R8 ;  /* 0x000000ffff087224 */ /* 0x000fc800078e0a08 */
[----:B------:R-:W-:-:S04]  /*b710*/  IMAD R8, R4, R8, R11 ;  /* 0x0000000804087224 */ /* 0x000fc800078e020b */
[--C-:B------:R-:W-:Y:S01]  /*b720*/  @!P6 IMAD.IADD R7, R7, 0x1, -R4.reuse ;  /* 0x000000010707e824 */ /* 0x100fe200078e0a04 */
[----:B------:R-:W-:Y:S01]  /*b730*/  ISETP.GT.U32.AND P6, PT, R4, R8, PT ;  /* 0x000000080400720c */ /* 0x000fe20003fc4070 */
[----:B------:R-:W-:Y:S01]  /*b740*/  @!P5 IMAD.IADD R6, R6, 0x1, -R4 ;  /* 0x000000010606d824 */ /* 0x000fe200078e0a04 */
[----:B------:R-:W-:Y:S01]  /*b750*/  ISETP.GE.AND P1, PT, R13, RZ, PT ;  /* 0x000000ff0d00720c */ /* 0x000fe20003f26270 */
[----:B------:R-:W-:-:S03]  /*b760*/  IMAD.MOV.U32 R13, RZ, RZ, R7 ;  /* 0x000000ffff0d7224 */ /* 0x000fc600078e0007 */
[----:B------:R-:W-:Y:S01]  /*b770*/  ISETP.GT.U32.AND P5, PT, R4, R6, PT ;  /* 0x000000060400720c */ /* 0x000fe20003fa4070 */
[----:B------:R-:W-:-:S05]  /*b780*/  VIADD R7, R0, 0x79 ;  /* 0x0000007900077836 */ /* 0x000fca0000000000 */
[----:B------:R-:W-:Y:S01]  /*b790*/  IABS R11, R7 ;  /* 0x00000007000b7213 */ /* 0x000fe20000000000 */
[----:B------:R-:W-:Y:S02]  /*b7a0*/  @!P6 IMAD.IADD R8, R8, 0x1, -R4 ;  /* 0x000000010808e824 */ /* 0x000fe400078e0a04 */
[----:B------:R-:W-:Y:S02]  /*b7b0*/  IMAD.MOV.U32 R14, RZ, RZ, R9 ;  /* 0x000000ffff0e7224 */ /* 0x000fe400078e0009 */
[----:B------:R-:W-:Y:S01]  /*b7c0*/  IMAD.HI.U32 R9, R5, R11, RZ ;  /* 0x0000000b05097227 */ /* 0x000fe200078e00ff */
[----:B------:R-:W-:-:S03]  /*b7d0*/  ISETP.GT.U32.AND P6, PT, R4, R8, PT ;  /* 0x000000080400720c */ /* 0x000fc60003fc4070 */
[----:B------:R-:W-:Y:S02]  /*b7e0*/  @!P5 IMAD.IADD R6, R6, 0x1, -R4 ;  /* 0x000000010606d824 */ /* 0x000fe400078e0a04 */
[----:B------:R-:W-:Y:S01]  /*b7f0*/  @!P1 IMAD.MOV R13, RZ, RZ, -R13 ;  /* 0x000000ffff0d9224 */ /* 0x000fe200078e0a0d */
[----:B------:R-:W-:Y:S01]  /*b800*/  ISETP.GE.AND P1, PT, R12, RZ, PT ;  /* 0x000000ff0c00720c */ /* 0x000fe20003f26270 */
[----:B------:R-:W-:Y:S02]  /*b810*/  IMAD.MOV.U32 R12, RZ, RZ, R6 ;  /* 0x000000ffff0c7224 */ /* 0x000fe400078e0006 */
[----:B------:R-:W-:-:S04]  /*b820*/  IMAD.MOV R6, RZ, RZ, -R9 ;  /* 0x000000ffff067224 */ /* 0x000fc800078e0a09 */
[----:B------:R-:W-:Y:S02]  /*b830*/  IMAD R6, R4, R6, R11 ;  /* 0x0000000604067224 */ /* 0x000fe400078e020b */
[----:B------:R-:W-:-:S03]  /*b840*/  @!P6 IMAD.IADD R8, R8, 0x1, -R4 ;  /* 0x000000010808e824 */ /* 0x000fc600078e0a04 */
[----:B------:R-:W-:Y:S01]  /*b850*/  ISETP.GT.U32.AND P6, PT, R4, R6, PT ;  /* 0x000000060400720c */ /* 0x000fe20003fc4070 */
[----:B------:R-:W-:Y:S01]  /*b860*/  @!P0 IMAD.MOV R14, RZ, RZ, -R14 ;  /* 0x000000ffff0e8224 */ /* 0x000fe200078e0a0e */
[----:B------:R-:W-:Y:S02]  /*b870*/  ISETP.GE.AND P0, PT, R32, RZ, PT ;  /* 0x000000ff2000720c */ /* 0x000fe40003f06270 */
[----:B------:R-:W-:Y:S01]  /*b880*/  ISETP.GE.AND P5, PT, R7, RZ, PT ;  /* 0x000000ff0700720c */ /* 0x000fe20003fa6270 */
[----:B------:R-:W-:-:S05]  /*b890*/  VIADD R7, R0, 0x7a ;  /* 0x0000007a00077836 */ /* 0x000fca0000000000 */
[----:B------:R-:W-:-:S03]  /*b8a0*/  IABS R32, R7 ;  /* 0x0000000700207213 */ /* 0x000fc60000000000 */
[----:B------:R-:W-:Y:S02]  /*b8b0*/  @!P6 IMAD.IADD R6, R6, 0x1, -R4 ;  /* 0x000000010606e824 */ /* 0x000fe400078e0a04 */
[----:B------:R-:W-:Y:S02]  /*b8c0*/  IMAD.MOV.U32 R9, RZ, RZ, R32 ;  /* 0x000000ffff097224 */ /* 0x000fe400078e0020 */
[----:B------:R-:W-:Y:S01]  /*b8d0*/  @!P0 IMAD.MOV R12, RZ, RZ, -R12 ;  /* 0x000000ffff0c8224 */ /* 0x000fe200078e0a0c */
[----:B------:R-:W-:Y:S01]  /*b8e0*/  ISETP.GE.AND P0, PT, R7, RZ, PT ;  /* 0x000000ff0700720c */ /* 0x000fe20003f06270 */
[----:B------:R-:W-:Y:S01]  /*b8f0*/  IMAD.HI.U32 R7, R5, R9, RZ ;  /* 0x0000000905077227 */ /* 0x000fe200078e00ff */
[----:B------:R-:W-:-:S03]  /*b900*/  ISETP.GT.U32.AND P6, PT, R4, R6, PT ;  /* 0x000000060400720c */ /* 0x000fc60003fc4070 */
[----:B------:R-:W-:-:S04]  /*b910*/  IMAD.MOV R7, RZ, RZ, -R7 ;  /* 0x000000ffff077224 */ /* 0x000fc800078e0a07 */
[----:B------:R-:W-:-:S06]  /*b920*/  IMAD R7, R4, R7, R9 ;  /* 0x0000000704077224 */ /* 0x000fcc00078e0209 */
[----:B------:R-:W-:Y:S01]  /*b930*/  @!P6 IMAD.IADD R6, R6, 0x1, -R4 ;  /* 0x000000010606e824 */ /* 0x000fe200078e0a04 */
[----:B------:R-:W-:Y:S01]  /*b940*/  ISETP.GT.U32.AND P6, PT, R4, R7, PT ;  /* 0x000000070400720c */ /* 0x000fe20003fc4070 */
[C---:B------:R-:W-:Y:S02]  /*b950*/  VIADD R9, R0.reuse, 0x7b ;  /* 0x0000007b00097836 */ /* 0x040fe40000000000 */
[----:B------:R-:W-:-:S03]  /*b960*/  VIADD R40, R0, 0x7c ;  /* 0x0000007c00287836 */ /* 0x000fc60000000000 */
[----:B------:R-:W-:Y:S02]  /*b970*/  IABS R32, R9 ;  /* 0x0000000900207213 */ /* 0x000fe40000000000 */
[----:B------:R-:W-:Y:S01]  /*b980*/  IABS R33, R40 ;  /* 0x0000002800217213 */ /* 0x000fe20000000000 */
[----:B------:R-:W-:Y:S02]  /*b990*/  IMAD.MOV.U32 R11, RZ, RZ, R8 ;  /* 0x000000ffff0b7224 */ /* 0x000fe400078e0008 */
[----:B------:R-:W-:-:S04]  /*b9a0*/  IMAD.HI.U32 R36, R5, R32, RZ ;  /* 0x0000002005247227 */ /* 0x000fc800078e00ff */
[----:B------:R-:W-:Y:S02]  /*b9b0*/  @!P6 IMAD.IADD R7, R7, 0x1, -R4 ;  /* 0x000000010707e824 */ /* 0x000fe400078e0a04 */
[----:B------:R-:W-:-:S03]  /*b9c0*/  IMAD.HI.U32 R39, R5, R33, RZ ;  /* 0x0000002105277227 */ /* 0x000fc600078e00ff */
[C---:B------:R-:W-:Y:S01]  /*b9d0*/  ISETP.GT.U32.AND P6, PT, R4.reuse, R7, PT ;  /* 0x000000070400720c */ /* 0x040fe20003fc4070 */
[----:B------:R-:W-:Y:S02]  /*b9e0*/  IMAD.MOV R8, RZ, RZ, -R36 ;  /* 0x000000ffff087224 */ /* 0x000fe400078e0a24 */
[----:B------:R-:W-:Y:S02]  /*b9f0*/  IMAD.MOV R36, RZ, RZ, -R39 ;  /* 0x000000ffff247224 */ /* 0x000fe400078e0a27 */
[----:B------:R-:W-:Y:S01]  /*ba00*/  @!P1 IMAD.MOV R11, RZ, RZ, -R11 ;  /* 0x000000ffff0b9224 */ /* 0x000fe200078e0a0b */
[----:B------:R-:W-:Y:S01]  /*ba10*/  ISETP.GE.AND P1, PT, R9, RZ, PT ;  /* 0x000000ff0900720c */ /* 0x000fe20003f26270 */
[C---:B------:R-:W-:Y:S02]  /*ba20*/  IMAD R9, R4.reuse, R8, R32 ;  /* 0x0000000804097224 */ /* 0x040fe400078e0220 */
[----:B------:R-:W-:Y:S02]  /*ba30*/  IMAD R8, R4, R36, R33 ;  /* 0x0000002404087224 */ /* 0x000fe400078e0221 */
[----:B------:R-:W-:-:S02]  /*ba40*/  VIADD R36, R0, 0x7d ;  /* 0x0000007d00247836 */ /* 0x000fc40000000000 */
[----:B------:R-:W-:Y:S01]  /*ba50*/  @!P5 IMAD.MOV R6, RZ, RZ, -R6 ;  /* 0x000000ffff06d224 */ /* 0x000fe200078e0a06 */
[C---:B------:R-:W-:Y:S02]  /*ba60*/  ISETP.GT.U32.AND P5, PT, R4.reuse, R9, PT ;  /* 0x000000090400720c */ /* 0x040fe40003fa4070 */
[----:B------:R-:W-:Y:S01]  /*ba70*/  IABS R32, R36 ;  /* 0x0000002400207213 */ /* 0x000fe20000000000 */
[----:B------:R-:W-:Y:S01]  /*ba80*/  @!P6 IMAD.IADD R7, R7, 0x1, -R4 ;  /* 0x000000010707e824 */ /* 0x000fe200078e0a04 */
[----:B------:R-:W-:-:S03]  /*ba90*/  ISETP.GT.U32.AND P6, PT, R4, R8, PT ;  /* 0x000000080400720c */ /* 0x000fc60003fc4070 */
[----:B------:R-:W-:-:S04]  /*baa0*/  IMAD.HI.U32 R41, R5, R32, RZ ;  /* 0x0000002005297227 */ /* 0x000fc800078e00ff */
[----:B------:R-:W-:Y:S02]  /*bab0*/  VIADD R39, R0, 0x7e ;  /* 0x0000007e00277836 */ /* 0x000fe40000000000 */
[----:B------:R-:W-:Y:S01]  /*bac0*/  IMAD.MOV R44, RZ, RZ, -R41 ;  /* 0x000000ffff2c7224 */ /* 0x000fe200078e0a29 */
[----:B------:R-:W-:Y:S01]  /*bad0*/  SEL R41, R10, R6, !P4 ;  /* 0x000000060a297207 */ /* 0x000fe20006000000 */
[--C-:B------:R-:W-:Y:S01]  /*bae0*/  @!P5 IMAD.IADD R9, R9, 0x1, -R4.reuse ;  /* 0x000000010909d824 */ /* 0x100fe200078e0a04 */
[----:B------:R-:W-:Y:S01]  /*baf0*/  IABS R33, R39 ;  /* 0x0000002700217213 */ /* 0x000fe20000000000 */
[----:B------:R-:W-:Y:S02]  /*bb00*/  @!P6 IMAD.IADD R8, R8, 0x1, -R4 ;  /* 0x000000010808e824 */ /* 0x000fe400078e0a04 */
[----:B------:R-:W-:Y:S01]  /*bb10*/  IMAD R41, R41, UR14, RZ ;  /* 0x0000000e29297c24 */ /* 0x000fe2000f8e02ff */
[----:B------:R-:W-:Y:S01]  /*bb20*/  ISETP.GT.U32.AND P6, PT, R4, R9, PT ;  /* 0x000000090400720c */ /* 0x000fe20003fc4070 */
[----:B------:R-:W-:-:S03]  /*bb30*/  IMAD.HI.U32 R5, R5, R33, RZ ;  /* 0x0000002105057227 */ /* 0x000fc600078e00ff */
[----:B------:R-:W-:Y:S01]  /*bb40*/  IADD3 R45, P5, PT, R41, R3, RZ ;  /* 0x00000003292d7210 */ /* 0x000fe20007fbe0ff */
[----:B------:R-:W-:-:S03]  /*bb50*/  IMAD.MOV R5, RZ, RZ, -R5 ;  /* 0x000000ffff057224 */ /* 0x000fc600078e0a05 */
[----:B------:R-:W-:Y:S01]  /*bb60*/  LEA.HI.X.SX32 R46, R41, R2, 0x1, P5 ;  /* 0x00000002292e7211 */ /* 0x000fe200028f0eff */
[C---:B------:R-:W-:Y:S01]  /*bb70*/  IMAD R5, R4.reuse, R5, R33 ;  /* 0x0000000504057224 */ /* 0x040fe200078e0221 */
[----:B------:R-:W-:Y:S01]  /*bb80*/  PRMT R55, RZ, 0x7610, R55 ;  /* 0x00007610ff377816 */ /* 0x000fe20000000037 */
[C---:B------:R-:W-:Y:S02]  /*bb90*/  IMAD R6, R4.reuse, R44, R32 ;  /* 0x0000002c04067224 */ /* 0x040fe400078e0220 */
[----:B------:R-:W-:Y:S02]  /*bba0*/  @P3 IMAD.MOV.U32 R32, RZ, RZ, R45 ;  /* 0x000000ffff203224 */ /* 0x000fe400078e002d */
[----:B------:R-:W-:Y:S02]  /*bbb0*/  @P3 IMAD.MOV.U32 R33, RZ, RZ, R46 ;  /* 0x000000ffff213224 */ /* 0x000fe400078e002e */
[----:B------:R-:W-:Y:S01]  /*bbc0*/  @!P6 IMAD.IADD R9, R9, 0x1, -R4 ;  /* 0x000000010909e824 */ /* 0x000fe200078e0a04 */
[----:B------:R-:W-:-:S02]  /*bbd0*/  ISETP.GT.U32.AND P6, PT, R4, R5, PT ;  /* 0x000000050400720c */ /* 0x000fc40003fc4070 */
[----:B------:R0:W2:Y:S02]  /*bbe0*/  @P3 LDG.E.U8 R55, desc[UR22][R32.64] ;  /* 0x0000001620373981 */ /* 0x0000a4000c1e1100 */
[----:B0-----:R-:W-:Y:S02]  /*bbf0*/  SEL R32, R10, R88, !P4 ;  /* 0x000000580a207207 */ /* 0x001fe40006000000 */
[----:B------:R0:W-:Y:S03]  /*bc00*/  STL [R1+0x71c], R0 ;  /* 0x00071c0001007387 */ /* 0x0001e60000100800 */
[----:B------:R-:W-:-:S04]  /*bc10*/  IMAD R32, R32, UR14, RZ ;  /* 0x0000000e20207c24 */ /* 0x000fc8000f8e02ff */
[----:B------:R-:W-:Y:S01]  /*bc20*/  @!P6 IMAD.IADD R5, R5, 0x1, -R4 ;  /* 0x000000010505e824 */ /* 0x000fe200078e0a04 */
[C---:B0-----:R-:W-:Y:S02]  /*bc30*/  IADD3 R0, P6, PT, R32.reuse, R3, RZ ;  /* 0x0000000320007210 */ /* 0x041fe40007fde0ff */
[----:B------:R-:W-:Y:S02]  /*bc40*/  PRMT R54, RZ, 0x7610, R54 ;  /* 0x00007610ff367816 */ /* 0x000fe40000000036 */
[----:B------:R-:W-:Y:S01]  /*bc50*/  LEA.HI.X.SX32 R33, R32, R2, 0x1, P6 ;  /* 0x0000000220217211 */ /* 0x000fe200030f0eff */
[----:B------:R-:W-:-:S05]  /*bc60*/  @P3 IMAD.MOV.U32 R32, RZ, RZ, R0 ;  /* 0x000000ffff203224 */ /* 0x000fca00078e0000 */
[----:B------:R-:W2:Y:S01]  /*bc70*/  @P3 LDG.E.U8 R54, desc[UR22][R32.64] ;  /* 0x0000001620363981 */ /* 0x000ea2000c1e1100 */
[----:B------:R-:W-:Y:S01]  /*bc80*/  ISETP.GT.U32.AND P5, PT, R4, R6, PT ;  /* 0x000000060400720c */ /* 0x000fe20003fa4070 */
[----:B------:R-:W-:-:S12]  /*bc90*/  @!P0 IMAD.MOV R7, RZ, RZ, -R7 ;  /* 0x000000ffff078224 */ /* 0x000fd800078e0a07 */
[----:B------:R-:W-:-:S05]  /*bca0*/  @!P5 IMAD.IADD R6, R6, 0x1, -R4 ;  /* 0x000000010606d824 */ /* 0x000fca00078e0a04 */
[C---:B------:R-:W-:Y:S02]  /*bcb0*/  ISETP.GT.U32.AND P0, PT, R4.reuse, R6, PT ;  /* 0x000000060400720c */ /* 0x040fe40003f04070 */
[C---:B------:R-:W-:Y:S02]  /*bcc0*/  ISETP.GT.U32.AND P6, PT, R4.reuse, R5, PT ;  /* 0x000000050400720c */ /* 0x040fe40003fc4070 */
[----:B------:R-:W-:-:S09]  /*bcd0*/  ISETP.GT.U32.AND P5, PT, R4, R8, PT ;  /* 0x000000080400720c */ /* 0x000fd20003fa4070 */
[--C-:B------:R-:W-:Y:S01]  /*bce0*/  @!P0 IMAD.IADD R6, R6, 0x1, -R4.reuse ;  /* 0x0000000106068824 */ /* 0x100fe200078e0a04 */
[----:B------:R-:W-:Y:S02]  /*bcf0*/  ISETP.GE.AND P0, PT, R36, RZ, PT ;  /* 0x000000ff2400720c */ /* 0x000fe40003f06270 */
[----:B------:R-:W-:Y:S01]  /*bd00*/  SEL R36, R10, R89, !P4 ;  /* 0x000000590a247207 */ /* 0x000fe20006000000 */
[----:B------:R-:W-:Y:S04]  /*bd10*/  STL [R1+0x47c], R45 ;  /* 0x00047c2d01007387 */ /* 0x000fe80000100800 */
[----:B------:R-:W-:Y:S01]  /*bd20*/  IMAD R36, R36, UR14, RZ ;  /* 0x0000000e24247c24 */ /* 0x000fe2000f8e02ff */
[----:B------:R-:W-:Y:S01]  /*bd30*/  STL [R1+0x478], R46 ;  /* 0x0004782e01007387 */ /* 0x000fe20000100800 */
[----:B------:R-:W-:-:S03]  /*bd40*/  @!P6 IMAD.IADD R5, R5, 0x1, -R4 ;  /* 0x000000010505e824 */ /* 0x000fc600078e0a04 */
[----:B------:R0:W-:Y:S01]  /*bd50*/  STL [R1+0xd4], R0 ;  /* 0x0000d40001007387 */ /* 0x0001e20000100800 */
[----:B------:R-:W-:Y:S01]  /*bd60*/  @!P5 IMAD.IADD R8, R8, 0x1, -R4 ;  /* 0x000000010808d824 */ /* 0x000fe200078e0a04 */
[----:B------:R-:W-:Y:S02]  /*bd70*/  ISETP.GE.AND P5, PT, R40, RZ, PT ;  /* 0x000000ff2800720c */ /* 0x000fe40003fa6270 */
[----:B------:R-:W-:Y:S01]  /*bd80*/  STL [R1+0xd0], R33 ;  /* 0x0000d02101007387 */ /* 0x000fe20000100800 */
[----:B0-----:R-:W-:-:S04]  /*bd90*/  IADD3 R0, P6, PT, R36, R3, RZ ;  /* 0x0000000324007210 */ /* 0x001fc80007fde0ff */
[----:B------:R-:W-:Y:S02]  /*bda0*/  LEA.HI.X.SX32 R40, R36, R2, 0x1, P6 ;  /* 0x0000000224287211 */ /* 0x000fe400030f0eff */
[----:B------:R-:W-:Y:S01]  /*bdb0*/  SEL R45, R10, R90, !P4 ;  /* 0x0000005a0a2d7207 */ /* 0x000fe20006000000 */
[----:B------:R-:W-:Y:S01]  /*bdc0*/  IMAD.MOV.U32 R58, RZ, RZ, R91 ;  /* 0x000000ffff3a7224 */ /* 0x000fe200078e005b */
[----:B--2---:R0:W-:Y:S04]  /*bdd0*/  STL [R1+0x720], R54 ;  /* 0x0007203601007387 */ /* 0x0041e80000100800 */
[----:B------:R-:W-:Y:S04]  /*bde0*/  STL [R1+0x114], R0 ;  /* 0x0001140001007387 */ /* 0x000fe80000100800 */
[----:B------:R1:W-:Y:S04]  /*bdf0*/  STL [R1+0x110], R40 ;  /* 0x0001102801007387 */ /* 0x0003e80000100800 */
[----:B------:R-:W2:Y:S04]  /*be00*/  LDL.LU R85, [R1+0x164] ;  /* 0x0001640001557983 */ /* 0x000ea80000300800 */
[----:B------:R-:W3:Y:S04]  /*be10*/  LDL.LU R46, [R1+0x15c] ;  /* 0x00015c00012e7983 */ /* 0x000ee80000300800 */
[----:B------:R-:W3:Y:S04]  /*be20*/  LDL.LU R68, [R1+0x158] ;  /* 0x0001580001447983 */ /* 0x000ee80000300800 */
[----:B------:R-:W3:Y:S04]  /*be30*/  LDL.LU R87, [R1+0x154] ;  /* 0x0001540001577983 */ /* 0x000ee80000300800 */
[----:B------:R-:W4:Y:S04]  /*be40*/  LDL.LU R88, [R1+0x150] ;  /* 0x0001500001587983 */ /* 0x000f280000300800 */
[----:B------:R-:W4:Y:S04]  /*be50*/  LDL.LU R89, [R1+0x138] ;  /* 0x0001380001597983 */ /* 0x000f280000300800 */
[----:B------:R-:W4:Y:S04]  /*be60*/  LDL.LU R4, [R1+0x124] ;  /* 0x0001240001047983 */ /* 0x000f280000300800 */
[----:B------:R-:W4:Y:S04]  /*be70*/  LDL.LU R47, [R1+0x120] ;  /* 0x00012000012f7983 */ /* 0x000f280000300800 */
[----:B------:R-:W4:Y:S01]  /*be80*/  LDL.LU R73, [R1+0x11c] ;  /* 0x00011c0001497983 */ /* 0x000f220000300800 */
[----:B0-----:R-:W-:-:S03]  /*be90*/  IMAD.MOV.U32 R54, RZ, RZ, R92 ;  /* 0x000000ffff367224 */ /* 0x001fc600078e005c */
[----:B------:R-:W4:Y:S04]  /*bea0*/  LDL.LU R90, [R1+0x118] ;  /* 0x00011800015a7983 */ /* 0x000f280000300800 */
[----:B------:R-:W4:Y:S04]  /*beb0*/  LDL.LU R91, [R1+0xfc] ;  /* 0x0000fc00015b7983 */ /* 0x000f280000300800 */
[----:B------:R-:W4:Y:S01]  /*bec0*/  LDL.LU R92, [R1+0xf8] ;  /* 0x0000f800015c7983 */ /* 0x000f220000300800 */
[----:B------:R-:W-:Y:S01]  /*bed0*/  PRMT R52, RZ, 0x7610, R52 ;  /* 0x00007610ff347816 */ /* 0x000fe20000000034 */
[----:B------:R-:W-:-:S02]  /*bee0*/  @P3 IMAD.MOV.U32 R32, RZ, RZ, R0 ;  /* 0x000000ffff203224 */ /* 0x000fc400078e0000 */
[----:B------:R-:W-:Y:S02]  /*bef0*/  @P3 IMAD.MOV.U32 R33, RZ, RZ, R40 ;  /* 0x000000ffff213224 */ /* 0x000fe400078e0028 */
[----:B------:R-:W-:-:S03]  /*bf00*/  IMAD.MOV.U32 R84, RZ, RZ, R93 ;  /* 0x000000ffff547224 */ /* 0x000fc600078e005d */
[----:B------:R0:W4:Y:S01]  /*bf10*/  @P3 LDG.E.U8 R52, desc[UR22][R32.64] ;  /* 0x0000001620343981 */ /* 0x000122000c1e1100 */
[----:B------:R-:W-:-:S03]  /*bf20*/  ISETP.GE.AND P6, PT, R39, RZ, PT ;  /* 0x000000ff2700720c */ /* 0x000fc60003fc6270 */
[----:B------:R-:W4:Y:S04]  /*bf30*/  LDL.LU R32, [R1+0xf4] ;  /* 0x0000f40001207983 */ /* 0x000f280000300800 */
[----:B------:R-:W4:Y:S04]  /*bf40*/  LDL.LU R48, [R1+0xf0] ;  /* 0x0000f00001307983 */ /* 0x000f280000300800 */
[----:B------:R-:W4:Y:S04]  /*bf50*/  LDL.LU R74, [R1+0xec] ;  /* 0x0000ec00014a7983 */ /* 0x000f280000300800 */
[----:B------:R-:W4:Y:S04]  /*bf60*/  LDL.LU R93, [R1+0xe8] ;  /* 0x0000e800015d7983 */ /* 0x000f280000300800 */
[----:B------:R-:W0:Y:S04]  /*bf70*/  LDL.LU R33, [R1+0xe4] ;  /* 0x0000e40001217983 */ /* 0x000e280000300800 */
[----:B------:R-:W4:Y:S04]  /*bf80*/  LDL.LU R39, [R1+0xe0] ;  /* 0x0000e00001277983 */ /* 0x000f280000300800 */
[----:B------:R-:W4:Y:S04]  /*bf90*/  LDL.LU R36, [R1+0xdc] ;  /* 0x0000dc0001247983 */ /* 0x000f280000300800 */
[----:B------:R-:W4:Y:S01]  /*bfa0*/  LDL.LU R53, [R1+0xd8] ;  /* 0x0000d80001357983 */ /* 0x000f220000300800 */
[----:B------:R-:W-:-:S03]  /*bfb0*/  SEL R84, R10, R84, !P4 ;  /* 0x000000540a547207 */ /* 0x000fc60006000000 */
[----:B------:R-:W4:Y:S04]  /*bfc0*/  LDL.LU R78, [R1+0x1c] ;  /* 0x00001c00014e7983 */ /* 0x000f280000300800 */
[----:B-1----:R-:W4:Y:S04]  /*bfd0*/  LDL.LU R40, [R1+0x18] ;  /* 0x0000180001287983 */ /* 0x002f280000300800 */
[----:B------:R-:W4:Y:S04]  /*bfe0*/  LDL.LU R41, [R1+0x14] ;  /* 0x0000140001297983 */ /* 0x000f280000300800 */
[----:B------:R-:W4:Y:S04]  /*bff0*/  LDL.LU R44, [R1+0x10] ;  /* 0x00001000012c7983 */ /* 0x000f280000300800 */
[----:B------:R-:W4:Y:S04]  /*c000*/  LDL.LU R0, [R1+0xc] ;  /* 0x00000c0001007983 */ /* 0x000f280000300800 */
[----:B------:R-:W4:Y:S04]  /*c010*/  LDL.LU R56, [R1+0x8] ;  /* 0x0000080001387983 */ /* 0x000f280000300800 */
[----:B------:R-:W4:Y:S04]  /*c020*/  LDL.LU R86, [R1+0x4] ;  /* 0x0000040001567983 */ /* 0x000f280000300800 */
[----:B------:R-:W4:Y:S04]  /*c030*/  LDL.LU R57, [R1] ;  /* 0x0000000001397983 */ /* 0x000f280000300800 */
[----:B------:R1:W-:Y:S04]  /*c040*/  STL [R1+0x1fc], R84 ;  /* 0x0001fc5401007387 */ /* 0x0003e80000100800 */
[----:B-1----:R-:W4:Y:S01]  /*c050*/  LDL.LU R84, [R1+0x754] ;  /* 0x0007540001547983 */ /* 0x002f220000300800 */
[----:B--2---:R-:W-:-:S05]  /*c060*/  SEL R85, R10, R85, !P4 ;  /* 0x000000550a557207 */ /* 0x004fca0006000000 */
[----:B------:R1:W-:Y:S01]  /*c070*/  STL [R1+0x2c4], R85 ;  /* 0x0002c45501007387 */ /* 0x0003e20000100800 */
[----:B---3--:R-:W-:-:S03]  /*c080*/  SEL R87, R10, R87, !P4 ;  /* 0x000000570a577207 */ /* 0x008fc60006000000 */
[----:B-1----:R-:W2:Y:S01]  /*c090*/  LDL.LU R85, [R1+0x750] ;  /* 0x0007500001557983 */ /* 0x002ea20000300800 */
[----:B----4-:R-:W-:-:S03]  /*c0a0*/  SEL R88, R10, R88, !P4 ;  /* 0x000000580a587207 */ /* 0x010fc60006000000 */
[----:B------:R1:W-:Y:S01]  /*c0b0*/  STL [R1+0x1f8], R87 ;  /* 0x0001f85701007387 */ /* 0x0003e20000100800 */
[----:B------:R-:W-:-:S03]  /*c0c0*/  SEL R89, R10, R89, !P4 ;  /* 0x000000590a597207 */ /* 0x000fc60006000000 */
[----:B-1----:R-:W3:Y:S04]  /*c0d0*/  LDL.LU R87, [R1+0x74c] ;  /* 0x00074c0001577983 */ /* 0x002ee80000300800 */
[----:B------:R1:W-:Y:S01]  /*c0e0*/  STL [R1+0x204], R88 ;  /* 0x0002045801007387 */ /* 0x0003e20000100800 */
[C---:B------:R-:W-:Y:S02]  /*c0f0*/  SEL R90, R10.reuse, R90, !P4 ;  /* 0x0000005a0a5a7207 */ /* 0x040fe40006000000 */
[C---:B------:R-:W-:Y:S01]  /*c100*/  SEL R91, R10.reuse, R91, !P4 ;  /* 0x0000005b0a5b7207 */ /* 0x040fe20006000000 */
[----:B-1----:R-:W4:Y:S01]  /*c110*/  LDL.LU R88, [R1+0x748] ;  /* 0x0007480001587983 */ /* 0x002f220000300800 */
[----:B------:R-:W-:-:S03]  /*c120*/  SEL R92, R10, R92, !P4 ;  /* 0x0000005c0a5c7207 */ /* 0x000fc60006000000 */
[----:B------:R1:W-:Y:S04]  /*c130*/  STL [R1+0x384], R89 ;  /* 0x0003845901007387 */ /* 0x0003e80000100800 */
[----:B-1----:R-:W2:Y:S04]  /*c140*/  LDL.LU R89, [R1+0x744] ;  /* 0x0007440001597983 */ /* 0x002ea80000300800 */
[----:B------:R1:W-:Y:S04]  /*c150*/  STL [R1+0x1f4], R90 ;  /* 0x0001f45a01007387 */ /* 0x0003e80000100800 */
[----:B-1----:R-:W2:Y:S04]  /*c160*/  LDL.LU R90, [R1+0x740] ;  /* 0x00074000015a7983 */ /* 0x002ea80000300800 */
[----:B------:R1:W-:Y:S04]  /*c170*/  STL [R1+0x200], R91 ;  /* 0x0002005b01007387 */ /* 0x0003e80000100800 */
[----:B-1----:R-:W2:Y:S04]  /*c180*/  LDL.LU R91, [R1+0x73c] ;  /* 0x00073c00015b7983 */ /* 0x002ea80000300800 */
[----:B------:R1:W-:Y:S04]  /*c190*/  STL [R1+0x380], R92 ;  /* 0x0003805c01007387 */ /* 0x0003e80000100800 */
[----:B-1----:R-:W2:Y:S01]  /*c1a0*/  LDL.LU R92, [R1+0x738] ;  /* 0x00073800015c7983 */ /* 0x002ea20000300800 */
[----:B------:R-:W-:-:S02]  /*c1b0*/  SEL R93, R10, R93, !P4 ;  /* 0x0000005d0a5d7207 */ /* 0x000fc40006000000 */
[C---:B0-----:R-:W-:Y:S02]  /*c1c0*/  SEL R33, R10.reuse, R33, !P4 ;  /* 0x000000210a217207 */ /* 0x041fe40006000000 */
[C---:B------:R-:W-:Y:S01]  /*c1d0*/  SEL R39, R10.reuse, R39, !P4 ;  /* 0x000000270a277207 */ /* 0x040fe20006000000 */
[----:B------:R0:W-:Y:S04]  /*c1e0*/  STL [R1+0xf4], R93 ;  /* 0x0000f45d01007387 */ /* 0x0001e80000100800 */
[----:B0-----:R-:W3:Y:S04]  /*c1f0*/  LDL.LU R93, [R1+0x734] ;  /* 0x00073400015d7983 */ /* 0x001ee80000300800 */
[----:B------:R0:W-:Y:S04]  /*c200*/  STL [R1+0xfc], R33 ;  /* 0x0000fc2101007387 */ /* 0x0001e80000100800 */
[----:B------:R1:W-:Y:S01]  /*c210*/  STL [R1+0x344], R39 ;  /* 0x0003442701007387 */ /* 0x0003e20000100800 */
[----:B0-----:R-:W-:-:S02]  /*c220*/  SEL R33, R10, R36, !P4 ;  /* 0x000000240a217207 */ /* 0x001fc40006000000 */
[C---:B------:R-:W-:Y:S02]  /*c230*/  SEL R36, R10.reuse, R40, !P4 ;  /* 0x000000280a247207 */ /* 0x040fe40006000000 */
[C---:B------:R-:W-:Y:S02]  /*c240*/  SEL R40, R10.reuse, R41, !P4 ;  /* 0x000000290a287207 */ /* 0x040fe40006000000 */
[C---:B-1----:R-:W-:Y:S01]  /*c250*/  SEL R39, R10.reuse, R44, !P4 ;  /* 0x0000002c0a277207 */ /* 0x042fe20006000000 */
[----:B------:R0:W-:Y:S04]  /*c260*/  STL [R1+0xf0], R36 ;  /* 0x0000f02401007387 */ /* 0x0001e80000100800 */
[----:B------:R-:W-:Y:S04]  /*c270*/  STL [R1+0xf8], R40 ;  /* 0x0000f82801007387 */ /* 0x000fe80000100800 */
[----:B------:R1:W-:Y:S01]  /*c280*/  STL [R1+0x340], R39 ;  /* 0x0003402701007387 */ /* 0x0003e20000100800 */
[----:B0-----:R-:W-:-:S02]  /*c290*/  SEL R36, R10, R0, !P4 ;  /* 0x000000000a247207 */ /* 0x001fc40006000000 */
[----:B-1----:R-:W-:-:S05]  /*c2a0*/  SEL R39, R10, R57, !P4 ;  /* 0x000000390a277207 */ /* 0x002fca0006000000 */
[----:B------:R-:W-:Y:S01]  /*c2b0*/  STL [R1], R39 ;  /* 0x0000002701007387 */ /* 0x000fe20000100800 */
[C---:B------:R-:W-:Y:S02]  /*c2c0*/  SEL R71, R10.reuse, R71, !P4 ;  /* 0x000000470a477207 */ /* 0x040fe40006000000 */
[C---:B------:R-:W-:Y:S02]  /*c2d0*/  SEL R61, R10.reuse, R61, !P4 ;  /* 0x0000003d0a3d7207 */ /* 0x040fe40006000000 */
[C---:B------:R-:W-:Y:S02]  /*c2e0*/  SEL R42, R10.reuse, R42, !P4 ;  /* 0x0000002a0a2a7207 */ /* 0x040fe40006000000 */
[C---:B------:R-:W-:Y:S02]  /*c2f0*/  SEL R30, R10.reuse, R30, !P4 ;  /* 0x0000001e0a1e7207 */ /* 0x040fe40006000000 */
[----:B--2---:R-:W-:-:S05]  /*c300*/  SEL R0, R10, R92, !P4 ;  /* 0x0000005c0a007207 */ /* 0x004fca0006000000 */
[----:B------:R0:W-:Y:S02]  /*c310*/  STL [R1+0x304], R0 ;  /* 0x0003040001007387 */ /* 0x0001e40000100800 */
[----:B0-----:R-:W-:-:S05]  /*c320*/  SEL R0, R10, R85, !P4 ;  /* 0x000000550a007207 */ /* 0x001fca0006000000 */
[----:B------:R0:W-:Y:S02]  /*c330*/  STL [R1+0x300], R0 ;  /* 0x0003000001007387 */ /* 0x0001e40000100800 */
[----:B0-----:R-:W-:-:S05]  /*c340*/  SEL R0, R10, R79, !P4 ;  /* 0x0000004f0a007207 */ /* 0x001fca0006000000 */
[----:B------:R0:W-:Y:S04]  /*c350*/  STL [R1+0x714], R0 ;  /* 0x0007140001007387 */ /* 0x0001e80000100800 */
[----:B------:R-:W-:Y:S01]  /*c360*/  STL [R1+0x284], R71 ;  /* 0x0002844701007387 */ /* 0x000fe20000100800 */
[----:B0-----:R-:W-:-:S05]  /*c370*/  SEL R0, R10, R70, !P4 ;  /* 0x000000460a007207 */ /* 0x001fca0006000000 */
[----:B------:R0:W-:Y:S04]  /*c380*/  STL [R1+0x710], R0 ;  /* 0x0007100001007387 */ /* 0x0001e80000100800 */
[----:B------:R-:W-:Y:S01]  /*c390*/  STL [R1+0x280], R61 ;  /* 0x0002803d01007387 */ /* 0x000fe20000100800 */
[----:B0-----:R-:W-:-:S05]  /*c3a0*/  SEL R0, R10, R60, !P4 ;  /* 0x0000003c0a007207 */ /* 0x001fca0006000000 */
[----:B------:R0:W-:Y:S01]  /*c3b0*/  STL [R1+0x3f0], R0 ;  /* 0x0003f00001007387 */ /* 0x0001e20000100800 */
[C---:B------:R-:W-:Y:S02]  /*c3c0*/  SEL R39, R10.reuse, R91, !P4 ;  /* 0x0000005b0a277207 */ /* 0x040fe40006000000 */
[C---:B------:R-:W-:Y:S01]  /*c3d0*/  SEL R91, R10.reuse, R80, !P4 ;  /* 0x000000500a5b7207 */ /* 0x040fe20006000000 */
[----:B------:R-:W-:Y:S01]  /*c3e0*/  STL [R1+0x244], R42 ;  /* 0x0002442a01007387 */ /* 0x000fe20000100800 */
[C---:B------:R-:W-:Y:S02]  /*c3f0*/  SEL R80, R10.reuse, R31, !P4 ;  /* 0x0000001f0a507207 */ /* 0x040fe40006000000 */
[----:B0-----:R-:W-:-:S05]  /*c400*/  SEL R0, R10, R38, !P4 ;  /* 0x000000260a007207 */ /* 0x001fca0006000000 */
[----:B------:R0:W-:Y:S04]  /*c410*/  STL [R1+0x3c0], R0 ;  /* 0x0003c00001007387 */ /* 0x0001e80000100800 */
[----:B------:R-:W2:Y:S01]  /*c420*/  LDL.LU R31, [R1+0x1d8] ;  /* 0x0001d800011f7983 */ /* 0x000ea20000300800 */
[C---:B------:R-:W-:Y:S02]  /*c430*/  SEL R79, R10.reuse, R25, !P4 ;  /* 0x000000190a4f7207 */ /* 0x040fe40006000000 */
[C---:B0-----:R-:W-:Y:S01]  /*c440*/  SEL R0, R10.reuse, R29, !P4 ;  /* 0x0000001d0a007207 */ /* 0x041fe20006000000 */
[----:B------:R-:W-:Y:S01]  /*c450*/  STL [R1+0x240], R30 ;  /* 0x0002401e01007387 */ /* 0x000fe20000100800 */
[----:B------:R-:W-:-:S03]  /*c460*/  SEL R25, R10, R24, !P4 ;  /* 0x000000180a197207 */ /* 0x000fc60006000000 */
[----:B------:R0:W-:Y:S04]  /*c470*/  STL [R1+0x3bc], R0 ;  /* 0x0003bc0001007387 */ /* 0x0001e80000100800 */
[----:B------:R-:W3:Y:S01]  /*c480*/  LDL.LU R24, [R1+0x1e0] ;  /* 0x0001e00001187983 */ /* 0x000ee20000300800 */
[----:B0-----:R-:W-:-:S03]  /*c490*/  SEL R0, R10, R23, !P4 ;  /* 0x000000170a007207 */ /* 0x001fc60006000000 */
[----:B------:R0:W-:Y:S04]  /*c4a0*/  STL [R1+0x10], R25 ;  /* 0x0000101901007387 */ /* 0x0001e80000100800 */
[----:B------:R1:W-:Y:S04]  /*c4b0*/  STL [R1+0x3ec], R0 ;  /* 0x0003ec0001007387 */ /* 0x0003e80000100800 */
[----:B0-----:R-:W4:Y:S01]  /*c4c0*/  LDL.LU R25, [R1+0x1dc] ;  /* 0x0001dc0001197983 */ /* 0x001f220000300800 */
[C---:B------:R-:W-:Y:S02]  /*c4d0*/  SEL R18, R10.reuse, R18, !P4 ;  /* 0x000000120a127207 */ /* 0x040fe40006000000 */
[----:B-1----:R-:W-:-:S03]  /*c4e0*/  SEL R0, R10, R17, !P4 ;  /* 0x000000110a007207 */ /* 0x002fc60006000000 */
[----:B------:R-:W-:Y:S01]  /*c4f0*/  STL [R1+0xc], R18 ;  /* 0x00000c1201007387 */ /* 0x000fe20000100800 */
[----:B------:R-:W-:-:S03]  /*c500*/  SEL R70, R10, R63, !P4 ;  /* 0x0000003f0a467207 */ /* 0x000fc60006000000 */
[----:B------:R0:W-:Y:S01]  /*c510*/  STL [R1+0x420], R0 ;  /* 0x0004200001007387 */ /* 0x0001e20000100800 */
[C---:B------:R-:W-:Y:S02]  /*c520*/  SEL R63, R10.reuse, R26, !P4 ;  /* 0x0000001a0a3f7207 */ /* 0x040fe40006000000 */
[C---:B------:R-:W-:Y:S01]  /*c530*/  SEL R42, R10.reuse, R27, !P4 ;  /* 0x0000001b0a2a7207 */ /* 0x040fe20006000000 */
[----:B------:R-:W4:Y:S04]  /*c540*/  LDL.LU R26, [R1+0x21c] ;  /* 0x00021c00011a7983 */ /* 0x000f280000300800 */
[----:B------:R-:W4:Y:S01]  /*c550*/  LDL.LU R27, [R1+0x218] ;  /* 0x00021800011b7983 */ /* 0x000f220000300800 */
[C---:B0-----:R-:W-:Y:S01]  /*c560*/  SEL R0, R10.reuse, R12, !P4 ;  /* 0x0000000c0a007207 */ /* 0x041fe20006000000 */
[----:B------:R-:W0:Y:S04]  /*c570*/  S2R R30, SR_TID.X ;  /* 0x00000000001e7919 */ /* 0x000e280000002100 */
[----:B------:R-:W-:Y:S04]  /*c580*/  STL [R1+0x8], R0 ;  /* 0x0000080001007387 */ /* 0x000fe80000100800 */
[----:B------:R-:W4:Y:S01]  /*c590*/  LDL.LU R29, [R1+0x29c] ;  /* 0x00029c00011d7983 */ /* 0x000f220000300800 */
[----:B------:R-:W-:Y:S01]  /*c5a0*/  SEL R4, R10, R4, !P4 ;  /* 0x000000040a047207 */ /* 0x000fe20006000000 */
[----:B------:R-:W-:Y:S01]  /*c5b0*/  @!P0 IMAD.MOV R6, RZ, RZ, -R6 ;  /* 0x000000ffff068224 */ /* 0x000fe200078e0a06 */
[----:B------:R-:W-:-:S04]  /*c5c0*/  @!UP2 UIADD3 UR4, UPT, UPT, -UR6, 0x100000, URZ ;  /* 0x001000000604a890 */ /* 0x000fc8000fffe1ff */
[----:B------:R-:W-:Y:S02]  /*c5d0*/  @!UP2 USHF.L.U32 UR5, UR4, 0xb, URZ ;  /* 0x0000000b0405a899 */ /* 0x000fe400080006ff */
[----:B------:R-:W-:Y:S01]  /*c5e0*/  @!UP2 USHF.L.U32 UR4, UR4, 0x1, URZ ;  /* 0x000000010404a899 */ /* 0x000fe200080006ff */
[----:B------:R-:W-:Y:S01]  /*c5f0*/  IMAD R4, R4, UR14, RZ ;  /* 0x0000000e04047c24 */ /* 0x000fe2000f8e02ff */
[C---:B------:R-:W-:Y:S02]  /*c600*/  SEL R71, R10.reuse, R6, !P4 ;  /* 0x000000060a477207 */ /* 0x040fe40006000000 */
[----:B------:R-:W-:Y:S02]  /*c610*/  SEL R40, R10, R84, !P4 ;  /* 0x000000540a287207 */ /* 0x000fe40006000000 */
[----:B------:R-:W-:Y:S02]  /*c620*/  IADD3 R6, P0, PT, R4, R3, RZ ;  /* 0x0000000304067210 */ /* 0x000fe40007f1e0ff */
[C---:B------:R-:W-:Y:S01]  /*c630*/  SEL R84, R10.reuse, R62, !P4 ;  /* 0x0000003e0a547207 */ /* 0x040fe20006000000 */
[----:B------:R-:W-:Y:S01]  /*c640*/  VOTEU.ALL UP1, P2 ;  /* 0x0000000000ff7886 */ /* 0x000fe20001020000 */
[----:B------:R-:W-:-:S02]  /*c650*/  SEL R62, R10, R20, !P4 ;  /* 0x000000140a3e7207 */ /* 0x000fc40006000000 */
[----:B------:R-:W-:Y:S02]  /*c660*/  SEL R20, R10, R7, !P4 ;  /* 0x000000070a147207 */ /* 0x000fe40006000000 */
[----:B------:R-:W-:Y:S01]  /*c670*/  LEA.HI.X.SX32 R7, R4, R2, 0x1, P0 ;  /* 0x0000000204077211 */ /* 0x000fe200000f0eff */
[----:B------:R1:W1:Y:S01]  /*c680*/  @!UP1 SYNCS.EXCH.64 URZ, [UR10+0xc008], UR4 ;  /* 0x00c008040aff95b2 */ /* 0x0002620008000100 */
[----:B0-----:R-:W-:Y:S02]  /*c690*/  LOP3.LUT R23, R30, 0x7f, RZ, 0xc0, !PT ;  /* 0x0000007f1e177812 */ /* 0x001fe400078ec0ff */
[----:B------:R-:W4:Y:S04]  /*c6a0*/  LDL.LU R30, [R1+0x258] ;  /* 0x00025800011e7983 */ /* 0x000f280000300800 */
[----:B------:R-:W-:Y:S04]  /*c6b0*/  STL [R1+0x154], R6 ;  /* 0x0001540601007387 */ /* 0x000fe80000100800 */
[----:B------:R-:W-:Y:S01]  /*c6c0*/  STL [R1+0x150], R7 ;  /* 0x0001500701007387 */ /* 0x000fe20000100800 */
[----:B------:R-:W-:Y:S01]  /*c6d0*/  @!P6 IMAD.MOV R5, RZ, RZ, -R5 ;  /* 0x000000ffff05e224 */ /* 0x000fe200078e0a05 */
[----:B------:R-:W-:-:S02]  /*c6e0*/  SEL R32, R10, R32, !P4 ;  /* 0x000000200a207207 */ /* 0x000fc40006000000 */
[----:B--2---:R0:W-:Y:S04]  /*c6f0*/  STS.U8 [R23+UR10+0x8000], R31 ;  /* 0x0080001f17007988 */ /* 0x0041e8000800000a */
[----:B0-----:R-:W2:Y:S04]  /*c700*/  LDL.LU R31, [R1+0x2dc] ;  /* 0x0002dc00011f7983 */ /* 0x001ea80000300800 */
[----:B---3--:R0:W-:Y:S04]  /*c710*/  STS.U8 [R23+UR10+0x8200], R24 ;  /* 0x0082001817007988 */ /* 0x0081e8000800000a */
[----:B0-----:R-:W3:Y:S01]  /*c720*/  LDL.LU R24, [R1+0x25c] ;  /* 0x00025c0001187983 */ /* 0x001ee20000300800 */
[----:B------:R-:W-:-:S02]  /*c730*/  SEL R57, R10, R90, !P4 ;  /* 0x0000005a0a397207 */ /* 0x000fc40006000000 */
[----:B------:R-:W-:Y:S02]  /*c740*/  SEL R90, R10, R5, !P4 ;  /* 0x000000050a5a7207 */ /* 0x000fe40006000000 */
[----:B------:R-:W-:Y:S01]  /*c750*/  PRMT R5, RZ, 0x7610, R5 ;  /* 0x00007610ff057816 */ /* 0x000fe20000000005 */
[----:B------:R-:W-:-:S05]  /*c760*/  IMAD R4, R32, UR14, RZ ;  /* 0x0000000e20047c24 */ /* 0x000fca000f8e02ff */
[----:B------:R0:W3:Y:S02]  /*c770*/  @P3 LDG.E.U8 R5, desc[UR22][R6.64] ;  /* 0x0000001606053981 */ /* 0x0000e4000c1e1100 */
[----:B0-----:R-:W-:-:S04]  /*c780*/  IADD3 R6, P0, PT, R4, R3, RZ ;  /* 0x0000000304067210 */ /* 0x001fc80007f1e0ff */
[----:B------:R-:W-:Y:S01]  /*c790*/  LEA.HI.X.SX32 R7, R4, R2, 0x1, P0 ;  /* 0x0000000204077211 */ /* 0x000fe200000f0eff */
[----:B------:R-:W-:Y:S04]  /*c7a0*/  STL [R1+0x19c], R6 ;  /* 0x00019c0601007387 */ /* 0x000fe80000100800 */
[----:B----4-:R0:W-:Y:S04]  /*c7b0*/  STS.U8 [R23+UR10+0x8400], R25 ;  /* 0x0084001917007988 */ /* 0x0101e8000800000a */
[----:B------:R-:W-:Y:S04]  /*c7c0*/  STL [R1+0x198], R7 ;  /* 0x0001980701007387 */ /* 0x000fe80000100800 */
[----:B0-----:R-:W4:Y:S01]  /*c7d0*/  LDL.LU R25, [R1+0x31c] ;  /* 0x00031c0001197983 */ /* 0x001f220000300800 */
[----:B------:R-:W-:Y:S01]  /*c7e0*/  PRMT R4, RZ, 0x7610, R4 ;  /* 0x00007610ff047816 */ /* 0x000fe20000000004 */
[----:B------:R-:W-:-:S05]  /*c7f0*/  @!P5 IMAD.MOV R8, RZ, RZ, -R8 ;  /* 0x000000ffff08d224 */ /* 0x000fca00078e0a08 */
[----:B------:R0:W4:Y:S01]  /*c800*/  @P3 LDG.E.U8 R4, desc[UR22][R6.64] ;  /* 0x0000001606043981 */ /* 0x000122000c1e1100 */
[----:B------:R-:W-:Y:S01]  /*c810*/  @!P1 IMAD.MOV R9, RZ, RZ, -R9 ;  /* 0x000000ffff099224 */ /* 0x000fe200078e0a09 */
[----:B------:R-:W-:Y:S01]  /*c820*/  SEL R60, R10, R8, !P4 ;  /* 0x000000080a3c7207 */ /* 0x000fe20006000000 */
[----:B0-----:R-:W-:-:S03]  /*c830*/  IMAD R6, R33, UR14, RZ ;  /* 0x0000000e21067c24 */ /* 0x001fc6000f8e02ff */
[----:B------:R-:W-:Y:S02]  /*c840*/  SEL R38, R10, R9, !P4 ;  /* 0x000000090a267207 */ /* 0x000fe40006000000 */
[C---:B------:R-:W-:Y:S01]  /*c850*/  IADD3 R8, P0, PT, R6.reuse, R3, RZ ;  /* 0x0000000306087210 */ /* 0x040fe20007f1e0ff */
[----:B------:R0:W-:Y:S03]  /*c860*/  STS.U8 [R23+UR10+0x8600], R26 ;  /* 0x0086001a17007988 */ /* 0x0001e6000800000a */
[----:B------:R-:W-:Y:S01]  /*c870*/  LEA.HI.X.SX32 R9, R6, R2, 0x1, P0 ;  /* 0x0000000206097211 */ /* 0x000fe200000f0eff */
[----:B------:R-:W-:Y:S04]  /*c880*/  STS.U8 [R23+UR10+0x8800], R27 ;  /* 0x0088001b17007988 */ /* 0x000fe8000800000a */
[----:B------:R1:W-:Y:S04]  /*c890*/  STS.U8 [R23+UR10+0x8a00], R29 ;  /* 0x008a001d17007988 */ /* 0x0003e8000800000a */
[----:B0-----:R-:W4:Y:S04]  /*c8a0*/  LDL.LU R26, [R1+0x298] ;  /* 0x00029800011a7983 */ /* 0x001f280000300800 */
[----:B------:R0:W-:Y:S04]  /*c8b0*/  STL [R1+0x1dc], R8 ;  /* 0x0001dc0801007387 */ /* 0x0001e80000100800 */
[----:B------:R0:W-:Y:S04]  /*c8c0*/  STL [R1+0x1d8], R9 ;  /* 0x0001d80901007387 */ /* 0x0001e80000100800 */
[----:B-1----:R-:W4:Y:S01]  /*c8d0*/  LDL.LU R29, [R1+0x374] ;  /* 0x00037400011d7983 */ /* 0x002f220000300800 */
[----:B------:R-:W-:Y:S01]  /*c8e0*/  PRMT R7, RZ, 0x7610, R7 ;  /* 0x00007610ff077816 */ /* 0x000fe20000000007 */
[----:B------:R-:W-:-:S02]  /*c8f0*/  IMAD R6, R36, UR14, RZ ;  /* 0x0000000e24067c24 */ /* 0x000fc4000f8e02ff */
[----:B------:R-:W4:Y:S04]  /*c900*/  LDL.LU R27, [R1+0x2d8] ;  /* 0x0002d800011b7983 */ /* 0x000f280000300800 */
[----:B------:R0:W4:Y:S02]  /*c910*/  @P3 LDG.E.U8 R7, desc[UR22][R8.64] ;  /* 0x0000001608073981 */ /* 0x000124000c1e1100 */
[----:B0-----:R-:W-:-:S04]  /*c920*/  IADD3 R8, P0, PT, R6, R3, RZ ;  /* 0x0000000306087210 */ /* 0x001fc80007f1e0ff */
[----:B------:R-:W-:Y:S01]  /*c930*/  LEA.HI.X.SX32 R9, R6, R2, 0x1, P0 ;  /* 0x0000000206097211 */ /* 0x000fe200000f0eff */
[----:B------:R-:W-:Y:S04]  /*c940*/  STL [R1+0x21c], R8 ;  /* 0x00021c0801007387 */ /* 0x000fe80000100800 */
[----:B------:R0:W-:Y:S04]  /*c950*/  STS.U8 [R23+UR10+0x8c00], R30 ;  /* 0x008c001e17007988 */ /* 0x0001e8000800000a */
[----:B------:R-:W-:Y:S04]  /*c960*/  STL [R1+0x218], R9 ;  /* 0x0002180901007387 */ /* 0x000fe80000100800 */
[----:B0-----:R-:W4:Y:S04]  /*c970*/  LDL.LU R30, [R1+0x378] ;  /* 0x00037800011e7983 */ /* 0x001f280000300800 */
[----:B--2---:R0:W-:Y:S04]  /*c980*/  STS.U8 [R23+UR10+0x8e00], R31 ;  /* 0x008e001f17007988 */ /* 0x0041e8000800000a */
[----:B0-----:R-:W2:Y:S04]  /*c990*/  LDL.LU R31, [R1+0x318] ;  /* 0x00031800011f7983 */ /* 0x001ea80000300800 */
[----:B---3--:R0:W-:Y:S02]  /*c9a0*/  STS.U8 [R23+UR10+0x9000], R24 ;  /* 0x0090001817007988 */ /* 0x0081e4000800000a */
[----:B0-----:R-:W0:Y:S01]  /*c9b0*/  S2R R23, SR_TID.X ;  /* 0x0000000000177919 */ /* 0x001e220000002100 */
[----:B------:R-:W-:-:S02]  /*c9c0*/  PRMT R6, RZ, 0x7610, R6 ;  /* 0x00007610ff067816 */ /* 0x000fc40000000006 */
[C---:B------:R-:W-:Y:S02]  /*c9d0*/  SEL R92, R10.reuse, R87, !P4 ;  /* 0x000000570a5c7207 */ /* 0x040fe40006000000 */
[C---:B------:R-:W-:Y:S02]  /*c9e0*/  SEL R87, R10.reuse, R81, !P4 ;  /* 0x000000510a577207 */ /* 0x040fe40006000000 */
[----:B------:R1:W3:Y:S01]  /*c9f0*/  @P3 LDG.E.U8 R6, desc[UR22][R8.64] ;  /* 0x0000001608063981 */ /* 0x0002e2000c1e1100 */
[C---:B------:R-:W-:Y:S02]  /*ca00*/  SEL R44, R10.reuse, R69, !P4 ;  /* 0x000000450a2c7207 */ /* 0x040fe40006000000 */
[C---:B------:R-:W-:Y:S02]  /*ca10*/  SEL R69, R10.reuse, R49, !P4 ;  /* 0x000000310a457207 */ /* 0x040fe40006000000 */
[C---:B------:R-:W-:Y:S02]  /*ca20*/  SEL R81, R10.reuse, R43, !P4 ;  /* 0x0000002b0a517207 */ /* 0x040fe40006000000 */
[C---:B------:R-:W-:Y:S01]  /*ca30*/  SEL R41, R10.reuse, R77, !P4 ;  /* 0x0000004d0a297207 */ /* 0x040fe20006000000 */
[----:B-1----:R-:W-:Y:S01]  /*ca40*/  IMAD R8, R39, UR14, RZ ;  /* 0x0000000e27087c24 */ /* 0x002fe2000f8e02ff */
[----:B------:R-:W-:-:S02]  /*ca50*/  SEL R85, R10, R72, !P4 ;  /* 0x000000480a557207 */ /* 0x000fc40006000000 */
[C---:B------:R-:W-:Y:S02]  /*ca60*/  SEL R43, R10.reuse, R35, !P4 ;  /* 0x000000230a2b7207 */ /* 0x040fe40006000000 */
[C---:B------:R-:W-:Y:S02]  /*ca70*/  SEL R49, R10.reuse, R34, !P4 ;  /* 0x000000220a317207 */ /* 0x040fe40006000000 */
[C---:B------:R-:W-:Y:S02]  /*ca80*/  SEL R58, R10.reuse, R58, !P4 ;  /* 0x0000003a0a3a7207 */ /* 0x040fe40006000000 */
[C---:B------:R-:W-:Y:S02]  /*ca90*/  SEL R54, R10.reuse, R54, !P4 ;  /* 0x000000360a367207 */ /* 0x040fe40006000000 */
[C---:B------:R-:W-:Y:S02]  /*caa0*/  SEL R46, R10.reuse, R46, !P4 ;  /* 0x0000002e0a2e7207 */ /* 0x040fe40006000000 */
        /* <DEDUP_REMOVED lines=28> */
[----:B------:R-:W-:Y:S02]  /*cc70*/  SEL R0, R10, R11, !P4 ;  /* 0x0000000b0a007207 */ /* 0x000fe40006000000 */
[----:B------:R-:W-:-:S04]  /*cc80*/  IADD3 R10, P0, PT, R8, R3, RZ ;  /* 0x00000003080a7210 */ /* 0x000fc80007f1e0ff */
[----:B------:R-:W-:Y:S01]  /*cc90*/  LEA.HI.X.SX32 R11, R8, R2, 0x1, P0 ;  /* 0x00000002080b7211 */ /* 0x000fe200000f0eff */
[----:B------:R-:W-:Y:S01]  /*cca0*/  IMAD R8, R40, UR14, RZ ;  /* 0x0000000e28087c24 */ /* 0x000fe2000f8e02ff */
[----:B------:R-:W-:Y:S01]  /*ccb0*/  STL [R1+0x25c], R10 ;  /* 0x00025c0a01007387 */ /* 0x000fe20000100800 */
[----:B0-----:R-:W-:-:S03]  /*ccc0*/  LOP3.LUT R40, R23, 0x7f, RZ, 0xc0, !PT ;  /* 0x0000007f17287812 */ /* 0x001fc600078ec0ff */
[----:B------:R-:W-:Y:S04]  /*ccd0*/  STL [R1+0x258], R11 ;  /* 0x0002580b01007387 */ /* 0x000fe80000100800 */
[----:B------:R-:W3:Y:S04]  /*cce0*/  LDL.LU R24, [R1+0x358] ;  /* 0x0003580001187983 */ /* 0x000ee80000300800 */
[----:B----4-:R0:W-:Y:S04]  /*ccf0*/  STS.U8 [R40+UR10+0x9200], R25 ;  /* 0x0092001928007988 */ /* 0x0101e8000800000a */
[----:B0-----:R-:W4:Y:S01]  /*cd00*/  LDL.LU R25, [R1+0x35c] ;  /* 0x00035c0001197983 */ /* 0x001f220000300800 */
[----:B------:R-:W-:-:S06]  /*cd10*/  PRMT R9, RZ, 0x7610, R9 ;  /* 0x00007610ff097816 */ /* 0x000fcc0000000009 */
[----:B------:R0:W4:Y:S04]  /*cd20*/  @P3 LDG.E.U8 R9, desc[UR22][R10.64] ;  /* 0x000000160a093981 */ /* 0x000128000c1e1100 */
[----:B------:R1:W-:Y:S01]  /*cd30*/  STS.U8 [R40+UR10+0x9400], R26 ;  /* 0x0094001a28007988 */ /* 0x0003e2000800000a */
[----:B0-----:R-:W-:-:S04]  /*cd40*/  IADD3 R10, P0, PT, R8, R3, RZ ;  /* 0x00000003080a7210 */ /* 0x001fc80007f1e0ff */
[----:B------:R-:W-:Y:S01]  /*cd50*/  LEA.HI.X.SX32 R11, R8, R2, 0x1, P0 ;  /* 0x00000002080b7211 */ /* 0x000fe200000f0eff */
[----:B-1----:R-:W4:Y:S04]  /*cd60*/  LDL.LU R26, [R1+0x2fc] ;  /* 0x0002fc00011a7983 */ /* 0x002f280000300800 */
[----:B------:R-:W-:Y:S04]  /*cd70*/  STL [R1+0x29c], R10 ;  /* 0x00029c0a01007387 */ /* 0x000fe80000100800 */
[----:B------:R-:W-:Y:S04]  /*cd80*/  STL [R1+0x298], R11 ;  /* 0x0002980b01007387 */ /* 0x000fe80000100800 */
[----:B------:R0:W-:Y:S04]  /*cd90*/  STS.U8 [R40+UR10+0x9600], R29 ;  /* 0x0096001d28007988 */ /* 0x0001e8000800000a */
[----:B0-----:R-:W4:Y:S01]  /*cda0*/  LDL.LU R29, [R1+0x368] ;  /* 0x00036800011d7983 */ /* 0x001f220000300800 */
[----:B------:R-:W-:-:S06]  /*cdb0*/  PRMT R8, RZ, 0x7610, R8 ;  /* 0x00007610ff087816 */ /* 0x000fcc0000000008 */
[----:B------:R0:W4:Y:S02]  /*cdc0*/  @P3 LDG.E.U8 R8, desc[UR22][R10.64] ;  /* 0x000000160a083981 */ /* 0x000124000c1e1100 */
[----:B0-----:R-:W-:Y:S02]  /*cdd0*/  IMAD R10, R41, UR14, RZ ;  /* 0x0000000e290a7c24 */ /* 0x001fe4000f8e02ff */
[----:B------:R0:W-:Y:S03]  /*cde0*/  STS.U8 [R40+UR10+0x9800], R27 ;  /* 0x0098001b28007988 */ /* 0x0001e6000800000a */
[----:B------:R-:W-:-:S04]  /*cdf0*/  IADD3 R12, P0, PT, R10, R3, RZ ;  /* 0x000000030a0c7210 */ /* 0x000fc80007f1e0ff */
[----:B------:R-:W-:Y:S01]  /*ce00*/  LEA.HI.X.SX32 R13, R10, R2, 0x1, P0 ;  /* 0x000000020a0d7211 */ /* 0x000fe200000f0eff */
[----:B0-----:R-:W4:Y:S04]  /*ce10*/  LDL.LU R27, [R1+0x2f4] ;  /* 0x0002f400011b7983 */ /* 0x001f280000300800 */
[----:B------:R-:W-:Y:S04]  /*ce20*/  STL [R1+0x2dc], R12 ;  /* 0x0002dc0c01007387 */ /* 0x000fe80000100800 */
[----:B------:R-:W-:Y:S04]  /*ce30*/  STL [R1+0x2d8], R13 ;  /* 0x0002d80d01007387 */ /* 0x000fe80000100800 */
[----:B------:R0:W-:Y:S04]  /*ce40*/  STS.U8 [R40+UR10+0x9a00], R30 ;  /* 0x009a001e28007988 */ /* 0x0001e8000800000a */
[----:B0-----:R-:W4:Y:S04]  /*ce50*/  LDL.LU R30, [R1+0x338] ;  /* 0x00033800011e7983 */ /* 0x001f280000300800 */
[----:B--2---:R0:W-:Y:S04]  /*ce60*/  STS.U8 [R40+UR10+0x9c00], R31 ;  /* 0x009c001f28007988 */ /* 0x0041e8000800000a */
[----:B0-----:R-:W2:Y:S01]  /*ce70*/  LDL.LU R31, [R1+0x334] ;  /* 0x00033400011f7983 */ /* 0x001ea20000300800 */
[----:B------:R-:W-:Y:S01]  /*ce80*/  PRMT R11, RZ, 0x7610, R11 ;  /* 0x00007610ff0b7816 */ /* 0x000fe2000000000b */
[----:B------:R-:W-:-:S05]  /*ce90*/  IMAD R10, R44, UR14, RZ ;  /* 0x0000000e2c0a7c24 */ /* 0x000fca000f8e02ff */
[----:B------:R0:W2:Y:S01]  /*cea0*/  @P3 LDG.E.U8 R11, desc[UR22][R12.64] ;  /* 0x000000160c0b3981 */ /* 0x0000a2000c1e1100 */
[----:B------:R-:W-:Y:S02]  /*ceb0*/  LOP3.LUT R23, R40, 0x10, RZ, 0x3c, !PT ;  /* 0x0000001028177812 */ /* 0x000fe400078e3cff */
[----:B0-----:R-:W-:-:S04]  /*cec0*/  IADD3 R12, P0, PT, R10, R3, RZ ;  /* 0x000000030a0c7210 */ /* 0x001fc80007f1e0ff */
[----:B------:R-:W-:Y:S01]  /*ced0*/  LEA.HI.X.SX32 R13, R10, R2, 0x1, P0 ;  /* 0x000000020a0d7211 */ /* 0x000fe200000f0eff */
[----:B------:R0:W-:Y:S04]  /*cee0*/  STL [R1+0x31c], R12 ;  /* 0x00031c0c01007387 */ /* 0x0001e80000100800 */
[----:B------:R1:W-:Y:S01]  /*cef0*/  STL [R1+0x318], R13 ;  /* 0x0003180d01007387 */ /* 0x0003e20000100800 */
[----:B------:R-:W-:-:S06]  /*cf00*/  PRMT R10, RZ, 0x7610, R10 ;  /* 0x00007610ff0a7816 */ /* 0x000fcc000000000a */
[----:B------:R0:W2:Y:S02]  /*cf10*/  @P3 LDG.E.U8 R10, desc[UR22][R12.64] ;  /* 0x000000160c0a3981 */ /* 0x0000a4000c1e1100 */
[----:B0-----:R-:W-:-:S05]  /*cf20*/  IMAD R12, R51, UR14, RZ ;  /* 0x0000000e330c7c24 */ /* 0x001fca000f8e02ff */
[----:B------:R-:W-:-:S04]  /*cf30*/  IADD3 R14, P0, PT, R12, R3, RZ ;  /* 0x000000030c0e7210 */ /* 0x000fc80007f1e0ff */
[----:B------:R-:W-:Y:S02]  /*cf40*/  LEA.HI.X.SX32 R15, R12, R2, 0x1, P0 ;  /* 0x000000020c0f7211 */ /* 0x000fe400000f0eff */
[----:B-1----:R-:W-:Y:S01]  /*cf50*/  PRMT R13, RZ, 0x7610, R13 ;  /* 0x00007610ff0d7816 */ /* 0x002fe2000000000d */
[----:B------:R-:W-:-:S05]  /*cf60*/  IMAD R12, R37, UR14, RZ ;  /* 0x0000000e250c7c24 */ /* 0x000fca000f8e02ff */
[----:B------:R0:W2:Y:S04]  /*cf70*/  @P3 LDG.E.U8 R13, desc[UR22][R14.64] ;  /* 0x000000160e0d3981 */ /* 0x0000a8000c1e1100 */
[----:B---3--:R1:W-:Y:S04]  /*cf80*/  STS.U8 [R40+UR10+0x9e00], R24 ;  /* 0x009e001828007988 */ /* 0x0083e8000800000a */
[----:B-1----:R-:W3:Y:S04]  /*cf90*/  LDL.LU R24, [R1+0x364] ;  /* 0x0003640001187983 */ /* 0x002ee80000300800 */
[----:B----4-:R1:W-:Y:S04]  /*cfa0*/  STS.U8 [R23+UR10+0x8080], R25 ;  /* 0x0080801917007988 */ /* 0x0103e8000800000a */
[----:B-1----:R-:W4:Y:S04]  /*cfb0*/  LDL.LU R25, [R1+0x2e8] ;  /* 0x0002e80001197983 */ /* 0x002f280000300800 */
[----:B------:R0:W-:Y:S04]  /*cfc0*/  STL [R1+0x35c], R14 ;  /* 0x00035c0e01007387 */ /* 0x0001e80000100800 */
[----:B------:R-:W-:Y:S04]  /*cfd0*/  STL [R1+0x358], R15 ;  /* 0x0003580f01007387 */ /* 0x000fe80000100800 */
[----:B------:R-:W-:Y:S04]  /*cfe0*/  STS.U8 [R23+UR10+0x8280], R26 ;  /* 0x0082801a17007988 */ /* 0x000fe8000800000a */
[----:B------:R-:W4:Y:S01]  /*cff0*/  LDL.LU R21, [R1+0x370] ;  /* 0x0003700001157983 */ /* 0x000f220000300800 */
[----:B0-----:R-:W-:-:S03]  /*d000*/  IADD3 R14, P0, PT, R12, R3, RZ ;  /* 0x000000030c0e7210 */ /* 0x001fc60007f1e0ff */
[----:B------:R0:W-:Y:S04]  /*d010*/  STS.U8 [R23+UR10+0x8480], R29 ;  /* 0x0084801d17007988 */ /* 0x0001e8000800000a */
[----:B0-----:R-:W4:Y:S01]  /*d020*/  LDL.LU R29, [R1+0x2bc] ;  /* 0x0002bc00011d7983 */ /* 0x001f220000300800 */
[----:B------:R-:W-:Y:S02]  /*d030*/  LEA.HI.X.SX32 R15, R12, R2, 0x1, P0 ;  /* 0x000000020c0f7211 */ /* 0x000fe400000f0eff */
[----:B------:R-:W-:Y:S01]  /*d040*/  PRMT R12, RZ, 0x7610, R12 ;  /* 0x00007610ff0c7816 */ /* 0x000fe2000000000c */
[----:B------:R0:W-:Y:S05]  /*d050*/  STL [R1+0x398], R14 ;  /* 0x0003980e01007387 */ /* 0x0001ea0000100800 */
[----:B------:R0:W4:Y:S04]  /*d060*/  @P3 LDG.E.U8 R12, desc[UR22][R14.64] ;  /* 0x000000160e0c3981 */ /* 0x000128000c1e1100 */
[----:B------:R-:W-:Y:S04]  /*d070*/  STL [R1+0x394], R15 ;  /* 0x0003940f01007387 */ /* 0x000fe80000100800 */
[----:B------:R-:W4:Y:S01]  /*d080*/  LDL.LU R26, [R1+0x360] ;  /* 0x00036000011a7983 */ /* 0x000f220000300800 */
[----:B0-----:R-:W-:-:S03]  /*d090*/  IMAD R14, R28, UR14, RZ ;  /* 0x0000000e1c0e7c24 */ /* 0x001fc6000f8e02ff */
[----:B------:R0:W-:Y:S02]  /*d0a0*/  STS.U8 [R23+UR10+0x8680], R27 ;  /* 0x0086801b17007988 */ /* 0x0001e4000800000a */
        /* <DEDUP_REMOVED lines=11> */
[----:B------:R0:W2:Y:S02]  /*d160*/  @P3 LDG.E.U8 R15, desc[UR22][R16.64] ;  /* 0x00000016100f3981 */ /* 0x0000a4000c1e1100 */
[----:B0-----:R-:W-:-:S04]  /*d170*/  IADD3 R16, P0, PT, R14, R3, RZ ;  /* 0x000000030e107210 */ /* 0x001fc80007f1e0ff */
[----:B------:R-:W-:Y:S01]  /*d180*/  LEA.HI.X.SX32 R17, R14, R2, 0x1, P0 ;  /* 0x000000020e117211 */ /* 0x000fe200000f0eff */
[----:B------:R0:W-:Y:S04]  /*d190*/  STL [R1+0x3f8], R16 ;  /* 0x0003f81001007387 */ /* 0x0001e80000100800 */
[----:B------:R-:W-:Y:S01]  /*d1a0*/  STL [R1+0x3f4], R17 ;  /* 0x0003f41101007387 */ /* 0x000fe20000100800 */
[----:B------:R-:W-:-:S06]  /*d1b0*/  PRMT R14, RZ, 0x7610, R14 ;  /* 0x00007610ff0e7816 */ /* 0x000fcc000000000e */
[----:B------:R0:W2:Y:S02]  /*d1c0*/  @P3 LDG.E.U8 R14, desc[UR22][R16.64] ;  /* 0x00000016100e3981 */ /* 0x0000a4000c1e1100 */
[----:B0-----:R-:W-:Y:S02]  /*d1d0*/  IMAD R16, R18, UR14, RZ ;  /* 0x0000000e12107c24 */ /* 0x001fe4000f8e02ff */
[----:B---3--:R0:W-:Y:S04]  /*d1e0*/  STS.U8 [R23+UR10+0x8c80], R24 ;  /* 0x008c801817007988 */ /* 0x0081e8000800000a */
[----:B0-----:R-:W3:Y:S04]  /*d1f0*/  LDL.LU R24, [R1+0x36c] ;  /* 0x00036c0001187983 */ /* 0x001ee80000300800 */
[----:B----4-:R0:W-:Y:S04]  /*d200*/  STS.U8 [R23+UR10+0x8e80], R25 ;  /* 0x008e801917007988 */ /* 0x0101e8000800000a */
[----:B0-----:R-:W4:Y:S04]  /*d210*/  LDL.LU R25, [R1+0x220] ;  /* 0x0002200001197983 */ /* 0x001f280000300800 */
[----:B------:R-:W-:Y:S01]  /*d220*/  STS.U8 [R23+UR10+0x9080], R21 ;  /* 0x0090801517007988 */ /* 0x000fe2000800000a */
[----:B------:R-:W-:-:S02]  /*d230*/  IADD3 R18, P0, PT, R16, R3, RZ ;  /* 0x0000000310127210 */ /* 0x000fc40007f1e0ff */
[----:B------:R-:W-:Y:S02]  /*d240*/  PRMT R17, RZ, 0x7610, R17 ;  /* 0x00007610ff117816 */ /* 0x000fe40000000011 */
[----:B------:R-:W-:Y:S01]  /*d250*/  LEA.HI.X.SX32 R19, R16, R2, 0x1, P0 ;  /* 0x0000000210137211 */ /* 0x000fe200000f0eff */
[----:B------:R-:W-:-:S04]  /*d260*/  IMAD R16, R20, UR14, RZ ;  /* 0x0000000e14107c24 */ /* 0x000fc8000f8e02ff */
[----:B------:R0:W4:Y:S04]  /*d270*/  @P3 LDG.E.U8 R17, desc[UR22][R18.64] ;  /* 0x0000001612113981 */ /* 0x000128000c1e1100 */
[----:B------:R1:W-:Y:S04]  /*d280*/  STS.U8 [R23+UR10+0x9280], R29 ;  /* 0x0092801d17007988 */ /* 0x0003e8000800000a */
[----:B-1----:R-:W4:Y:S04]  /*d290*/  LDL.LU R29, [R1+0x324] ;  /* 0x00032400011d7983 */ /* 0x002f280000300800 */
[----:B------:R0:W-:Y:S04]  /*d2a0*/  STL [R1+0x428], R18 ;  /* 0x0004281201007387 */ /* 0x0001e80000100800 */
[----:B------:R1:W-:Y:S04]  /*d2b0*/  STL [R1+0x424], R19 ;  /* 0x0004241301007387 */ /* 0x0003e80000100800 */
[----:B------:R1:W-:Y:S01]  /*d2c0*/  STS.U8 [R23+UR10+0x9480], R26 ;  /* 0x0094801a17007988 */ /* 0x0003e2000800000a */
[----:B0-----:R-:W-:-:S04]  /*d2d0*/  IADD3 R18, P0, PT, R16, R3, RZ ;  /* 0x0000000310127210 */ /* 0x001fc80007f1e0ff */
[----:B-1----:R-:W-:Y:S01]  /*d2e0*/  LEA.HI.X.SX32 R19, R16, R2, 0x1, P0 ;  /* 0x0000000210137211 */ /* 0x002fe200000f0eff */
[----:B------:R-:W4:Y:S04]  /*d2f0*/  LDL.LU R26, [R1+0x2f8] ;  /* 0x0002f800011a7983 */ /* 0x000f280000300800 */
[----:B------:R0:W-:Y:S04]  /*d300*/  STS.U8 [R23+UR10+0x9680], R27 ;  /* 0x0096801b17007988 */ /* 0x0001e8000800000a */
[----:B0-----:R-:W4:Y:S04]  /*d310*/  LDL.LU R27, [R1+0x264] ;  /* 0x00026400011b7983 */ /* 0x001f280000300800 */
[----:B------:R-:W-:Y:S04]  /*d320*/  STL [R1+0x450], R18 ;  /* 0x0004501201007387 */ /* 0x000fe80000100800 */
[----:B------:R-:W-:Y:S04]  /*d330*/  STL [R1+0x44c], R19 ;  /* 0x00044c1301007387 */ /* 0x000fe80000100800 */
[----:B------:R0:W-:Y:S04]  /*d340*/  STS.U8 [R23+UR10+0x9880], R30 ;  /* 0x0098801e17007988 */ /* 0x0001e8000800000a */
[----:B0-----:R-:W4:Y:S04]  /*d350*/  LDL.LU R30, [R1+0x2f0] ;  /* 0x0002f000011e7983 */ /* 0x001f280000300800 */
[----:B--2---:R0:W-:Y:S04]  /*d360*/  STS.U8 [R23+UR10+0x9a80], R31 ;  /* 0x009a801f17007988 */ /* 0x0041e8000800000a */
[----:B0-----:R-:W2:Y:S01]  /*d370*/  LDL.LU R31, [R1+0x1e4] ;  /* 0x0001e400011f7983 */ /* 0x001ea20000300800 */
[----:B------:R-:W-:-:S06]  /*d380*/  PRMT R16, RZ, 0x7610, R16 ;  /* 0x00007610ff107816 */ /* 0x000fcc0000000010 */
[----:B------:R0:W2:Y:S02]  /*d390*/  @P3 LDG.E.U8 R16, desc[UR22][R18.64] ;  /* 0x0000001612103981 */ /* 0x0000a4000c1e1100 */
[----:B0-----:R-:W-:-:S05]  /*d3a0*/  IMAD R18, R45, UR14, RZ ;  /* 0x0000000e2d127c24 */ /* 0x001fca000f8e02ff */
[----:B------:R-:W-:-:S04]  /*d3b0*/  IADD3 R20, P0, PT, R18, R3, RZ ;  /* 0x0000000312147210 */ /* 0x000fc80007f1e0ff */
[----:B------:R-:W-:Y:S01]  /*d3c0*/  LEA.HI.X.SX32 R21, R18, R2, 0x1, P0 ;  /* 0x0000000212157211 */ /* 0x000fe200000f0eff */
[----:B------:R0:W-:Y:S04]  /*d3d0*/  STL [R1+0xdc], R20 ;  /* 0x0000dc1401007387 */ /* 0x0001e80000100800 */
[----:B------:R1:W-:Y:S01]  /*d3e0*/  STL [R1+0xd8], R21 ;  /* 0x0000d81501007387 */ /* 0x0003e20000100800 */
[----:B------:R-:W-:Y:S01]  /*d3f0*/  PRMT R19, RZ, 0x7610, R19 ;  /* 0x00007610ff137816 */ /* 0x000fe20000000013 */
[----:B------:R-:W-:-:S05]  /*d400*/  IMAD R18, R46, UR14, RZ ;  /* 0x0000000e2e127c24 */ /* 0x000fca000f8e02ff */
[----:B------:R0:W2:Y:S01]  /*d410*/  @P3 LDG.E.U8 R19, desc[UR22][R20.64] ;  /* 0x0000001614133981 */ /* 0x0000a2000c1e1100 */
[----:B------:R-:W-:Y:S02]  /*d420*/  LOP3.LUT R28, R40, 0x20, RZ, 0x3c, !PT ;  /* 0x00000020281c7812 */ /* 0x000fe400078e3cff */
[----:B0-----:R-:W-:-:S04]  /*d430*/  IADD3 R20, P0, PT, R18, R3, RZ ;  /* 0x0000000312147210 */ /* 0x001fc80007f1e0ff */
[----:B-1----:R-:W-:Y:S02]  /*d440*/  LEA.HI.X.SX32 R21, R18, R2, 0x1, P0 ;  /* 0x0000000212157211 */ /* 0x002fe400000f0eff */
[----:B------:R-:W-:-:S06]  /*d450*/  PRMT R18, RZ, 0x7610, R18 ;  /* 0x00007610ff127816 */ /* 0x000fcc0000000012 */
[----:B------:R0:W2:Y:S04]  /*d460*/  @P3 LDG.E.U8 R18, desc[UR22][R20.64] ;  /* 0x0000001614123981 */ /* 0x0000a8000c1e1100 */
[----:B---3--:R1:W-:Y:S04]  /*d470*/  STS.U8 [R23+UR10+0x9c80], R24 ;  /* 0x009c801817007988 */ /* 0x0083e8000800000a */
[----:B-1----:R-:W3:Y:S04]  /*d480*/  LDL.LU R24, [R1+0x330] ;  /* 0x0003300001187983 */ /* 0x002ee80000300800 */
[----:B----4-:R1:W-:Y:S04]  /*d490*/  STS.U8 [R23+UR10+0x9e80], R25 ;  /* 0x009e801917007988 */ /* 0x0103e8000800000a */
[----:B-1----:R-:W4:Y:S04]  /*d4a0*/  LDL.LU R25, [R1+0x224] ;  /* 0x0002240001197983 */ /* 0x002f280000300800 */
[----:B------:R0:W-:Y:S04]  /*d4b0*/  STL [R1+0x11c], R20 ;  /* 0x00011c1401007387 */ /* 0x0001e80000100800 */
[----:B------:R-:W-:Y:S01]  /*d4c0*/  STL [R1+0x118], R21 ;  /* 0x0001181501007387 */ /* 0x000fe20000100800 */
[----:B0-----:R-:W-:-:S03]  /*d4d0*/  IMAD R20, R47, UR14, RZ ;  /* 0x0000000e2f147c24 */ /* 0x001fc6000f8e02ff */
[----:B------:R0:W-:Y:S04]  /*d4e0*/  STS.U8 [R28+UR10+0x8100], R29 ;  /* 0x0081001d1c007988 */ /* 0x0001e8000800000a */
[----:B0-----:R-:W4:Y:S04]  /*d4f0*/  LDL.LU R29, [R1+0x2e4] ;  /* 0x0002e400011d7983 */ /* 0x001f280000300800 */
[----:B------:R-:W4:Y:S01]  /*d500*/  LDL.LU R32, [R1+0x2e0] ;  /* 0x0002e00001207983 */ /* 0x000f220000300800 */
[----:B------:R-:W-:Y:S02]  /*d510*/  IADD3 R22, P0, PT, R20, R3, RZ ;  /* 0x0000000314167210 */ /* 0x000fe40007f1e0ff */
[----:B------:R-:W-:-:S02]  /*d520*/  PRMT R21, RZ, 0x7610, R21 ;  /* 0x00007610ff157816 */ /* 0x000fc40000000015 */
[----:B------:R-:W-:Y:S01]  /*d530*/  LEA.HI.X.SX32 R23, R20, R2, 0x1, P0 ;  /* 0x0000000214177211 */ /* 0x000fe200000f0eff */
[----:B------:R-:W-:Y:S01]  /*d540*/  IMAD R20, R48, UR14, RZ ;  /* 0x0000000e30147c24 */ /* 0x000fe2000f8e02ff */
[----:B------:R-:W-:Y:S04]  /*d550*/  STL [R1+0x15c], R22 ;  /* 0x00015c1601007387 */ /* 0x000fe80000100800 */
[----:B------:R0:W-:Y:S04]  /*d560*/  STS.U8 [R28+UR10+0x8300], R26 ;  /* 0x0083001a1c007988 */ /* 0x0001e8000800000a */
[----:B------:R1:W-:Y:S04]  /*d570*/  STL [R1+0x158], R23 ;  /* 0x0001581701007387 */ /* 0x0003e80000100800 */
[----:B------:R1:W4:Y:S04]  /*d580*/  @P3 LDG.E.U8 R21, desc[UR22][R22.64] ;  /* 0x0000001616153981 */ /* 0x000328000c1e1100 */
[----:B0-----:R-:W4:Y:S01]  /*d590*/  LDL.LU R26, [R1+0x2b8] ;  /* 0x0002b800011a7983 */ /* 0x001f220000300800 */
[----:B-1----:R-:W-:-:S03]  /*d5a0*/  IADD3 R22, P0, PT, R20, R3, RZ ;  /* 0x0000000314167210 */ /* 0x002fc60007f1e0ff */
[----:B------:R0:W-:Y:S01]  /*d5b0*/  STS.U8 [R28+UR10+0x8500], R27 ;  /* 0x0085001b1c007988 */ /* 0x0001e2000800000a */
[----:B------:R-:W-:-:S03]  /*d5c0*/  LEA.HI.X.SX32 R23, R20, R2, 0x1, P0 ;  /* 0x0000000214177211 */ /* 0x000fc600000f0eff */
[----:B0-----:R-:W4:Y:S04]  /*d5d0*/  LDL.LU R27, [R1+0x260] ;  /* 0x00026000011b7983 */ /* 0x001f280000300800 */
[----:B------:R-:W-:Y:S04]  /*d5e0*/  STL [R1+0x1a4], R22 ;  /* 0x0001a41601007387 */ /* 0x000fe80000100800 */
[----:B------:R0:W-:Y:S04]  /*d5f0*/  STS.U8 [R28+UR10+0x8700], R30 ;  /* 0x0087001e1c007988 */ /* 0x0001e8000800000a */
[----:B------:R-:W-:Y:S04]  /*d600*/  STL [R1+0x1a0], R23 ;  /* 0x0001a01701007387 */ /* 0x000fe80000100800 */
[----:B0-----:R-:W4:Y:S04]  /*d610*/  LDL.LU R30, [R1+0x2a0] ;  /* 0x0002a000011e7983 */ /* 0x001f280000300800 */
[----:B--2---:R0:W-:Y:S04]  /*d620*/  STS.U8 [R28+UR10+0x8900], R31 ;  /* 0x0089001f1c007988 */ /* 0x0041e8000800000a */
[----:B0-----:R-:W2:Y:S01]  /*d630*/  LDL.LU R31, [R1+0x26c] ;  /* 0x00026c00011f7983 */ /* 0x001ea20000300800 */
[----:B------:R-:W-:-:S06]  /*d640*/  PRMT R20, RZ, 0x7610, R20 ;  /* 0x00007610ff147816 */ /* 0x000fcc0000000014 */
[----:B------:R0:W2:Y:S02]  /*d650*/  @P3 LDG.E.U8 R20, desc[UR22][R22.64] ;  /* 0x0000001616143981 */ /* 0x0000a4000c1e1100 */
[----:B0-----:R-:W-:Y:S01]  /*d660*/  IMAD R22, R53, UR14, RZ ;  /* 0x0000000e35167c24 */ /* 0x001fe2000f8e02ff */
[----:B------:R-:W-:Y:S01]  /*d670*/  PRMT R23, RZ, 0x7610, R23 ;  /* 0x00007610ff177816 */ /* 0x000fe20000000017 */
[----:B---3--:R0:W-:Y:S03]  /*d680*/  STS.U8 [R28+UR10+0x8b00], R24 ;  /* 0x008b00181c007988 */ /* 0x0081e6000800000a */
[C---:B0-----:R-:W-:Y:S01]  /*d690*/  IADD3 R24, P0, PT, R22.reuse, R3, RZ ;  /* 0x0000000316187210 */ /* 0x041fe20007f1e0ff */
[----:B----4-:R0:W-:Y:S04]  /*d6a0*/  STS.U8 [R28+UR10+0x8d00], R25 ;  /* 0x008d00191c007988 */ /* 0x0101e8000800000a */
[----:B------:R1:W-:Y:S01]  /*d6b0*/  STL [R1+0x1e4], R24 ;  /* 0x0001e41801007387 */ /* 0x0003e20000100800 */
[----:B0-----:R-:W-:-:S05]  /*d6c0*/  LEA.HI.X.SX32 R25, R22, R2, 0x1, P0 ;  /* 0x0000000216197211 */ /* 0x001fca00000f0eff */
[----:B------:R0:W-:Y:S04]  /*d6d0*/  STL [R1+0x1e0], R25 ;  /* 0x0001e01901007387 */ /* 0x0001e80000100800 */
[----:B------:R-:W3:Y:S01]  /*d6e0*/  LDL.LU R39, [R1+0x328] ;  /* 0x0003280001277983 */ /* 0x000ee20000300800 */
[----:B------:R-:W-:-:S03]  /*d6f0*/  IMAD R22, R56, UR14, RZ ;  /* 0x0000000e38167c24 */ /* 0x000fc6000f8e02ff */
[----:B------:R1:W4:Y:S02]  /*d700*/  @P3 LDG.E.U8 R23, desc[UR22][R24.64] ;  /* 0x0000001618173981 */ /* 0x000324000c1e1100 */
[----:B-1----:R-:W-:-:S04]  /*d710*/  IADD3 R24, P0, PT, R22, R3, RZ ;  /* 0x0000000316187210 */ /* 0x002fc80007f1e0ff */
[----:B0-----:R-:W-:Y:S01]  /*d720*/  LEA.HI.X.SX32 R25, R22, R2, 0x1, P0 ;  /* 0x0000000216197211 */ /* 0x001fe200000f0eff */
[----:B------:R0:W-:Y:S04]  /*d730*/  STS.U8 [R28+UR10+0x8f00], R29 ;  /* 0x008f001d1c007988 */ /* 0x0001e8000800000a */
[----:B------:R1:W-:Y:S04]  /*d740*/  STS.U8 [R28+UR10+0x9100], R32 ;  /* 0x009100201c007988 */ /* 0x0003e8000800000a */
[----:B0-----:R-:W4:Y:S04]  /*d750*/  LDL.LU R29, [R1+0x2ac] ;  /* 0x0002ac00011d7983 */ /* 0x001f280000300800 */
[----:B------:R0:W-:Y:S04]  /*d760*/  STL [R1+0x224], R24 ;  /* 0x0002241801007387 */ /* 0x0001e80000100800 */
[----:B------:R-:W-:Y:S04]  /*d770*/  STL [R1+0x220], R25 ;  /* 0x0002201901007387 */ /* 0x000fe80000100800 */
[----:B------:R-:W4:Y:S04]  /*d780*/  LDL.LU R33, [R1+0x2a8] ;  /* 0x0002a80001217983 */ /* 0x000f280000300800 */
[----:B-1----:R-:W4:Y:S01]  /*d790*/  LDL.LU R32, [R1+0x320] ;  /* 0x0003200001207983 */ /* 0x002f220000300800 */
[----:B------:R-:W-:-:S03]  /*d7a0*/  PRMT R22, RZ, 0x7610, R22 ;  /* 0x00007610ff167816 */ /* 0x000fc60000000016 */
[----:B------:R1:W-:Y:S04]  /*d7b0*/  STS.U8 [R28+UR10+0x9300], R26 ;  /* 0x0093001a1c007988 */ /* 0x0003e8000800000a */
[----:B------:R0:W4:Y:S04]  /*d7c0*/  @P3 LDG.E.U8 R22, desc[UR22][R24.64] ;  /* 0x0000001618163981 */ /* 0x000128000c1e1100 */
[----:B------:R-:W4:Y:S01]  /*d7d0*/  LDL.LU R36, [R1+0x268] ;  /* 0x0002680001247983 */ /* 0x000f220000300800 */
[----:B0-----:R-:W-:-:S03]  /*d7e0*/  IMAD R24, R57, UR14, RZ ;  /* 0x0000000e39187c24 */ /* 0x001fc6000f8e02ff */
[----:B------:R0:W-:Y:S02]  /*d7f0*/  STS.U8 [R28+UR10+0x9500], R27 ;  /* 0x0095001b1c007988 */ /* 0x0001e4000800000a */
[----:B-1----:R-:W-:-:S04]  /*d800*/  IADD3 R26, P0, PT, R24, R3, RZ ;  /* 0x00000003181a7210 */ /* 0x002fc80007f1e0ff */
[----:B0-----:R-:W-:Y:S01]  /*d810*/  LEA.HI.X.SX32 R27, R24, R2, 0x1, P0 ;  /* 0x00000002181b7211 */ /* 0x001fe200000f0eff */
        /* <DEDUP_REMOVED lines=10> */
[----:B------:R-:W-:Y:S02]  /*d8c0*/  LEA.HI.X.SX32 R27, R24, R2, 0x1, P0 ;  /* 0x00000002181b7211 */ /* 0x000fe400000f0eff */
[----:B------:R-:W-:Y:S01]  /*d8d0*/  PRMT R24, RZ, 0x7610, R24 ;  /* 0x00007610ff187816 */ /* 0x000fe20000000018 */
[----:B------:R0:W-:Y:S05]  /*d8e0*/  STL [R1+0x2a4], R26 ;  /* 0x0002a41a01007387 */ /* 0x0001ea0000100800 */
[----:B------:R0:W2:Y:S02]  /*d8f0*/  @P3 LDG.E.U8 R24, desc[UR22][R26.64] ;  /* 0x000000161a183981 */ /* 0x0000a4000c1e1100 */
[----:B0-----:R-:W-:Y:S01]  /*d900*/  IMAD R26, R76, UR14, RZ ;  /* 0x0000000e4c1a7c24 */ /* 0x001fe2000f8e02ff */
[----:B------:R-:W-:-:S04]  /*d910*/  LOP3.LUT R76, R40, 0x20, RZ, 0x3c, !PT ;  /* 0x00000020284c7812 */ /* 0x000fc800078e3cff */
[----:B------:R-:W-:Y:S01]  /*d920*/  IADD3 R28, P0, PT, R26, R3, RZ ;  /* 0x000000031a1c7210 */ /* 0x000fe20007f1e0ff */
[----:B------:R0:W-:Y:S04]  /*d930*/  STL [R1+0x2a0], R27 ;  /* 0x0002a01b01007387 */ /* 0x0001e80000100800 */
[----:B------:R-:W2:Y:S04]  /*d940*/  LDL.LU R41, [R1+0x274] ;  /* 0x0002740001297983 */ /* 0x000ea80000300800 */
[----:B------:R-:W2:Y:S04]  /*d950*/  LDL.LU R40, [R1+0x270] ;  /* 0x0002700001287983 */ /* 0x000ea80000300800 */
[----:B------:R-:W-:Y:S01]  /*d960*/  STL [R1+0x2e4], R28 ;  /* 0x0002e41c01007387 */ /* 0x000fe20000100800 */
[----:B0-----:R-:W-:-:S03]  /*d970*/  PRMT R27, RZ, 0x7610, R27 ;  /* 0x00007610ff1b7816 */ /* 0x001fc6000000001b */
[----:B---3--:R0:W-:Y:S02]  /*d980*/  STS.U8 [R76+UR10+0x9b00], R39 ;  /* 0x009b00274c007988 */ /* 0x0081e4000800000a */
[----:B0-----:R-:W0:Y:S02]  /*d990*/  S2R R39, SR_TID.X ;  /* 0x0000000000277919 */ /* 0x001e240000002100 */
[----:B----4-:R1:W-:Y:S01]  /*d9a0*/  STS.U8 [R76+UR10+0x9d00], R29 ;  /* 0x009d001d4c007988 */ /* 0x0103e2000800000a */
[----:B0-----:R-:W-:Y:S02]  /*d9b0*/  LOP3.LUT R83, R39, 0x7f, RZ, 0xc0, !PT ;  /* 0x0000007f27537812 */ /* 0x001fe400078ec0ff */
[----:B-1----:R-:W-:Y:S02]  /*d9c0*/  LEA.HI.X.SX32 R29, R26, R2, 0x1, P0 ;  /* 0x000000021a1d7211 */ /* 0x002fe400000f0eff */
[----:B------:R-:W-:Y:S01]  /*d9d0*/  LOP3.LUT R37, R83, 0x30, RZ, 0x3c, !PT ;  /* 0x0000003053257812 */ /* 0x000fe200078e3cff */
[----:B------:R0:W-:Y:S04]  /*d9e0*/  STS.U8 [R76+UR10+0x9f00], R33 ;  /* 0x009f00214c007988 */ /* 0x0001e8000800000a */
[----:B------:R-:W-:Y:S04]  /*d9f0*/  STL [R1+0x2e0], R29 ;  /* 0x0002e01d01007387 */ /* 0x000fe80000100800 */
[----:B------:R1:W-:Y:S04]  /*da00*/  STS.U8 [R37+UR10+0x8180], R32 ;  /* 0x0081802025007988 */ /* 0x0003e8000800000a */
[----:B0-----:R-:W3:Y:S01]  /*da10*/  LDL.LU R33, [R1+0x2b0] ;  /* 0x0002b00001217983 */ /* 0x001ee20000300800 */
[----:B------:R-:W-:-:S03]  /*da20*/  IMAD R26, R66, UR14, RZ ;  /* 0x0000000e421a7c24 */ /* 0x000fc6000f8e02ff */
[----:B------:R0:W4:Y:S04]  /*da30*/  @P3 LDG.E.U8 R27, desc[UR22][R28.64] ;  /* 0x000000161c1b3981 */ /* 0x000128000c1e1100 */
[----:B-1----:R-:W4:Y:S01]  /*da40*/  LDL.LU R32, [R1+0x238] ;  /* 0x0002380001207983 */ /* 0x002f220000300800 */
[----:B0-----:R-:W-:-:S04]  /*da50*/  IADD3 R28, P0, PT, R26, R3, RZ ;  /* 0x000000031a1c7210 */ /* 0x001fc80007f1e0ff */
[----:B------:R-:W-:Y:S01]  /*da60*/  LEA.HI.X.SX32 R29, R26, R2, 0x1, P0 ;  /* 0x000000021a1d7211 */ /* 0x000fe200000f0eff */
[----:B------:R-:W-:Y:S01]  /*da70*/  STL [R1+0x324], R28 ;  /* 0x0003241c01007387 */ /* 0x000fe20000100800 */
[----:B------:R-:W-:-:S03]  /*da80*/  PRMT R26, RZ, 0x7610, R26 ;  /* 0x00007610ff1a7816 */ /* 0x000fc6000000001a */
[----:B------:R0:W-:Y:S04]  /*da90*/  STS.U8 [R37+UR10+0x8580], R36 ;  /* 0x0085802425007988 */ /* 0x0001e8000800000a */
[----:B------:R-:W-:Y:S04]  /*daa0*/  STL [R1+0x320], R29 ;  /* 0x0003201d01007387 */ /* 0x000fe80000100800 */
[----:B------:R1:W4:Y:S04]  /*dab0*/  @P3 LDG.E.U8 R26, desc[UR22][R28.64] ;  /* 0x000000161c1a3981 */ /* 0x000328000c1e1100 */
[----:B0-----:R-:W4:Y:S04]  /*dac0*/  LDL.LU R36, [R1+0x2b4] ;  /* 0x0002b40001247983 */ /* 0x001f280000300800 */
[----:B------:R0:W-:Y:S01]  /*dad0*/  STS.U8 [R37+UR10+0x8980], R30 ;  /* 0x0089801e25007988 */ /* 0x0001e2000800000a */
[----:B-1----:R-:W-:-:S03]  /*dae0*/  IMAD R28, R50, UR14, RZ ;  /* 0x0000000e321c7c24 */ /* 0x002fc6000f8e02ff */
[----:B------:R-:W4:Y:S02]  /*daf0*/  LDL.LU R51, [R1+0x27c] ;  /* 0x00027c0001337983 */ /* 0x000f240000300800 */
[----:B0-----:R-:W-:-:S05]  /*db00*/  IADD3 R30, P0, PT, R28, R3, RZ ;  /* 0x000000031c1e7210 */ /* 0x001fca0007f1e0ff */
[----:B------:R-:W-:Y:S04]  /*db10*/  STL [R1+0x364], R30 ;  /* 0x0003641e01007387 */ /* 0x000fe80000100800 */
[----:B--2---:R0:W-:Y:S02]  /*db20*/  STS.U8 [R37+UR10+0x8d80], R31 ;  /* 0x008d801f25007988 */ /* 0x0041e4000800000a */
[----:B0-----:R-:W-:-:S05]  /*db30*/  LEA.HI.X.SX32 R31, R28, R2, 0x1, P0 ;  /* 0x000000021c1f7211 */ /* 0x001fca00000f0eff */
[----:B------:R0:W-:Y:S04]  /*db40*/  STL [R1+0x360], R31 ;  /* 0x0003601f01007387 */ /* 0x0001e80000100800 */
[----:B------:R-:W2:Y:S01]  /*db50*/  LDL.LU R39, [R1+0x278] ;  /* 0x0002780001277983 */ /* 0x000ea20000300800 */
[----:B------:R-:W-:Y:S01]  /*db60*/  PRMT R29, RZ, 0x7610, R29 ;  /* 0x00007610ff1d7816 */ /* 0x000fe2000000001d */
[----:B------:R-:W-:Y:S02]  /*db70*/  IMAD R28, R43, UR14, RZ ;  /* 0x0000000e2b1c7c24 */ /* 0x000fe4000f8e02ff */
[----:B------:R-:W2:Y:S04]  /*db80*/  LDL.LU R45, [R1+0x230] ;  /* 0x00023000012d7983 */ /* 0x000ea80000300800 */
[----:B------:R1:W2:Y:S02]  /*db90*/  @P3 LDG.E.U8 R29, desc[UR22][R30.64] ;  /* 0x000000161e1d3981 */ /* 0x0002a4000c1e1100 */
[----:B-1----:R-:W-:-:S04]  /*dba0*/  IADD3 R30, P0, PT, R28, R3, RZ ;  /* 0x000000031c1e7210 */ /* 0x002fc80007f1e0ff */
[----:B0-----:R-:W-:Y:S02]  /*dbb0*/  LEA.HI.X.SX32 R31, R28, R2, 0x1, P0 ;  /* 0x000000021c1f7211 */ /* 0x001fe400000f0eff */
[----:B------:R-:W-:Y:S01]  /*dbc0*/  PRMT R28, RZ, 0x7610, R28 ;  /* 0x00007610ff1c7816 */ /* 0x000fe2000000001c */
[----:B------:R0:W-:Y:S05]  /*dbd0*/  STL [R1+0x3a0], R30 ;  /* 0x0003a01e01007387 */ /* 0x0001ea0000100800 */
[----:B------:R0:W2:Y:S04]  /*dbe0*/  @P3 LDG.E.U8 R28, desc[UR22][R30.64] ;  /* 0x000000161e1c3981 */ /* 0x0000a8000c1e1100 */
[----:B------:R1:W-:Y:S04]  /*dbf0*/  STS.U8 [R37+UR10+0x9180], R41 ;  /* 0x0091802925007988 */ /* 0x0003e8000800000a */
[----:B------:R-:W-:Y:S01]  /*dc00*/  STS.U8 [R37+UR10+0x9580], R40 ;  /* 0x0095802825007988 */ /* 0x000fe2000800000a */
[----:B0-----:R-:W-:-:S03]  /*dc10*/  IMAD R30, R42, UR14, RZ ;  /* 0x0000000e2a1e7c24 */ /* 0x001fc6000f8e02ff */
[----:B------:R0:W-:Y:S04]  /*dc20*/  STL [R1+0x39c], R31 ;  /* 0x00039c1f01007387 */ /* 0x0001e80000100800 */
[----:B------:R-:W2:Y:S04]  /*dc30*/  LDL.LU R44, [R1+0x234] ;  /* 0x00023400012c7983 */ /* 0x000ea80000300800 */
[----:B-1----:R-:W2:Y:S01]  /*dc40*/  LDL.LU R41, [R1+0x22c] ;  /* 0x00022c0001297983 */ /* 0x002ea20000300800 */
[----:B0-----:R-:W-:-:S03]  /*dc50*/  PRMT R31, RZ, 0x7610, R31 ;  /* 0x00007610ff1f7816 */ /* 0x001fc6000000001f */
[----:B---3--:R-:W-:Y:S04]  /*dc60*/  STS.U8 [R37+UR10+0x9980], R33 ;  /* 0x0099802125007988 */ /* 0x008fe8000800000a */
[----:B----4-:R0:W-:Y:S02]  /*dc70*/  STS.U8 [R37+UR10+0x9d80], R32 ;  /* 0x009d802025007988 */ /* 0x0101e4000800000a */
[----:B0-----:R-:W-:-:S04]  /*dc80*/  IADD3 R32, P0, PT, R30, R3, RZ ;  /* 0x000000031e207210 */ /* 0x001fc80007f1e0ff */
[----:B------:R-:W-:Y:S01]  /*dc90*/  LEA.HI.X.SX32 R33, R30, R2, 0x1, P0 ;  /* 0x000000021e217211 */ /* 0x000fe200000f0eff */
[----:B------:R-:W-:Y:S04]  /*dca0*/  STL [R1+0x3d0], R32 ;  /* 0x0003d02001007387 */ /* 0x000fe80000100800 */
[----:B------:R-:W-:Y:S04]  /*dcb0*/  STL [R1+0x3cc], R33 ;  /* 0x0003cc2101007387 */ /* 0x000fe80000100800 */
[----:B------:R-:W3:Y:S01]  /*dcc0*/  LDL.LU R40, [R1+0x228] ;  /* 0x0002280001287983 */ /* 0x000ee20000300800 */
[----:B------:R-:W-:-:S03]  /*dcd0*/  IMAD R30, R35, UR14, RZ ;  /* 0x0000000e231e7c24 */ /* 0x000fc6000f8e02ff */
[----:B------:R0:W-:Y:S04]  /*dce0*/  STS.U8 [R37+UR10+0x8380], R36 ;  /* 0x0083802425007988 */ /* 0x0001e8000800000a */
[----:B------:R1:W4:Y:S04]  /*dcf0*/  @P3 LDG.E.U8 R31, desc[UR22][R32.64] ;  /* 0x00000016201f3981 */ /* 0x000328000c1e1100 */
[----:B0-----:R-:W4:Y:S01]  /*dd00*/  LDL.LU R36, [R1+0x1ec] ;  /* 0x0001ec0001247983 */ /* 0x001f220000300800 */
[----:B-1----:R-:W-:-:S04]  /*dd10*/  IADD3 R32, P0, PT, R30, R3, RZ ;  /* 0x000000031e207210 */ /* 0x002fc80007f1e0ff */
[----:B------:R-:W-:Y:S02]  /*dd20*/  LEA.HI.X.SX32 R33, R30, R2, 0x1, P0 ;  /* 0x000000021e217211 */ /* 0x000fe400000f0eff */
[----:B------:R-:W-:Y:S01]  /*dd30*/  PRMT R30, RZ, 0x7610, R30 ;  /* 0x00007610ff1e7816 */ /* 0x000fe2000000001e */
[----:B------:R-:W-:Y:S04]  /*dd40*/  STL [R1+0x400], R32 ;  /* 0x0004002001007387 */ /* 0x000fe80000100800 */
[----:B------:R0:W-:Y:S04]  /*dd50*/  STS.U8 [R37+UR10+0x8780], R51 ;  /* 0x0087803325007988 */ /* 0x0001e8000800000a */
[----:B------:R1:W4:Y:S04]  /*dd60*/  @P3 LDG.E.U8 R30, desc[UR22][R32.64] ;  /* 0x00000016201e3981 */ /* 0x000328000c1e1100 */
[----:B------:R-:W-:Y:S04]  /*dd70*/  STL [R1+0x3fc], R33 ;  /* 0x0003fc2101007387 */ /* 0x000fe80000100800 */
[----:B0-----:R-:W4:Y:S01]  /*dd80*/  LDL.LU R51, [R1+0x1e8] ;  /* 0x0001e80001337983 */ /* 0x001f220000300800 */
[----:B-1----:R-:W-:-:S05]  /*dd90*/  IMAD R32, R34, UR14, RZ ;  /* 0x0000000e22207c24 */ /* 0x002fca000f8e02ff */
[----:B------:R-:W-:-:S04]  /*dda0*/  IADD3 R34, P0, PT, R32, R3, RZ ;  /* 0x0000000320227210 */ /* 0x000fc80007f1e0ff */
[----:B------:R-:W-:Y:S01]  /*ddb0*/  LEA.HI.X.SX32 R35, R32, R2, 0x1, P0 ;  /* 0x0000000220237211 */ /* 0x000fe200000f0eff */
[----:B--2---:R0:W-:Y:S04]  /*ddc0*/  STS.U8 [R37+UR10+0x8b80], R39 ;  /* 0x008b802725007988 */ /* 0x0041e8000800000a */
[----:B0-----:R-:W2:Y:S04]  /*ddd0*/  LDL.LU R39, [R1+0x1c4] ;  /* 0x0001c40001277983 */ /* 0x001ea80000300800 */
[----:B------:R0:W-:Y:S04]  /*dde0*/  STL [R1+0x430], R34 ;  /* 0x0004302201007387 */ /* 0x0001e80000100800 */
[----:B------:R1:W-:Y:S04]  /*ddf0*/  STL [R1+0x42c], R35 ;  /* 0x00042c2301007387 */ /* 0x0003e80000100800 */
[----:B------:R-:W2:Y:S04]  /*de00*/  LDL.LU R47, [R1+0x1c0] ;  /* 0x0001c000012f7983 */ /* 0x000ea80000300800 */
[----:B------:R-:W2:Y:S01]  /*de10*/  LDL.LU R46, [R1+0x160] ;  /* 0x00016000012e7983 */ /* 0x000ea20000300800 */
[----:B------:R-:W-:Y:S01]  /*de20*/  PRMT R33, RZ, 0x7610, R33 ;  /* 0x00007610ff217816 */ /* 0x000fe20000000021 */
[----:B------:R-:W-:-:S05]  /*de30*/  IMAD R32, R38, UR14, RZ ;  /* 0x0000000e26207c24 */ /* 0x000fca000f8e02ff */
[----:B------:R0:W2:Y:S02]  /*de40*/  @P3 LDG.E.U8 R33, desc[UR22][R34.64] ;  /* 0x0000001622213981 */ /* 0x0000a4000c1e1100 */
[----:B0-----:R-:W-:-:S04]  /*de50*/  IADD3 R34, P0, PT, R32, R3, RZ ;  /* 0x0000000320227210 */ /* 0x001fc80007f1e0ff */
[----:B-1----:R-:W-:Y:S02]  /*de60*/  LEA.HI.X.SX32 R35, R32, R2, 0x1, P0 ;  /* 0x0000000220237211 */ /* 0x002fe400000f0eff */
[----:B------:R-:W-:Y:S01]  /*de70*/  PRMT R32, RZ, 0x7610, R32 ;  /* 0x00007610ff207816 */ /* 0x000fe20000000020 */
[----:B------:R-:W-:Y:S04]  /*de80*/  STS.U8 [R37+UR10+0x8f80], R45 ;  /* 0x008f802d25007988 */ /* 0x000fe8000800000a */
[----:B------:R-:W-:Y:S04]  /*de90*/  STS.U8 [R37+UR10+0x9380], R44 ;  /* 0x0093802c25007988 */ /* 0x000fe8000800000a */
[----:B------:R-:W-:Y:S04]  /*dea0*/  STL [R1+0x458], R34 ;  /* 0x0004582201007387 */ /* 0x000fe80000100800 */
[----:B------:R0:W-:Y:S04]  /*deb0*/  STS.U8 [R37+UR10+0x9780], R41 ;  /* 0x0097802925007988 */ /* 0x0001e8000800000a */
[----:B------:R1:W-:Y:S04]  /*dec0*/  STL [R1+0x454], R35 ;  /* 0x0004542301007387 */ /* 0x0003e80000100800 */
[----:B------:R1:W2:Y:S04]  /*ded0*/  @P3 LDG.E.U8 R32, desc[UR22][R34.64] ;  /* 0x0000001622203981 */ /* 0x0002a8000c1e1100 */
[----:B0-----:R-:W2:Y:S01]  /*dee0*/  LDL.LU R41, [R1+0x1ac] ;  /* 0x0001ac0001297983 */ /* 0x001ea20000300800 */
[----:B-1----:R-:W-:-:S05]  /*def0*/  IMAD R34, R58, UR14, RZ ;  /* 0x0000000e3a227c24 */ /* 0x002fca000f8e02ff */
[C---:B------:R-:W-:Y:S01]  /*df00*/  IADD3 R35, P0, PT, R34.reuse, R3, RZ ;  /* 0x0000000322237210 */ /* 0x040fe20007f1e0ff */
[----:B---3--:R0:W-:Y:S04]  /*df10*/  STS.U8 [R37+UR10+0x9b80], R40 ;  /* 0x009b802825007988 */ /* 0x0081e8000800000a */
[----:B0-----:R-:W3:Y:S04]  /*df20*/  LDL.LU R40, [R1+0x1a8] ;  /* 0x0001a80001287983 */ /* 0x001ee80000300800 */
[----:B----4-:R0:W-:Y:S04]  /*df30*/  STS.U8 [R37+UR10+0x9f80], R36 ;  /* 0x009f802425007988 */ /* 0x0101e8000800000a */
[----:B------:R-:W-:Y:S01]  /*df40*/  STL [R1+0xe4], R35 ;  /* 0x0000e42301007387 */ /* 0x000fe20000100800 */
[----:B0-----:R-:W-:-:S02]  /*df50*/  LEA.HI.X.SX32 R36, R34, R2, 0x1, P0 ;  /* 0x0000000222247211 */ /* 0x001fc400000f0eff */
[----:B------:R-:W-:-:S03]  /*df60*/  PRMT R34, RZ, 0x7610, R34 ;  /* 0x00007610ff227816 */ /* 0x000fc60000000022 */
[----:B------:R0:W-:Y:S01]  /*df70*/  STL [R1+0xe0], R36 ;  /* 0x0000e02401007387 */ /* 0x0001e20000100800 */
[----:B------:R-:W-:-:S03]  /*df80*/  @P3 IMAD.MOV.U32 R37, RZ, RZ, R36 ;  /* 0x000000ffff253224 */ /* 0x000fc600078e0024 */
[----:B------:R-:W4:Y:S04]  /*df90*/  LDL.LU R45, [R1+0x1bc] ;  /* 0x0001bc00012d7983 */ /* 0x000f280000300800 */
[----:B------:R-:W4:Y:S01]  /*dfa0*/  LDL.LU R44, [R1+0x1b8] ;  /* 0x0001b800012c7983 */ /* 0x000f220000300800 */
[----:B0-----:R-:W-:Y:S02]  /*dfb0*/  @P3 IMAD.MOV.U32 R36, RZ, RZ, R35 ;  /* 0x000000ffff243224 */ /* 0x001fe400078e0023 */
[----:B------:R-:W-:-:S03]  /*dfc0*/  IMAD R35, R68, UR14, RZ ;  /* 0x0000000e44237c24 */ /* 0x000fc6000f8e02ff */
[----:B------:R0:W4:Y:S02]  /*dfd0*/  @P3 LDG.E.U8 R34, desc[UR22][R36.64] ;  /* 0x0000001624223981 */ /* 0x000124000c1e1100 */
[C---:B0-----:R-:W-:Y:S02]  /*dfe0*/  IADD3 R37, P0, PT, R35.reuse, R3, RZ ;  /* 0x0000000323257210 */ /* 0x041fe40007f1e0ff */
[----:B------:R0:W-:Y:S02]  /*dff0*/  STS.U8 [R83+UR10], R51 ;  /* 0x0000003353007988 */ /* 0x0001e4000800000a */
[----:B------:R-:W-:Y:S01]  /*e000*/  LEA.HI.X.SX32 R38, R35, R2, 0x1, P0 ;  /* 0x0000000223267211 */ /* 0x000fe200000f0eff */
[----:B------:R-:W-:Y:S01]  /*e010*/  IMAD R35, R73, UR14, RZ ;  /* 0x0000000e49237c24 */ /* 0x000fe2000f8e02ff */
[----:B------:R-:W-:Y:S01]  /*e020*/  STL [R1+0x124], R37 ;  /* 0x0001242501007387 */ /* 0x000fe20000100800 */
[----:B------:R-:W-:-:S03]  /*e030*/  PRMT R36, RZ, 0x7610, R36 ;  /* 0x00007610ff247816 */ /* 0x000fc60000000024 */
[----:B------:R-:W-:Y:S04]  /*e040*/  STL [R1+0x120], R38 ;  /* 0x0001202601007387 */ /* 0x000fe80000100800 */
[----:B------:R-:W4:Y:S04]  /*e050*/  LDL.LU R48, [R1+0x1b4] ;  /* 0x0001b40001307983 */ /* 0x000f280000300800 */
[----:B0-----:R-:W4:Y:S04]  /*e060*/  LDL.LU R51, [R1+0x1b0] ;  /* 0x0001b00001337983 */ /* 0x001f280000300800 */
[----:B------:R-:W4:Y:S04]  /*e070*/  LDL.LU R73, [R1+0x730] ;  /* 0x0007300001497983 */ /* 0x000f280000300800 */
[----:B--2---:R0:W-:Y:S02]  /*e080*/  STS.U8 [R83+UR10+0x400], R39 ;  /* 0x0004002753007988 */ /* 0x0041e4000800000a */
[----:B0-----:R-:W-:-:S02]  /*e090*/  @P3 IMAD.MOV.U32 R39, RZ, RZ, R38 ;  /* 0x000000ffff273224 */ /* 0x001fc400078e0026 */
[----:B------:R-:W-:Y:S01]  /*e0a0*/  @P3 IMAD.MOV.U32 R38, RZ, RZ, R37 ;  /* 0x000000ffff263224 */ /* 0x000fe200078e0025 */
[----:B------:R-:W-:-:S04]  /*e0b0*/  IADD3 R37, P0, PT, R35, R3, RZ ;  /* 0x0000000323257210 */ /* 0x000fc80007f1e0ff */
[----:B------:R0:W2:Y:S04]  /*e0c0*/  @P3 LDG.E.U8 R36, desc[UR22][R38.64] ;  /* 0x0000001626243981 */ /* 0x0000a8000c1e1100 */
[----:B------:R-:W-:Y:S01]  /*e0d0*/  STL [R1+0x164], R37 ;  /* 0x0001642501007387 */ /* 0x000fe20000100800 */
[----:B0-----:R-:W-:-:S03]  /*e0e0*/  LEA.HI.X.SX32 R38, R35, R2, 0x1, P0 ;  /* 0x0000000223267211 */ /* 0x001fc600000f0eff */
[----:B------:R0:W-:Y:S04]  /*e0f0*/  STS.U8 [R83+UR10+0x800], R47 ;  /* 0x0008002f53007988 */ /* 0x0001e8000800000a */
[----:B------:R-:W-:Y:S04]  /*e100*/  STL [R1+0x160], R38 ;  /* 0x0001602601007387 */ /* 0x000fe80000100800 */
[----:B------:R1:W-:Y:S04]  /*e110*/  STS.U8 [R83+UR10+0xc00], R46 ;  /* 0x000c002e53007988 */ /* 0x0003e8000800000a */
[----:B0-----:R-:W2:Y:S04]  /*e120*/  LDL.LU R47, [R1+0x184] ;  /* 0x00018400012f7983 */ /* 0x001ea80000300800 */
[----:B-1----:R-:W2:Y:S01]  /*e130*/  LDL.LU R46, [R1+0x180] ;  /* 0x00018000012e7983 */ /* 0x002ea20000300800 */
[----:B------:R-:W-:Y:S01]  /*e140*/  PRMT R35, RZ, 0x7610, R35 ;  /* 0x00007610ff237816 */ /* 0x000fe20000000023 */
[----:B------:R-:W-:-:S02]  /*e150*/  @P3 IMAD.MOV.U32 R39, RZ, RZ, R38 ;  /* 0x000000ffff273224 */ /* 0x000fc400078e0026 */
[----:B------:R-:W-:Y:S02]  /*e160*/  @P3 IMAD.MOV.U32 R38, RZ, RZ, R37 ;  /* 0x000000ffff263224 */ /* 0x000fe400078e0025 */
[----:B------:R-:W-:Y:S02]  /*e170*/  IMAD R37, R74, UR14, RZ ;  /* 0x0000000e4a257c24 */ /* 0x000fe4000f8e02ff */
[----:B------:R-:W2:Y:S04]  /*e180*/  LDL.LU R74, [R1+0x72c] ;  /* 0x00072c00014a7983 */ /* 0x000ea80000300800 */
[----:B------:R0:W2:Y:S04]  /*e190*/  @P3 LDG.E.U8 R35, desc[UR22][R38.64] ;  /* 0x0000001626233981 */ /* 0x0000a8000c1e1100 */
[----:B------:R-:W-:Y:S01]  /*e1a0*/  STS.U8 [R83+UR10+0x1000], R41 ;  /* 0x0010002953007988 */ /* 0x000fe2000800000a */
[----:B0-----:R-:W-:-:S02]  /*e1b0*/  IADD3 R39, P0, PT, R37, R3, RZ ;  /* 0x0000000325277210 */ /* 0x001fc40007f1e0ff */
[----:B------:R-:W-:-:S03]  /*e1c0*/  PRMT R38, RZ, 0x7610, R38 ;  /* 0x00007610ff267816 */ /* 0x000fc60000000026 */
[----:B------:R-:W-:Y:S04]  /*e1d0*/  STL [R1+0x1ac], R39 ;  /* 0x0001ac2701007387 */ /* 0x000fe80000100800 */
[----:B---3--:R0:W-:Y:S02]  /*e1e0*/  STS.U8 [R83+UR10+0x1400], R40 ;  /* 0x0014002853007988 */ /* 0x0081e4000800000a */
[----:B0-----:R-:W-:Y:S01]  /*e1f0*/  LEA.HI.X.SX32 R40, R37, R2, 0x1, P0 ;  /* 0x0000000225287211 */ /* 0x001fe200000f0eff */
[----:B------:R-:W-:-:S04]  /*e200*/  IMAD R37, R78, UR14, RZ ;  /* 0x0000000e4e257c24 */ /* 0x000fc8000f8e02ff */
[----:B------:R0:W-:Y:S01]  /*e210*/  STL [R1+0x1a8], R40 ;  /* 0x0001a82801007387 */ /* 0x0001e20000100800 */
[----:B------:R-:W-:-:S03]  /*e220*/  @P3 IMAD.MOV.U32 R41, RZ, RZ, R40 ;  /* 0x000000ffff293224 */ /* 0x000fc600078e0028 */
[----:B------:R-:W3:Y:S01]  /*e230*/  LDL.LU R78, [R1+0x728] ;  /* 0x00072800014e7983 */ /* 0x000ee20000300800 */
[----:B0-----:R-:W-:Y:S01]  /*e240*/  @P3 IMAD.MOV.U32 R40, RZ, RZ, R39 ;  /* 0x000000ffff283224 */ /* 0x001fe200078e0027 */
[C---:B------:R-:W-:Y:S02]  /*e250*/  IADD3 R39, P0, PT, R37.reuse, R3, RZ ;  /* 0x0000000325277210 */ /* 0x040fe40007f1e0ff */
[----:B----4-:R0:W-:Y:S04]  /*e260*/  STS.U8 [R83+UR10+0x1800], R45 ;  /* 0x0018002d53007988 */ /* 0x0101e8000800000a */
[----:B------:R1:W4:Y:S04]  /*e270*/  @P3 LDG.E.U8 R38, desc[UR22][R40.64] ;  /* 0x0000001628263981 */ /* 0x000328000c1e1100 */
[----:B------:R1:W-:Y:S04]  /*e280*/  STS.U8 [R83+UR10+0x1c00], R44 ;  /* 0x001c002c53007988 */ /* 0x0003e8000800000a */
[----:B0-----:R-:W3:Y:S01]  /*e290*/  LDL.LU R45, [R1+0x17c] ;  /* 0x00017c00012d7983 */ /* 0x001ee20000300800 */
[----:B-1----:R-:W-:-:S02]  /*e2a0*/  LEA.HI.X.SX32 R40, R37, R2, 0x1, P0 ;  /* 0x0000000225287211 */ /* 0x002fc400000f0eff */
[----:B------:R-:W-:Y:S01]  /*e2b0*/  PRMT R37, RZ, 0x7610, R37 ;  /* 0x00007610ff257816 */ /* 0x000fe20000000025 */
[----:B------:R-:W4:Y:S02]  /*e2c0*/  LDL.LU R44, [R1+0x178] ;  /* 0x00017800012c7983 */ /* 0x000f240000300800 */
[----:B------:R-:W-:Y:S02]  /*e2d0*/  @P3 IMAD.MOV.U32 R41, RZ, RZ, R40 ;  /* 0x000000ffff293224 */ /* 0x000fe400078e0028 */
[----:B------:R-:W-:Y:S04]  /*e2e0*/  STL [R1+0x1ec], R39 ;  /* 0x0001ec2701007387 */ /* 0x000fe80000100800 */
[----:B------:R0:W-:Y:S02]  /*e2f0*/  STL [R1+0x1e8], R40 ;  /* 0x0001e82801007387 */ /* 0x0001e40000100800 */
[----:B0-----:R-:W-:-:S02]  /*e300*/  @P3 IMAD.MOV.U32 R40, RZ, RZ, R39 ;  /* 0x000000ffff283224 */ /* 0x001fc400078e0027 */
[----:B------:R-:W-:Y:S01]  /*e310*/  IMAD R39, R86, UR14, RZ ;  /* 0x0000000e56277c24 */ /* 0x000fe2000f8e02ff */
[----:B------:R-:W-:Y:S04]  /*e320*/  STS.U8 [R83+UR10+0x2000], R48 ;  /* 0x0020003053007988 */ /* 0x000fe8000800000a */
[----:B------:R0:W4:Y:S04]  /*e330*/  @P3 LDG.E.U8 R37, desc[UR22][R40.64] ;  /* 0x0000001628253981 */ /* 0x000128000c1e1100 */
[----:B------:R-:W4:Y:S01]  /*e340*/  LDL.LU R86, [R1+0x724] ;  /* 0x0007240001567983 */ /* 0x000f220000300800 */
[----:B0-----:R-:W-:-:S03]  /*e350*/  IADD3 R41, P0, PT, R39, R3, RZ ;  /* 0x0000000327297210 */ /* 0x001fc60007f1e0ff */
[----:B------:R0:W-:Y:S01]  /*e360*/  STS.U8 [R83+UR10+0x2400], R51 ;  /* 0x0024003353007988 */ /* 0x0001e2000800000a */
[----:B------:R-:W-:Y:S01]  /*e370*/  LEA.HI.X.SX32 R42, R39, R2, 0x1, P0 ;  /* 0x00000002272a7211 */ /* 0x000fe200000f0eff */
[----:B------:R-:W-:Y:S01]  /*e380*/  IMAD R39, R89, UR14, RZ ;  /* 0x0000000e59277c24 */ /* 0x000fe2000f8e02ff */
[----:B------:R-:W-:-:S03]  /*e390*/  PRMT R40, RZ, 0x7610, R40 ;  /* 0x00007610ff287816 */ /* 0x000fc60000000028 */
[----:B------:R-:W-:Y:S01]  /*e3a0*/  @P3 IMAD.MOV.U32 R43, RZ, RZ, R42 ;  /* 0x000000ffff2b3224 */ /* 0x000fe200078e002a */
[----:B0-----:R-:W4:Y:S04]  /*e3b0*/  LDL.LU R51, [R1+0x170] ;  /* 0x0001700001337983 */ /* 0x001f280000300800 */
[----:B------:R-:W-:Y:S04]  /*e3c0*/  STL [R1+0x22c], R41 ;  /* 0x00022c2901007387 */ /* 0x000fe80000100800 */
[----:B------:R0:W-:Y:S02]  /*e3d0*/  STL [R1+0x228], R42 ;  /* 0x0002282a01007387 */ /* 0x0001e40000100800 */
[----:B0-----:R-:W-:Y:S01]  /*e3e0*/  @P3 IMAD.MOV.U32 R42, RZ, RZ, R41 ;  /* 0x000000ffff2a3224 */ /* 0x001fe200078e0029 */
[----:B------:R-:W-:-:S04]  /*e3f0*/  IADD3 R41, P0, PT, R39, R3, RZ ;  /* 0x0000000327297210 */ /* 0x000fc80007f1e0ff */
[----:B------:R0:W4:Y:S02]  /*e400*/  @P3 LDG.E.U8 R40, desc[UR22][R42.64] ;  /* 0x000000162a283981 */ /* 0x000124000c1e1100 */
[----:B0-----:R-:W-:Y:S02]  /*e410*/  LEA.HI.X.SX32 R42, R39, R2, 0x1, P0 ;  /* 0x00000002272a7211 */ /* 0x001fe400000f0eff */
[----:B------:R-:W-:-:S03]  /*e420*/  PRMT R39, RZ, 0x7610, R39 ;  /* 0x00007610ff277816 */ /* 0x000fc60000000027 */
[----:B------:R-:W-:Y:S01]  /*e430*/  @P3 IMAD.MOV.U32 R43, RZ, RZ, R42 ;  /* 0x000000ffff2b3224 */ /* 0x000fe200078e002a */
[----:B--2---:R0:W-:Y:S04]  /*e440*/  STS.U8 [R83+UR10+0x2800], R47 ;  /* 0x0028002f53007988 */ /* 0x0041e8000800000a */
[----:B------:R1:W-:Y:S04]  /*e450*/  STS.U8 [R83+UR10+0x2c00], R46 ;  /* 0x002c002e53007988 */ /* 0x0003e8000800000a */
[----:B0-----:R-:W2:Y:S04]  /*e460*/  LDL.LU R47, [R1+0x16c] ;  /* 0x00016c00012f7983 */ /* 0x001ea80000300800 */
[----:B-1----:R-:W2:Y:S04]  /*e470*/  LDL.LU R46, [R1+0x168] ;  /* 0x00016800012e7983 */ /* 0x002ea80000300800 */
[----:B------:R-:W-:Y:S04]  /*e480*/  STL [R1+0x26c], R41 ;  /* 0x00026c2901007387 */ /* 0x000fe80000100800 */
[----:B------:R0:W-:Y:S04]  /*e490*/  STL [R1+0x268], R42 ;  /* 0x0002682a01007387 */ /* 0x0001e80000100800 */
[----:B------:R-:W2:Y:S04]  /*e4a0*/  LDL.LU R89, [R1+0x13c] ;  /* 0x00013c0001597983 */ /* 0x000ea80000300800 */
[----:B------:R-:W2:Y:S01]  /*e4b0*/  LDL.LU R50, [R1+0x134] ;  /* 0x0001340001327983 */ /* 0x000ea20000300800 */
[----:B0-----:R-:W-:-:S05]  /*e4c0*/  @P3 IMAD.MOV.U32 R42, RZ, RZ, R41 ;  /* 0x000000ffff2a3224 */ /* 0x001fca00078e0029 */
[----:B------:R0:W2:Y:S04]  /*e4d0*/  @P3 LDG.E.U8 R39, desc[UR22][R42.64] ;  /* 0x000000162a273981 */ /* 0x0000a8000c1e1100 */
[----:B------:R-:W2:Y:S04]  /*e4e0*/  LDL.LU R43, [R1+0x174] ;  /* 0x00017400012b7983 */ /* 0x000ea80000300800 */
[----:B------:R-:W2:Y:S04]  /*e4f0*/  LDL.LU R66, [R1+0x130] ;  /* 0x0001300001427983 */ /* 0x000ea80000300800 */
[----:B------:R-:W2:Y:S01]  /*e500*/  LDL.LU R48, [R1+0x12c] ;  /* 0x00012c0001307983 */ /* 0x000ea20000300800 */
[----:B------:R-:W1:Y:S01]  /*e510*/  S2R R68, SR_TID.X ;  /* 0x0000000000447919 */ /* 0x000e620000002100 */
[----:B------:R-:W-:Y:S01]  /*e520*/  IMAD R41, R82, UR14, RZ ;  /* 0x0000000e52297c24 */ /* 0x000fe2000f8e02ff */
[----:B0-----:R-:W-:-:S02]  /*e530*/  PRMT R42, RZ, 0x7610, R42 ;  /* 0x00007610ff2a7816 */ /* 0x001fc4000000002a */
[C---:B-1----:R-:W-:Y:S02]  /*e540*/  LOP3.LUT R82, R68.reuse, 0x7f, RZ, 0xc0, !PT ;  /* 0x0000007f44527812 */ /* 0x042fe400078ec0ff */
[----:B------:R-:W-:-:S04]  /*e550*/  LOP3.LUT R68, R68, 0x7f, RZ, 0xc0, !PT ;  /* 0x0000007f44447812 */ /* 0x000fc800078ec0ff */
[----:B------:R-:W-:Y:S01]  /*e560*/  LOP3.LUT R68, R68, 0x10, RZ, 0x3c, !PT ;  /* 0x0000001044447812 */ /* 0x000fe200078e3cff */
[----:B---3--:R-:W-:Y:S04]  /*e570*/  STS.U8 [R82+UR10+0x3000], R45 ;  /* 0x0030002d52007988 */ /* 0x008fe8000800000a */
[----:B----4-:R0:W-:Y:S02]  /*e580*/  STS.U8 [R82+UR10+0x3400], R44 ;  /* 0x0034002c52007988 */ /* 0x0101e4000800000a */
[----:B0-----:R-:W-:-:S04]  /*e590*/  IADD3 R44, P0, PT, R41, R3, RZ ;  /* 0x00000003292c7210 */ /* 0x001fc80007f1e0ff */
[----:B------:R-:W-:Y:S01]  /*e5a0*/  LEA.HI.X.SX32 R45, R41, R2, 0x1, P0 ;  /* 0x00000002292d7211 */ /* 0x000fe200000f0eff */
[----:B------:R-:W-:Y:S04]  /*e5b0*/  STL [R1+0x2ac], R44 ;  /* 0x0002ac2c01007387 */ /* 0x000fe80000100800 */
[----:B------:R-:W-:Y:S01]  /*e5c0*/  STL [R1+0x2a8], R45 ;  /* 0x0002a82d01007387 */ /* 0x000fe20000100800 */
[----:B------:R-:W-:-:S03]  /*e5d0*/  IMAD R41, R75, UR14, RZ ;  /* 0x0000000e4b297c24 */ /* 0x000fc6000f8e02ff */
[----:B------:R0:W3:Y:S04]  /*e5e0*/  @P3 LDG.E.U8 R42, desc[UR22][R44.64] ;  /* 0x000000162c2a3981 */ /* 0x0000e8000c1e1100 */
[----:B--2---:R-:W-:Y:S04]  /*e5f0*/  STS.U8 [R82+UR10+0x3800], R43 ;  /* 0x0038002b52007988 */ /* 0x004fe8000800000a */
[----:B------:R1:W-:Y:S04]  /*e600*/  STS.U8 [R82+UR10+0x3c00], R51 ;  /* 0x003c003352007988 */ /* 0x0003e8000800000a */
[----:B-1----:R-:W2:Y:S01]  /*e610*/  LDL.LU R51, [R1+0x128] ;  /* 0x0001280001337983 */ /* 0x002ea20000300800 */
[----:B------:R-:W-:-:S04]  /*e620*/  IADD3 R43, P0, PT, R41, R3, RZ ;  /* 0x00000003292b7210 */ /* 0x000fc80007f1e0ff */
[----:B0-----:R-:W-:Y:S01]  /*e630*/  LEA.HI.X.SX32 R44, R41, R2, 0x1, P0 ;  /* 0x00000002292c7211 */ /* 0x001fe200000f0eff */
[----:B------:R-:W-:Y:S01]  /*e640*/  STL [R1+0x2ec], R43 ;  /* 0x0002ec2b01007387 */ /* 0x000fe20000100800 */
[----:B------:R-:W-:-:S03]  /*e650*/  PRMT R41, RZ, 0x7610, R41 ;  /* 0x00007610ff297816 */ /* 0x000fc60000000029 */
[----:B------:R0:W-:Y:S01]  /*e660*/  STL [R1+0x2e8], R44 ;  /* 0x0002e82c01007387 */ /* 0x0001e20000100800 */
[----:B------:R-:W-:Y:S02]  /*e670*/  @P3 IMAD.MOV.U32 R45, RZ, RZ, R44 ;  /* 0x000000ffff2d3224 */ /* 0x000fe400078e002c */
[----:B0-----:R-:W-:Y:S02]  /*e680*/  @P3 IMAD.MOV.U32 R44, RZ, RZ, R43 ;  /* 0x000000ffff2c3224 */ /* 0x001fe400078e002b */
[----:B------:R-:W-:-:S03]  /*e690*/  IMAD R43, R70, UR14, RZ ;  /* 0x0000000e462b7c24 */ /* 0x000fc6000f8e02ff */
[----:B------:R0:W4:Y:S04]  /*e6a0*/  @P3 LDG.E.U8 R41, desc[UR22][R44.64] ;  /* 0x000000162c293981 */ /* 0x000128000c1e1100 */
[----:B------:R-:W-:Y:S01]  /*e6b0*/  STS.U8 [R68+UR10+0x80], R47 ;  /* 0x0000802f44007988 */ /* 0x000fe2000800000a */
[----:B0-----:R-:W-:-:S03]  /*e6c0*/  IADD3 R45, P0, PT, R43, R3, RZ ;  /* 0x000000032b2d7210 */ /* 0x001fc60007f1e0ff */
[----:B------:R0:W-:Y:S01]  /*e6d0*/  STS.U8 [R68+UR10+0x480], R46 ;  /* 0x0004802e44007988 */ /* 0x0001e2000800000a */
[----:B------:R-:W-:-:S03]  /*e6e0*/  PRMT R44, RZ, 0x7610, R44 ;  /* 0x00007610ff2c7816 */ /* 0x000fc6000000002c */
[----:B------:R-:W-:Y:S01]  /*e6f0*/  STL [R1+0x32c], R45 ;  /* 0x00032c2d01007387 */ /* 0x000fe20000100800 */
[----:B0-----:R-:W-:Y:S01]  /*e700*/  LEA.HI.X.SX32 R46, R43, R2, 0x1, P0 ;  /* 0x000000022b2e7211 */ /* 0x001fe200000f0eff */
[----:B------:R-:W-:-:S04]  /*e710*/  IMAD R43, R69, UR14, RZ ;  /* 0x0000000e452b7c24 */ /* 0x000fc8000f8e02ff */
[----:B------:R0:W-:Y:S01]  /*e720*/  STL [R1+0x328], R46 ;  /* 0x0003282e01007387 */ /* 0x0001e20000100800 */
[----:B------:R-:W-:Y:S02]  /*e730*/  @P3 IMAD.MOV.U32 R47, RZ, RZ, R46 ;  /* 0x000000ffff2f3224 */ /* 0x000fe400078e002e */
[----:B0-----:R-:W-:Y:S01]  /*e740*/  @P3 IMAD.MOV.U32 R46, RZ, RZ, R45 ;  /* 0x000000ffff2e3224 */ /* 0x001fe200078e002d */
[----:B------:R-:W-:-:S04]  /*e750*/  IADD3 R45, P0, PT, R43, R3, RZ ;  /* 0x000000032b2d7210 */ /* 0x000fc80007f1e0ff */
[----:B------:R0:W3:Y:S04]  /*e760*/  @P3 LDG.E.U8 R44, desc[UR22][R46.64] ;  /* 0x000000162e2c3981 */ /* 0x0000e8000c1e1100 */
[----:B------:R-:W-:Y:S01]  /*e770*/  STL [R1+0x36c], R45 ;  /* 0x00036c2d01007387 */ /* 0x000fe20000100800 */
[----:B0-----:R-:W-:Y:S02]  /*e780*/  LEA.HI.X.SX32 R46, R43, R2, 0x1, P0 ;  /* 0x000000022b2e7211 */ /* 0x001fe400000f0eff */
[----:B------:R-:W-:-:S03]  /*e790*/  PRMT R43, RZ, 0x7610, R43 ;  /* 0x00007610ff2b7816 */ /* 0x000fc6000000002b */
[----:B------:R0:W-:Y:S01]  /*e7a0*/  STL [R1+0x368], R46 ;  /* 0x0003682e01007387 */ /* 0x0001e20000100800 */
[----:B------:R-:W-:-:S03]  /*e7b0*/  @P3 IMAD.MOV.U32 R47, RZ, RZ, R46 ;  /* 0x000000ffff2f3224 */ /* 0x000fc600078e002e */
[----:B------:R-:W-:Y:S01]  /*e7c0*/  STS.U8 [R68+UR10+0x880], R89 ;  /* 0x0008805944007988 */ /* 0x000fe2000800000a */
[----:B0-----:R-:W-:Y:S02]  /*e7d0*/  @P3 IMAD.MOV.U32 R46, RZ, RZ, R45 ;  /* 0x000000ffff2e3224 */ /* 0x001fe400078e002d */
[----:B------:R-:W-:Y:S01]  /*e7e0*/  IMAD R45, R49, UR14, RZ ;  /* 0x0000000e312d7c24 */ /* 0x000fe2000f8e02ff */
[----:B------:R-:W-:Y:S04]  /*e7f0*/  STS.U8 [R68+UR10+0xc80], R50 ;  /* 0x000c803244007988 */ /* 0x000fe8000800000a */
[----:B------:R0:W3:Y:S04]  /*e800*/  @P3 LDG.E.U8 R43, desc[UR22][R46.64] ;  /* 0x000000162e2b3981 */ /* 0x0000e8000c1e1100 */
        /* <DEDUP_REMOVED lines=13> */
[----:B0-----:R-:W-:-:S05]  /*e8e0*/  LEA.HI.X.SX32 R48, R45, R2, 0x1, P0 ;  /* 0x000000022d307211 */ /* 0x001fca00000f0eff */
[----:B------:R0:W-:Y:S04]  /*e8f0*/  STL [R1+0x3d4], R48 ;  /* 0x0003d43001007387 */ /* 0x0001e80000100800 */
[----:B------:R-:W3:Y:S01]  /*e900*/  LDL.LU R66, [R1+0x1f8] ;  /* 0x0001f80001427983 */ /* 0x000ee20000300800 */
[----:B------:R-:W-:Y:S02]  /*e910*/  @P3 IMAD.MOV.U32 R49, RZ, RZ, R48 ;  /* 0x000000ffff313224 */ /* 0x000fe400078e0030 */
[----:B0-----:R-:W-:Y:S02]  /*e920*/  @P3 IMAD.MOV.U32 R48, RZ, RZ, R47 ;  /* 0x000000ffff303224 */ /* 0x001fe400078e002f */
[----:B------:R-:W-:Y:S01]  /*e930*/  IMAD R47, R62, UR14, RZ ;  /* 0x0000000e3e2f7c24 */ /* 0x000fe2000f8e02ff */
[----:B------:R-:W-:-:S04]  /*e940*/  PRMT R45, RZ, 0x7610, R45 ;  /* 0x00007610ff2d7816 */ /* 0x000fc8000000002d */
[C---:B------:R-:W-:Y:S02]  /*e950*/  IADD3 R50, P0, PT, R47.reuse, R3, RZ ;  /* 0x000000032f327210 */ /* 0x040fe40007f1e0ff */
[----:B------:R0:W4:Y:S04]  /*e960*/  @P3 LDG.E.U8 R45, desc[UR22][R48.64] ;  /* 0x00000016302d3981 */ /* 0x000128000c1e1100 */
[----:B------:R-:W-:Y:S01]  /*e970*/  STL [R1+0x408], R50 ;  /* 0x0004083201007387 */ /* 0x000fe20000100800 */
[----:B0-----:R-:W-:Y:S02]  /*e980*/  PRMT R48, RZ, 0x7610, R48 ;  /* 0x00007610ff307816 */ /* 0x001fe40000000030 */
[----:B------:R-:W-:Y:S01]  /*e990*/  PRMT R53, RZ, 0x7610, R53 ;  /* 0x00007610ff357816 */ /* 0x000fe20000000035 */
[----:B--2---:R0:W-:Y:S02]  /*e9a0*/  STS.U8 [R68+UR10+0x1880], R51 ;  /* 0x0018803344007988 */ /* 0x0041e4000800000a */
[----:B0-----:R-:W-:Y:S01]  /*e9b0*/  LEA.HI.X.SX32 R51, R47, R2, 0x1, P0 ;  /* 0x000000022f337211 */ /* 0x001fe200000f0eff */
[----:B------:R-:W-:-:S04]  /*e9c0*/  IMAD R47, R61, UR14, RZ ;  /* 0x0000000e3d2f7c24 */ /* 0x000fc8000f8e02ff */
[----:B------:R0:W2:Y:S01]  /*e9d0*/  @P3 LDG.E.U8 R48, desc[UR22][R50.64] ;  /* 0x0000001632303981 */ /* 0x0000a2000c1e1100 */
[----:B------:R-:W-:-:S03]  /*e9e0*/  IADD3 R49, P0, PT, R47, R3, RZ ;  /* 0x000000032f317210 */ /* 0x000fc60007f1e0ff */
[----:B------:R-:W-:Y:S04]  /*e9f0*/  STL [R1+0x404], R51 ;  /* 0x0004043301007387 */ /* 0x000fe80000100800 */
[----:B------:R-:W2:Y:S01]  /*ea00*/  LDL.LU R75, [R1+0x1f4] ;  /* 0x0001f400014b7983 */ /* 0x000ea20000300800 */
[----:B0-----:R-:W-:-:S03]  /*ea10*/  @P3 IMAD.MOV.U32 R50, RZ, RZ, R49 ;  /* 0x000000ffff323224 */ /* 0x001fc600078e0031 */
[----:B------:R0:W-:Y:S01]  /*ea20*/  STL [R1+0x438], R49 ;  /* 0x0004383101007387 */ /* 0x0001e20000100800 */
[----:B------:R-:W-:Y:S01]  /*ea30*/  LEA.HI.X.SX32 R62, R47, R2, 0x1, P0 ;  /* 0x000000022f3e7211 */ /* 0x000fe200000f0eff */
[----:B0-----:R-:W-:-:S04]  /*ea40*/  IMAD R49, R60, UR14, RZ ;  /* 0x0000000e3c317c24 */ /* 0x001fc8000f8e02ff */
[----:B------:R0:W-:Y:S01]  /*ea50*/  STL [R1+0x434], R62 ;  /* 0x0004343e01007387 */ /* 0x0001e20000100800 */
[----:B------:R-:W-:Y:S01]  /*ea60*/  @P3 IMAD.MOV.U32 R51, RZ, RZ, R62 ;  /* 0x000000ffff333224 */ /* 0x000fe200078e003e */
[C---:B------:R-:W-:Y:S02]  /*ea70*/  IADD3 R61, P0, PT, R49.reuse, R3, RZ ;  /* 0x00000003313d7210 */ /* 0x040fe40007f1e0ff */
[----:B------:R-:W4:Y:S02]  /*ea80*/  LDL.LU R89, [R1+0xf4] ;  /* 0x0000f40001597983 */ /* 0x000f240000300800 */
[----:B0-----:R-:W-:Y:S02]  /*ea90*/  LEA.HI.X.SX32 R62, R49, R2, 0x1, P0 ;  /* 0x00000002313e7211 */ /* 0x001fe400000f0eff */
[----:B------:R-:W-:Y:S01]  /*eaa0*/  STL [R1+0x460], R61 ;  /* 0x0004603d01007387 */ /* 0x000fe20000100800 */
[----:B------:R-:W-:-:S03]  /*eab0*/  IMAD R49, R54, UR14, RZ ;  /* 0x0000000e36317c24 */ /* 0x000fc6000f8e02ff */
[----:B------:R-:W-:Y:S04]  /*eac0*/  STL [R1+0x45c], R62 ;  /* 0x00045c3e01007387 */ /* 0x000fe80000100800 */
[----:B------:R-:W4:Y:S04]  /*ead0*/  LDL.LU R54, [R1+0x720] ;  /* 0x0007200001367983 */ /* 0x000f280000300800 */
[----:B------:R-:W-:Y:S04]  /*eae0*/  STS.U8 [R68+UR10+0x1c80], R86 ;  /* 0x001c805644007988 */ /* 0x000fe8000800000a */
[----:B------:R-:W-:Y:S04]  /*eaf0*/  STS.U8 [R68+UR10+0x2080], R78 ;  /* 0x0020804e44007988 */ /* 0x000fe8000800000a */
[----:B------:R-:W-:Y:S01]  /*eb00*/  STS.U8 [R68+UR10+0x2480], R74 ;  /* 0x0024804a44007988 */ /* 0x000fe2000800000a */
[----:B------:R-:W-:-:S03]  /*eb10*/  PRMT R47, RZ, 0x7610, R47 ;  /* 0x00007610ff2f7816 */ /* 0x000fc6000000002f */
[----:B------:R-:W-:Y:S04]  /*eb20*/  STS.U8 [R68+UR10+0x2880], R73 ;  /* 0x0028804944007988 */ /* 0x000fe8000800000a */
[----:B------:R-:W-:Y:S04]  /*eb30*/  STS.U8 [R68+UR10+0x2c80], R67 ;  /* 0x002c804344007988 */ /* 0x000fe8000800000a */
[----:B------:R-:W-:Y:S04]  /*eb40*/  STS.U8 [R68+UR10+0x3080], R65 ;  /* 0x0030804144007988 */ /* 0x000fe8000800000a */
[----:B------:R-:W-:Y:S04]  /*eb50*/  STS.U8 [R68+UR10+0x3480], R64 ;  /* 0x0034804044007988 */ /* 0x000fe8000800000a */
[----:B------:R-:W-:Y:S04]  /*eb60*/  STS.U8 [R68+UR10+0x3880], R59 ;  /* 0x0038803b44007988 */ /* 0x000fe8000800000a */
[----:B------:R0:W-:Y:S04]  /*eb70*/  STS.U8 [R68+UR10+0x3c80], R55 ;  /* 0x003c803744007988 */ /* 0x0001e8000800000a */
[----:B------:R1:W4:Y:S04]  /*eb80*/  @P3 LDG.E.U8 R47, desc[UR22][R50.64] ;  /* 0x00000016322f3981 */ /* 0x000328000c1e1100 */
[----:B0-----:R-:W4:Y:S01]  /*eb90*/  LDL.LU R68, [R1+0xf0] ;  /* 0x0000f00001447983 */ /* 0x001f220000300800 */
[----:B-1----:R-:W-:-:S02]  /*eba0*/  @P3 IMAD.MOV.U32 R50, RZ, RZ, R61 ;  /* 0x000000ffff323224 */ /* 0x002fc400078e003d */
[----:B------:R-:W-:-:S05]  /*ebb0*/  @P3 IMAD.MOV.U32 R51, RZ, RZ, R62 ;  /* 0x000000ffff333224 */ /* 0x000fca00078e003e */
[----:B------:R0:W4:Y:S02]  /*ebc0*/  @P3 LDG.E.U8 R53, desc[UR22][R50.64] ;  /* 0x0000001632353981 */ /* 0x000124000c1e1100 */
[----:B0-----:R-:W-:-:S04]  /*ebd0*/  IADD3 R50, P0, PT, R49, R3, RZ ;  /* 0x0000000331327210 */ /* 0x001fc80007f1e0ff */
[----:B------:R-:W-:Y:S01]  /*ebe0*/  LEA.HI.X.SX32 R51, R49, R2, 0x1, P0 ;  /* 0x0000000231337211 */ /* 0x000fe200000f0eff */
[----:B------:R0:W-:Y:S04]  /*ebf0*/  STL [R1+0xec], R50 ;  /* 0x0000ec3201007387 */ /* 0x0001e80000100800 */
[----:B------:R1:W-:Y:S01]  /*ec00*/  STL [R1+0xe8], R51 ;  /* 0x0000e83301007387 */ /* 0x0003e20000100800 */
[----:B---3--:R-:W-:-:S03]  /*ec10*/  IMAD R49, R66, UR14, RZ ;  /* 0x0000000e42317c24 */ /* 0x008fc6000f8e02ff */
[----:B------:R-:W3:Y:S01]  /*ec20*/  LDL.LU R66, [R1] ;  /* 0x0000000001427983 */ /* 0x000ee20000300800 */
[----:B------:R-:W-:-:S06]  /*ec30*/  PRMT R58, RZ, 0x7610, R58 ;  /* 0x00007610ff3a7816 */ /* 0x000fcc000000003a */
[----:B------:R0:W3:Y:S02]  /*ec40*/  @P3 LDG.E.U8 R58, desc[UR22][R50.64] ;  /* 0x00000016323a3981 */ /* 0x0000e4000c1e1100 */
[----:B0-----:R-:W-:-:S04]  /*ec50*/  IADD3 R50, P0, PT, R49, R3, RZ ;  /* 0x0000000331327210 */ /* 0x001fc80007f1e0ff */
[----:B-1----:R-:W-:Y:S02]  /*ec60*/  LEA.HI.X.SX32 R51, R49, R2, 0x1, P0 ;  /* 0x0000000231337211 */ /* 0x002fe400000f0eff */
[----:B------:R-:W-:Y:S01]  /*ec70*/  PRMT R59, RZ, 0x7610, R59 ;  /* 0x00007610ff3b7816 */ /* 0x000fe2000000003b */
[----:B------:R0:W-:Y:S04]  /*ec80*/  STL [R1+0x12c], R50 ;  /* 0x00012c3201007387 */ /* 0x0001e80000100800 */
[----:B------:R-:W-:Y:S01]  /*ec90*/  STL [R1+0x128], R51 ;  /* 0x0001283301007387 */ /* 0x000fe20000100800 */
[----:B------:R-:W-:Y:S02]  /*eca0*/  PRMT R55, RZ, 0x7610, R55 ;  /* 0x00007610ff377816 */ /* 0x000fe40000000037 */
[----:B------:R-:W-:-:S02]  /*ecb0*/  PRMT R56, RZ, 0x7610, R56 ;  /* 0x00007610ff387816 */ /* 0x000fc40000000038 */
[----:B------:R-:W-:-:S06]  /*ecc0*/  PRMT R57, RZ, 0x7610, R57 ;  /* 0x00007610ff397816 */ /* 0x000fcc0000000039 */
[----:B------:R0:W3:Y:S02]  /*ecd0*/  @P3 LDG.E.U8 R57, desc[UR22][R50.64] ;  /* 0x0000001632393981 */ /* 0x0000e4000c1e1100 */
[----:B0-----:R-:W-:Y:S01]  /*ece0*/  PRMT R50, RZ, 0x7610, R50 ;  /* 0x00007610ff327816 */ /* 0x001fe20000000032 */
[----:B--2---:R-:W-:-:S05]  /*ecf0*/  IMAD R49, R75, UR14, RZ ;  /* 0x0000000e4b317c24 */ /* 0x004fca000f8e02ff */
[----:B------:R-:W-:-:S04]  /*ed00*/  IADD3 R60, P0, PT, R49, R3, RZ ;  /* 0x00000003313c7210 */ /* 0x000fc80007f1e0ff */
[----:B------:R-:W-:Y:S01]  /*ed10*/  LEA.HI.X.SX32 R61, R49, R2, 0x1, P0 ;  /* 0x00000002313d7211 */ /* 0x000fe200000f0eff */
[----:B------:R-:W-:Y:S04]  /*ed20*/  STL [R1+0x16c], R60 ;  /* 0x00016c3c01007387 */ /* 0x000fe80000100800 */
[----:B----4-:R-:W-:Y:S04]  /*ed30*/  STS.U8 [R76+UR10+0x100], R54 ;  /* 0x000100364c007988 */ /* 0x010fe8000800000a */
[----:B------:R-:W-:Y:S04]  /*ed40*/  STS.U8 [R76+UR10+0x500], R52 ;  /* 0x000500344c007988 */ /* 0x000fe8000800000a */
[----:B------:R0:W-:Y:S04]  /*ed50*/  STS.U8 [R76+UR10+0x900], R5 ;  /* 0x000900054c007988 */ /* 0x0001e8000800000a */
[----:B------:R1:W-:Y:S01]  /*ed60*/  STS.U8 [R76+UR10+0xd00], R4 ;  /* 0x000d00044c007988 */ /* 0x0003e2000800000a */
[----:B0-----:R-:W-:-:S02]  /*ed70*/  @P3 IMAD.MOV.U32 R5, RZ, RZ, R61 ;  /* 0x000000ffff053224 */ /* 0x001fc400078e003d */
[----:B-1----:R-:W-:-:S05]  /*ed80*/  @P3 IMAD.MOV.U32 R4, RZ, RZ, R60 ;  /* 0x000000ffff043224 */ /* 0x002fca00078e003c */
[----:B------:R0:W2:Y:S02]  /*ed90*/  @P3 LDG.E.U8 R59, desc[UR22][R4.64] ;  /* 0x00000016043b3981 */ /* 0x0000a4000c1e1100 */
[----:B0-----:R-:W-:-:S05]  /*eda0*/  IMAD R4, R89, UR14, RZ ;  /* 0x0000000e59047c24 */ /* 0x001fca000f8e02ff */
[C---:B------:R-:W-:Y:S01]  /*edb0*/  IADD3 R5, P0, PT, R4.reuse, R3, RZ ;  /* 0x0000000304057210 */ /* 0x040fe20007f1e0ff */
[----:B------:R-:W-:Y:S03]  /*edc0*/  STL [R1+0x168], R61 ;  /* 0x0001683d01007387 */ /* 0x000fe60000100800 */
[----:B------:R-:W-:Y:S01]  /*edd0*/  LEA.HI.X.SX32 R60, R4, R2, 0x1, P0 ;  /* 0x00000002043c7211 */ /* 0x000fe200000f0eff */
[----:B------:R0:W-:Y:S01]  /*ede0*/  STL [R1+0x1b4], R5 ;  /* 0x0001b40501007387 */ /* 0x0001e20000100800 */
[----:B------:R-:W-:-:S03]  /*edf0*/  @P3 IMAD.MOV.U32 R4, RZ, RZ, R5 ;  /* 0x000000ffff043224 */ /* 0x000fc600078e0005 */
[----:B0-----:R-:W-:-:S05]  /*ee00*/  @P3 IMAD.MOV.U32 R5, RZ, RZ, R60 ;  /* 0x000000ffff053224 */ /* 0x001fca00078e003c */
[----:B------:R0:W4:Y:S02]  /*ee10*/  @P3 LDG.E.U8 R55, desc[UR22][R4.64] ;  /* 0x0000001604373981 */ /* 0x000124000c1e1100 */
[----:B0-----:R-:W-:Y:S02]  /*ee20*/  IMAD R4, R68, UR14, RZ ;  /* 0x0000000e44047c24 */ /* 0x001fe4000f8e02ff */
[----:B------:R0:W-:Y:S03]  /*ee30*/  STL [R1+0x1b0], R60 ;  /* 0x0001b03c01007387 */ /* 0x0001e60000100800 */
[----:B------:R-:W-:-:S04]  /*ee40*/  IADD3 R5, P0, PT, R4, R3, RZ ;  /* 0x0000000304057210 */ /* 0x000fc80007f1e0ff */
[----:B0-----:R-:W-:Y:S01]  /*ee50*/  LEA.HI.X.SX32 R60, R4, R2, 0x1, P0 ;  /* 0x00000002043c7211 */ /* 0x001fe200000f0eff */
[----:B------:R0:W-:Y:S01]  /*ee60*/  STL [R1+0x1f4], R5 ;  /* 0x0001f40501007387 */ /* 0x0001e20000100800 */
[----:B------:R-:W-:-:S03]  /*ee70*/  @P3 IMAD.MOV.U32 R4, RZ, RZ, R5 ;  /* 0x000000ffff043224 */ /* 0x000fc600078e0005 */
[----:B0-----:R-:W-:-:S05]  /*ee80*/  @P3 IMAD.MOV.U32 R5, RZ, RZ, R60 ;  /* 0x000000ffff053224 */ /* 0x001fca00078e003c */
[----:B------:R3:W2:Y:S04]  /*ee90*/  @P3 LDG.E.U8 R56, desc[UR22][R4.64] ;  /* 0x0000001604383981 */ /* 0x0006a8000c1e1100 */
[----:B------:R-:W-:Y:S01]  /*eea0*/  STS.U8 [R76+UR10+0x1100], R7 ;  /* 0x001100074c007988 */ /* 0x000fe2000800000a */
[----:B---3--:R-:W-:-:S03]  /*eeb0*/  IMAD R4, R66, UR14, RZ ;  /* 0x0000000e42047c24 */ /* 0x008fc6000f8e02ff */
[----:B------:R-:W-:Y:S02]  /*eec0*/  STS.U8 [R76+UR10+0x1500], R6 ;  /* 0x001500064c007988 */ /* 0x000fe4000800000a */
[----:B------:R-:W-:Y:S02]  /*eed0*/  IADD3 R5, P0, PT, R4, R3, RZ ;  /* 0x0000000304057210 */ /* 0x000fe40007f1e0ff */
[----:B------:R0:W-:Y:S01]  /*eee0*/  STS.U8 [R76+UR10+0x1900], R9 ;  /* 0x001900094c007988 */ /* 0x0001e2000800000a */
[----:B------:R-:W-:-:S03]  /*eef0*/  PRMT R52, RZ, 0x7610, R52 ;  /* 0x00007610ff347816 */ /* 0x000fc60000000034 */
[----:B------:R-:W-:Y:S01]  /*ef00*/  STL [R1+0x1f0], R60 ;  /* 0x0001f03c01007387 */ /* 0x000fe20000100800 */
[----:B0-----:R-:W-:-:S03]  /*ef10*/  LEA.HI.X.SX32 R9, R4, R2, 0x1, P0 ;  /* 0x0000000204097211 */ /* 0x001fc600000f0eff */
[----:B------:R0:W-:Y:S01]  /*ef20*/  STL [R1+0x234], R5 ;  /* 0x0002340501007387 */ /* 0x0001e20000100800 */
[----:B------:R-:W-:Y:S02]  /*ef30*/  @P3 IMAD.MOV.U32 R4, RZ, RZ, R5 ;  /* 0x000000ffff043224 */ /* 0x000fe400078e0005 */
[----:B0-----:R-:W-:-:S05]  /*ef40*/  @P3 IMAD.MOV.U32 R5, RZ, RZ, R9 ;  /* 0x000000ffff053224 */ /* 0x001fca00078e0009 */
[----:B------:R0:W3:Y:S04]  /*ef50*/  @P3 LDG.E.U8 R52, desc[UR22][R4.64] ;  /* 0x0000001604343981 */ /* 0x0000e8000c1e1100 */
[----:B------:R1:W-:Y:S01]  /*ef60*/  STL [R1+0x230], R9 ;  /* 0x0002300901007387 */ /* 0x0003e20000100800 */
[----:B0-----:R-:W-:-:S05]  /*ef70*/  IMAD R4, R88, UR14, RZ ;  /* 0x0000000e58047c24 */ /* 0x001fca000f8e02ff */
[----:B-1----:R-:W-:-:S04]  /*ef80*/  IADD3 R9, P0, PT, R4, R3, RZ ;  /* 0x0000000304097210 */ /* 0x002fc80007f1e0ff */
[----:B------:R-:W-:Y:S01]  /*ef90*/  LEA.HI.X.SX32 R60, R4, R2, 0x1, P0 ;  /* 0x00000002043c7211 */ /* 0x000fe200000f0eff */
[----:B------:R-:W-:Y:S01]  /*efa0*/  @P3 IMAD.MOV.U32 R4, RZ, RZ, R9 ;  /* 0x000000ffff043224 */ /* 0x000fe200078e0009 */
[----:B------:R-:W-:-:S03]  /*efb0*/  PRMT R54, RZ, 0x7610, R54 ;  /* 0x00007610ff367816 */ /* 0x000fc60000000036 */
[----:B------:R-:W-:-:S05]  /*efc0*/  @P3 IMAD.MOV.U32 R5, RZ, RZ, R60 ;  /* 0x000000ffff053224 */ /* 0x000fca00078e003c */
[----:B------:R0:W2:Y:S04]  /*efd0*/  @P3 LDG.E.U8 R54, desc[UR22][R4.64] ;  /* 0x0000001604363981 */ /* 0x0000a8000c1e1100 */
[----:B------:R-:W-:Y:S01]  /*efe0*/  STS.U8 [R76+UR10+0x1d00], R8 ;  /* 0x001d00084c007988 */ /* 0x000fe2000800000a */
[----:B0-----:R-:W-:-:S03]  /*eff0*/  IMAD R4, R87, UR14, RZ ;  /* 0x0000000e57047c24 */ /* 0x001fc6000f8e02ff */
[----:B------:R0:W-:Y:S04]  /*f000*/  STL [R1+0x274], R9 ;  /* 0x0002740901007387 */ /* 0x0001e80000100800 */
[----:B------:R-:W-:Y:S04]  /*f010*/  STS.U8 [R76+UR10+0x2100], R11 ;  /* 0x0021000b4c007988 */ /* 0x000fe8000800000a */
[----:B------:R-:W-:Y:S01]  /*f020*/  STS.U8 [R76+UR10+0x2500], R10 ;  /* 0x0025000a4c007988 */ /* 0x000fe2000800000a */
[----:B0-----:R-:W-:-:S03]  /*f030*/  IADD3 R9, P0, PT, R4, R3, RZ ;  /* 0x0000000304097210 */ /* 0x001fc60007f1e0ff */
[----:B------:R-:W-:Y:S04]  /*f040*/  STS.U8 [R76+UR10+0x2900], R13 ;  /* 0x0029000d4c007988 */ /* 0x000fe8000800000a */
[----:B------:R0:W-:Y:S02]  /*f050*/  STS.U8 [R76+UR10+0x2d00], R12 ;  /* 0x002d000c4c007988 */ /* 0x0001e4000800000a */
[----:B0-----:R-:W-:Y:S01]  /*f060*/  LEA.HI.X.SX32 R12, R4, R2, 0x1, P0 ;  /* 0x00000002040c7211 */ /* 0x001fe200000f0eff */
[----:B------:R-:W-:-:S04]  /*f070*/  @P3 IMAD.MOV.U32 R4, RZ, RZ, R9 ;  /* 0x000000ffff043224 */ /* 0x000fc800078e0009 */
[----:B------:R-:W-:-:S05]  /*f080*/  @P3 IMAD.MOV.U32 R5, RZ, RZ, R12 ;  /* 0x000000ffff053224 */ /* 0x000fca00078e000c */
[----:B------:R0:W2:Y:S02]  /*f090*/  @P3 LDG.E.U8 R50, desc[UR22][R4.64] ;  /* 0x0000001604323981 */ /* 0x0000a4000c1e1100 */
[----:B0-----:R-:W-:Y:S02]  /*f0a0*/  IMAD R4, R85, UR14, RZ ;  /* 0x0000000e55047c24 */ /* 0x001fe4000f8e02ff */
[----:B------:R-:W-:Y:S03]  /*f0b0*/  STL [R1+0x270], R60 ;  /* 0x0002703c01007387 */ /* 0x000fe60000100800 */
[----:B------:R-:W-:Y:S01]  /*f0c0*/  IADD3 R5, P0, PT, R4, R3, RZ ;  /* 0x0000000304057210 */ /* 0x000fe20007f1e0ff */
[----:B------:R0:W-:Y:S01]  /*f0d0*/  STL [R1+0x2b4], R9 ;  /* 0x0002b40901007387 */ /* 0x0001e20000100800 */
[----:B------:R-:W-:-:S03]  /*f0e0*/  PRMT R51, RZ, 0x7610, R51 ;  /* 0x00007610ff337816 */ /* 0x000fc60000000033 */
[----:B------:R-:W-:Y:S01]  /*f0f0*/  STL [R1+0x2b0], R12 ;  /* 0x0002b00c01007387 */ /* 0x000fe20000100800 */
[----:B0-----:R-:W-:-:S03]  /*f100*/  LEA.HI.X.SX32 R9, R4, R2, 0x1, P0 ;  /* 0x0000000204097211 */ /* 0x001fc600000f0eff */
[----:B------:R0:W-:Y:S01]  /*f110*/  STL [R1+0x2f4], R5 ;  /* 0x0002f40501007387 */ /* 0x0001e20000100800 */
[----:B------:R-:W-:Y:S02]  /*f120*/  @P3 IMAD.MOV.U32 R4, RZ, RZ, R5 ;  /* 0x000000ffff043224 */ /* 0x000fe400078e0005 */
[----:B0-----:R-:W-:-:S05]  /*f130*/  @P3 IMAD.MOV.U32 R5, RZ, RZ, R9 ;  /* 0x000000ffff053224 */ /* 0x001fca00078e0009 */
[----:B------:R0:W2:Y:S01]  /*f140*/  @P3 LDG.E.U8 R51, desc[UR22][R4.64] ;  /* 0x0000001604333981 */ /* 0x0000a2000c1e1100 */
[----:B------:R-:W-:-:S03]  /*f150*/  LOP3.LUT R89, R83, 0x30, RZ, 0x3c, !PT ;  /* 0x0000003053597812 */ /* 0x000fc600078e3cff */
[----:B------:R1:W-:Y:S01]  /*f160*/  STL [R1+0x2f0], R9 ;  /* 0x0002f00901007387 */ /* 0x0003e20000100800 */
[----:B0-----:R-:W-:-:S03]  /*f170*/  IMAD R4, R84, UR14, RZ ;  /* 0x0000000e54047c24 */ /* 0x001fc6000f8e02ff */
[----:B------:R-:W-:Y:S02]  /*f180*/  STS.U8 [R76+UR10+0x3100], R15 ;  /* 0x0031000f4c007988 */ /* 0x000fe4000800000a */
[C---:B-1----:R-:W-:Y:S02]  /*f190*/  IADD3 R9, P0, PT, R4.reuse, R3, RZ ;  /* 0x0000000304097210 */ /* 0x042fe40007f1e0ff */
[----:B------:R-:W-:Y:S02]  /*f1a0*/  STS.U8 [R76+UR10+0x3500], R14 ;  /* 0x0035000e4c007988 */ /* 0x000fe4000800000a */
[----:B------:R-:W-:Y:S02]  /*f1b0*/  LEA.HI.X.SX32 R12, R4, R2, 0x1, P0 ;  /* 0x00000002040c7211 */ /* 0x000fe400000f0eff */
[----:B------:R-:W-:Y:S04]  /*f1c0*/  STS.U8 [R76+UR10+0x3900], R17 ;  /* 0x003900114c007988 */ /* 0x000fe8000800000a */
[----:B------:R-:W-:Y:S01]  /*f1d0*/  STS.U8 [R76+UR10+0x3d00], R16 ;  /* 0x003d00104c007988 */ /* 0x000fe2000800000a */
[----:B------:R-:W-:-:S03]  /*f1e0*/  @P3 IMAD.MOV.U32 R4, RZ, RZ, R9 ;  /* 0x000000ffff043224 */ /* 0x000fc600078e0009 */
[----:B------:R-:W-:Y:S01]  /*f1f0*/  STS.U8 [R89+UR10+0x180], R19 ;  /* 0x0001801359007988 */ /* 0x000fe2000800000a */
[----:B------:R-:W-:-:S03]  /*f200*/  @P3 IMAD.MOV.U32 R5, RZ, RZ, R12 ;  /* 0x000000ffff053224 */ /* 0x000fc600078e000c */
[----:B------:R0:W-:Y:S02]  /*f210*/  STS.U8 [R89+UR10+0x580], R18 ;  /* 0x0005801259007988 */ /* 0x0001e4000800000a */
[----:B0-----:R-:W-:Y:S02]  /*f220*/  PRMT R18, RZ, 0x7610, R18 ;  /* 0x00007610ff127816 */ /* 0x001fe40000000012 */
[----:B------:R0:W-:Y:S04]  /*f230*/  STL [R1+0x334], R9 ;  /* 0x0003340901007387 */ /* 0x0001e80000100800 */
[----:B------:R1:W2:Y:S02]  /*f240*/  @P3 LDG.E.U8 R18, desc[UR22][R4.64] ;  /* 0x0000001604123981 */ /* 0x0002a4000c1e1100 */
[----:B-1----:R-:W-:-:S02]  /*f250*/  IMAD R4, R81, UR14, RZ ;  /* 0x0000000e51047c24 */ /* 0x002fc4000f8e02ff */
[----:B------:R1:W-:Y:S03]  /*f260*/  STL [R1+0x330], R12 ;  /* 0x0003300c01007387 */ /* 0x0003e60000100800 */
[C---:B0-----:R-:W-:Y:S02]  /*f270*/  IADD3 R9, P0, PT, R4.reuse, R3, RZ ;  /* 0x0000000304097210 */ /* 0x041fe40007f1e0ff */
[----:B------:R-:W-:Y:S02]  /*f280*/  PRMT R49, RZ, 0x7610, R49 ;  /* 0x00007610ff317816 */ /* 0x000fe40000000031 */
[----:B-1----:R-:W-:Y:S01]  /*f290*/  LEA.HI.X.SX32 R12, R4, R2, 0x1, P0 ;  /* 0x00000002040c7211 */ /* 0x002fe200000f0eff */
[----:B------:R-:W-:-:S04]  /*f2a0*/  @P3 IMAD.MOV.U32 R4, RZ, RZ, R9 ;  /* 0x000000ffff043224 */ /* 0x000fc800078e0009 */
[----:B------:R-:W-:-:S05]  /*f2b0*/  @P3 IMAD.MOV.U32 R5, RZ, RZ, R12 ;  /* 0x000000ffff053224 */ /* 0x000fca00078e000c */
[----:B------:R0:W2:Y:S04]  /*f2c0*/  @P3 LDG.E.U8 R49, desc[UR22][R4.64] ;  /* 0x0000001604313981 */ /* 0x0000a8000c1e1100 */
[----:B------:R1:W-:Y:S01]  /*f2d0*/  STL [R1+0x374], R9 ;  /* 0x0003740901007387 */ /* 0x0003e20000100800 */
[----:B0-----:R-:W-:-:S03]  /*f2e0*/  IMAD R4, R80, UR14, RZ ;  /* 0x0000000e50047c24 */ /* 0x001fc6000f8e02ff */
[----:B------:R0:W-:Y:S02]  /*f2f0*/  STL [R1+0x370], R12 ;  /* 0x0003700c01007387 */ /* 0x0001e40000100800 */
[C---:B-1----:R-:W-:Y:S02]  /*f300*/  IADD3 R9, P0, PT, R4.reuse, R3, RZ ;  /* 0x0000000304097210 */ /* 0x042fe40007f1e0ff */
[----:B------:R1:W-:Y:S02]  /*f310*/  STS.U8 [R89+UR10+0x980], R21 ;  /* 0x0009801559007988 */ /* 0x0003e4000800000a */
[----:B0-----:R-:W-:Y:S01]  /*f320*/  LEA.HI.X.SX32 R12, R4, R2, 0x1, P0 ;  /* 0x00000002040c7211 */ /* 0x001fe200000f0eff */
[----:B------:R-:W-:Y:S01]  /*f330*/  @P3 IMAD.MOV.U32 R4, RZ, RZ, R9 ;  /* 0x000000ffff043224 */ /* 0x000fe200078e0009 */
[----:B-1----:R-:W-:-:S03]  /*f340*/  PRMT R21, RZ, 0x7610, R21 ;  /* 0x00007610ff157816 */ /* 0x002fc60000000015 */
[----:B------:R-:W-:-:S05]  /*f350*/  @P3 IMAD.MOV.U32 R5, RZ, RZ, R12 ;  /* 0x000000ffff053224 */ /* 0x000fca00078e000c */
[----:B------:R0:W2:Y:S04]  /*f360*/  @P3 LDG.E.U8 R21, desc[UR22][R4.64] ;  /* 0x0000001604153981 */ /* 0x0000a8000c1e1100 */
[----:B------:R1:W-:Y:S01]  /*f370*/  STL [R1+0x3b0], R9 ;  /* 0x0003b00901007387 */ /* 0x0003e20000100800 */
[----:B0-----:R-:W-:-:S03]  /*f380*/  IMAD R4, R79, UR14, RZ ;  /* 0x0000000e4f047c24 */ /* 0x001fc6000f8e02ff */
[----:B------:R0:W-:Y:S02]  /*f390*/  STL [R1+0x3ac], R12 ;  /* 0x0003ac0c01007387 */ /* 0x0001e40000100800 */
[----:B-1----:R-:W-:-:S04]  /*f3a0*/  IADD3 R9, P0, PT, R4, R3, RZ ;  /* 0x0000000304097210 */ /* 0x002fc80007f1e0ff */
[----:B0-----:R-:W-:Y:S01]  /*f3b0*/  LEA.HI.X.SX32 R12, R4, R2, 0x1, P0 ;  /* 0x00000002040c7211 */ /* 0x001fe200000f0eff */
[----:B------:R-:W-:Y:S04]  /*f3c0*/  STL [R1+0x3e0], R9 ;  /* 0x0003e00901007387 */ /* 0x000fe80000100800 */
[----:B------:R-:W-:Y:S04]  /*f3d0*/  STL [R1+0x3dc], R12 ;  /* 0x0003dc0c01007387 */ /* 0x000fe80000100800 */
[----:B------:R-:W2:Y:S01]  /*f3e0*/  LDL.LU R83, [R1+0x1fc] ;  /* 0x0001fc0001537983 */ /* 0x000ea20000300800 */
[----:B------:R-:W-:-:S03]  /*f3f0*/  @P3 IMAD.MOV.U32 R4, RZ, RZ, R9 ;  /* 0x000000ffff043224 */ /* 0x000fc600078e0009 */
[----:B------:R0:W-:Y:S01]  /*f400*/  STS.U8 [R89+UR10+0xd80], R20 ;  /* 0x000d801459007988 */ /* 0x0001e2000800000a */
[----:B------:R-:W-:Y:S01]  /*f410*/  @P3 IMAD.MOV.U32 R5, RZ, RZ, R12 ;  /* 0x000000ffff053224 */ /* 0x000fe200078e000c */
[----:B0-----:R-:W-:-:S06]  /*f420*/  PRMT R20, RZ, 0x7610, R20 ;  /* 0x00007610ff147816 */ /* 0x001fcc0000000014 */
[----:B------:R0:W3:Y:S02]  /*f430*/  @P3 LDG.E.U8 R20, desc[UR22][R4.64] ;  /* 0x0000001604143981 */ /* 0x0000e4000c1e1100 */
[----:B0-----:R-:W-:-:S05]  /*f440*/  IMAD R4, R77, UR14, RZ ;  /* 0x0000000e4d047c24 */ /* 0x001fca000f8e02ff */
[----:B------:R-:W-:-:S04]  /*f450*/  IADD3 R9, P0, PT, R4, R3, RZ ;  /* 0x0000000304097210 */ /* 0x000fc80007f1e0ff */
[----:B------:R-:W-:Y:S01]  /*f460*/  LEA.HI.X.SX32 R12, R4, R2, 0x1, P0 ;  /* 0x00000002040c7211 */ /* 0x000fe200000f0eff */
[----:B------:R-:W-:Y:S01]  /*f470*/  @P3 IMAD.MOV.U32 R4, RZ, RZ, R9 ;  /* 0x000000ffff043224 */ /* 0x000fe200078e0009 */
[----:B------:R-:W-:Y:S01]  /*f480*/  PRMT R17, RZ, 0x7610, R17 ;  /* 0x00007610ff117816 */ /* 0x000fe20000000011 */
[----:B------:R0:W-:Y:S02]  /*f490*/  STL [R1+0x410], R9 ;  /* 0x0004100901007387 */ /* 0x0001e40000100800 */
[----:B------:R-:W-:Y:S02]  /*f4a0*/  @P3 IMAD.MOV.U32 R5, RZ, RZ, R12 ;  /* 0x000000ffff053224 */ /* 0x000fe400078e000c */
[----:B------:R1:W-:Y:S04]  /*f4b0*/  STL [R1+0x40c], R12 ;  /* 0x00040c0c01007387 */ /* 0x0003e80000100800 */
[----:B------:R-:W3:Y:S04]  /*f4c0*/  LDL.LU R68, [R1+0x204] ;  /* 0x0002040001447983 */ /* 0x000ee80000300800 */
[----:B------:R0:W4:Y:S01]  /*f4d0*/  @P3 LDG.E.U8 R17, desc[UR22][R4.64] ;  /* 0x0000001604113981 */ /* 0x000122000c1e1100 */
[----:B------:R-:W-:-:S03]  /*f4e0*/  PRMT R16, RZ, 0x7610, R16 ;  /* 0x00007610ff107816 */ /* 0x000fc60000000010 */
[----:B------:R-:W4:Y:S01]  /*f4f0*/  LDL.LU R66, [R1+0x200] ;  /* 0x0002000001427983 */ /* 0x000f220000300800 */
[----:B0-----:R-:W-:-:S05]  /*f500*/  IMAD R4, R72, UR14, RZ ;  /* 0x0000000e48047c24 */ /* 0x001fca000f8e02ff */
[----:B------:R-:W-:-:S04]  /*f510*/  IADD3 R9, P0, PT, R4, R3, RZ ;  /* 0x0000000304097210 */ /* 0x000fc80007f1e0ff */
[----:B-1----:R-:W-:Y:S01]  /*f520*/  LEA.HI.X.SX32 R12, R4, R2, 0x1, P0 ;  /* 0x00000002040c7211 */ /* 0x002fe200000f0eff */
[----:B------:R-:W-:-:S04]  /*f530*/  @P3 IMAD.MOV.U32 R4, RZ, RZ, R9 ;  /* 0x000000ffff043224 */ /* 0x000fc800078e0009 */
[----:B------:R-:W-:-:S05]  /*f540*/  @P3 IMAD.MOV.U32 R5, RZ, RZ, R12 ;  /* 0x000000ffff053224 */ /* 0x000fca00078e000c */
[----:B------:R0:W4:Y:S04]  /*f550*/  @P3 LDG.E.U8 R16, desc[UR22][R4.64] ;  /* 0x0000001604103981 */ /* 0x000128000c1e1100 */
[----:B------:R1:W-:Y:S01]  /*f560*/  STL [R1+0x440], R9 ;  /* 0x0004400901007387 */ /* 0x0003e20000100800 */
[----:B0-----:R-:W-:-:S03]  /*f570*/  IMAD R4, R71, UR14, RZ ;  /* 0x0000000e47047c24 */ /* 0x001fc6000f8e02ff */
[----:B------:R0:W-:Y:S02]  /*f580*/  STL [R1+0x43c], R12 ;  /* 0x00043c0c01007387 */ /* 0x0001e40000100800 */
[C---:B-1----:R-:W-:Y:S02]  /*f590*/  IADD3 R9, P0, PT, R4.reuse, R3, RZ ;  /* 0x0000000304097210 */ /* 0x042fe40007f1e0ff */
[----:B------:R-:W4:Y:S01]  /*f5a0*/  LDL.LU R76, [R1+0xfc] ;  /* 0x0000fc00014c7983 */ /* 0x000f220000300800 */
[----:B------:R-:W-:Y:S02]  /*f5b0*/  PRMT R11, RZ, 0x7610, R11 ;  /* 0x00007610ff0b7816 */ /* 0x000fe4000000000b */
[----:B0-----:R-:W-:Y:S01]  /*f5c0*/  LEA.HI.X.SX32 R12, R4, R2, 0x1, P0 ;  /* 0x00000002040c7211 */ /* 0x001fe200000f0eff */
[----:B------:R-:W-:-:S04]  /*f5d0*/  @P3 IMAD.MOV.U32 R4, RZ, RZ, R9 ;  /* 0x000000ffff043224 */ /* 0x000fc800078e0009 */
[----:B------:R-:W-:Y:S01]  /*f5e0*/  @P3 IMAD.MOV.U32 R5, RZ, RZ, R12 ;  /* 0x000000ffff053224 */ /* 0x000fe200078e000c */
[----:B------:R0:W-:Y:S04]  /*f5f0*/  STL [R1+0x468], R9 ;  /* 0x0004680901007387 */ /* 0x0001e80000100800 */
[----:B------:R2:W4:Y:S04]  /*f600*/  @P3 LDG.E.U8 R11, desc[UR22][R4.64] ;  /* 0x00000016040b3981 */ /* 0x000528000c1e1100 */
[----:B------:R-:W-:Y:S01]  /*f610*/  STL [R1+0x464], R12 ;  /* 0x0004640c01007387 */ /* 0x000fe20000100800 */
[----:B--2---:R-:W-:-:S03]  /*f620*/  IMAD R4, R83, UR14, RZ ;  /* 0x0000000e53047c24 */ /* 0x004fc6000f8e02ff */
[----:B------:R-:W2:Y:S02]  /*f630*/  LDL.LU R83, [R1+0xf8] ;  /* 0x0000f80001537983 */ /* 0x000ea40000300800 */
[----:B------:R-:W-:-:S04]  /*f640*/  IADD3 R5, P0, PT, R4, R3, RZ ;  /* 0x0000000304057210 */ /* 0x000fc80007f1e0ff */
[----:B0-----:R-:W-:Y:S01]  /*f650*/  LEA.HI.X.SX32 R9, R4, R2, 0x1, P0 ;  /* 0x0000000204097211 */ /* 0x001fe200000f0eff */
[----:B------:R0:W-:Y:S01]  /*f660*/  STL [R1+0xf4], R5 ;  /* 0x0000f40501007387 */ /* 0x0001e20000100800 */
[----:B------:R-:W-:Y:S01]  /*f670*/  PRMT R8, RZ, 0x7610, R8 ;  /* 0x00007610ff087816 */ /* 0x000fe20000000008 */
[----:B------:R-:W-:Y:S02]  /*f680*/  @P3 IMAD.MOV.U32 R4, RZ, RZ, R5 ;  /* 0x000000ffff043224 */ /* 0x000fe400078e0005 */
[----:B0-----:R-:W-:-:S05]  /*f690*/  @P3 IMAD.MOV.U32 R5, RZ, RZ, R9 ;  /* 0x000000ffff053224 */ /* 0x001fca00078e0009 */
[----:B------:R3:W2:Y:S04]  /*f6a0*/  @P3 LDG.E.U8 R8, desc[UR22][R4.64] ;  /* 0x0000001604083981 */ /* 0x0006a8000c1e1100 */
[----:B------:R0:W-:Y:S01]  /*f6b0*/  STL [R1+0xf0], R9 ;  /* 0x0000f00901007387 */ /* 0x0001e20000100800 */
[----:B------:R-:W-:Y:S01]  /*f6c0*/  PRMT R7, RZ, 0x7610, R7 ;  /* 0x00007610ff077816 */ /* 0x000fe20000000007 */
[----:B---3--:R-:W-:-:S05]  /*f6d0*/  IMAD R4, R68, UR14, RZ ;  /* 0x0000000e44047c24 */ /* 0x008fca000f8e02ff */
[----:B------:R-:W-:-:S04]  /*f6e0*/  IADD3 R5, P0, PT, R4, R3, RZ ;  /* 0x0000000304057210 */ /* 0x000fc80007f1e0ff */
[----:B0-----:R-:W-:Y:S01]  /*f6f0*/  LEA.HI.X.SX32 R9, R4, R2, 0x1, P0 ;  /* 0x0000000204097211 */ /* 0x001fe200000f0eff */
[----:B------:R0:W-:Y:S01]  /*f700*/  STL [R1+0x134], R5 ;  /* 0x0001340501007387 */ /* 0x0001e20000100800 */
[----:B------:R-:W-:-:S03]  /*f710*/  @P3 IMAD.MOV.U32 R4, RZ, RZ, R5 ;  /* 0x000000ffff043224 */ /* 0x000fc600078e0005 */
[----:B0-----:R-:W-:-:S05]  /*f720*/  @P3 IMAD.MOV.U32 R5, RZ, RZ, R9 ;  /* 0x000000ffff053224 */ /* 0x001fca00078e0009 */
[----:B------:R4:W3:Y:S02]  /*f730*/  @P3 LDG.E.U8 R7, desc[UR22][R4.64] ;  /* 0x0000001604073981 */ /* 0x0008e4000c1e1100 */
[----:B----4-:R-:W-:Y:S02]  /*f740*/  IMAD R4, R66, UR14, RZ ;  /* 0x0000000e42047c24 */ /* 0x010fe4000f8e02ff */
[----:B------:R0:W-:Y:S03]  /*f750*/  STL [R1+0x130], R9 ;  /* 0x0001300901007387 */ /* 0x0001e60000100800 */
[----:B------:R-:W-:-:S05]  /*f760*/  IADD3 R5, P0, PT, R4, R3, RZ ;  /* 0x0000000304057210 */ /* 0x000fca0007f1e0ff */
[----:B------:R1:W-:Y:S01]  /*f770*/  STL [R1+0x174], R5 ;  /* 0x0001740501007387 */ /* 0x0003e20000100800 */
[----:B0-----:R-:W-:Y:S01]  /*f780*/  LEA.HI.X.SX32 R9, R4, R2, 0x1, P0 ;  /* 0x0000000204097211 */ /* 0x001fe200000f0eff */
[----:B------:R-:W-:Y:S01]  /*f790*/  @P3 IMAD.MOV.U32 R12, RZ, RZ, R5 ;  /* 0x000000ffff0c3224 */ /* 0x000fe200078e0005 */
[----:B------:R-:W-:-:S03]  /*f7a0*/  PRMT R4, RZ, 0x7610, R4 ;  /* 0x00007610ff047816 */ /* 0x000fc60000000004 */
[----:B------:R-:W-:Y:S02]  /*f7b0*/  @P3 IMAD.MOV.U32 R13, RZ, RZ, R9 ;  /* 0x000000ffff0d3224 */ /* 0x000fe400078e0009 */
[----:B-1----:R-:W-:Y:S01]  /*f7c0*/  IMAD R5, R76, UR14, RZ ;  /* 0x0000000e4c057c24 */ /* 0x002fe2000f8e02ff */
[----:B------:R0:W-:Y:S04]  /*f7d0*/  STL [R1+0x170], R9 ;  /* 0x0001700901007387 */ /* 0x0001e80000100800 */
[----:B------:R1:W4:Y:S01]  /*f7e0*/  @P3 LDG.E.U8 R4, desc[UR22][R12.64] ;  /* 0x000000160c043981 */ /* 0x000322000c1e1100 */
[----:B0-----:R-:W-:-:S04]  /*f7f0*/  IADD3 R9, P0, PT, R5, R3, RZ ;  /* 0x0000000305097210 */ /* 0x001fc80007f1e0ff */
[----:B-1----:R-:W-:Y:S01]  /*f800*/  LEA.HI.X.SX32 R12, R5, R2, 0x1, P0 ;  /* 0x00000002050c7211 */ /* 0x002fe200000f0eff */
[----:B------:R-:W-:Y:S01]  /*f810*/  STL [R1+0x1bc], R9 ;  /* 0x0001bc0901007387 */ /* 0x000fe20000100800 */
[----:B------:R-:W-:-:S03]  /*f820*/  PRMT R6, RZ, 0x7610, R6 ;  /* 0x00007610ff067816 */ /* 0x000fc60000000006 */
[----:B------:R0:W-:Y:S01]  /*f830*/  STL [R1+0x1b8], R12 ;  /* 0x0001b80c01007387 */ /* 0x0001e20000100800 */
[----:B------:R-:W-:Y:S02]  /*f840*/  @P3 IMAD.MOV.U32 R13, RZ, RZ, R12 ;  /* 0x000000ffff0d3224 */ /* 0x000fe400078e000c */
[----:B0-----:R-:W-:-:S05]  /*f850*/  @P3 IMAD.MOV.U32 R12, RZ, RZ, R9 ;  /* 0x000000ffff0c3224 */ /* 0x001fca00078e0009 */
[----:B------:R0:W3:Y:S01]  /*f860*/  @P3 LDG.E.U8 R6, desc[UR22][R12.64] ;  /* 0x000000160c063981 */ /* 0x0000e2000c1e1100 */
[----:B--2---:R-:W-:-:S05]  /*f870*/  IMAD R5, R83, UR14, RZ ;  /* 0x0000000e53057c24 */ /* 0x004fca000f8e02ff */
[----:B------:R-:W-:-:S04]  /*f880*/  IADD3 R9, P0, PT, R5, R3, RZ ;  /* 0x0000000305097210 */ /* 0x000fc80007f1e0ff */
[----:B0-----:R-:W-:Y:S01]  /*f890*/  LEA.HI.X.SX32 R12, R5, R2, 0x1, P0 ;  /* 0x00000002050c7211 */ /* 0x001fe200000f0eff */
[----:B------:R-:W-:Y:S04]  /*f8a0*/  STL [R1+0x1fc], R9 ;  /* 0x0001fc0901007387 */ /* 0x000fe80000100800 */
[----:B------:R0:W-:Y:S01]  /*f8b0*/  STL [R1+0x1f8], R12 ;  /* 0x0001f80c01007387 */ /* 0x0001e20000100800 */
[----:B------:R-:W-:-:S03]  /*f8c0*/  @P3 IMAD.MOV.U32 R13, RZ, RZ, R12 ;  /* 0x000000ffff0d3224 */ /* 0x000fc600078e000c */
[----:B------:R-:W2:Y:S01]  /*f8d0*/  LDL.LU R76, [R1+0x284] ;  /* 0x00028400014c7983 */ /* 0x000ea20000300800 */
[----:B0-----:R-:W-:Y:S02]  /*f8e0*/  @P3 IMAD.MOV.U32 R12, RZ, RZ, R9 ;  /* 0x000000ffff0c3224 */ /* 0x001fe400078e0009 */
[----:B------:R-:W-:-:S05]  /*f8f0*/  IMAD R9, R93, UR14, RZ ;  /* 0x0000000e5d097c24 */ /* 0x000fca000f8e02ff */
[----:B------:R-:W-:-:S04]  /*f900*/  IADD3 R14, P0, PT, R9, R3, RZ ;  /* 0x00000003090e7210 */ /* 0x000fc80007f1e0ff */
[----:B------:R-:W-:Y:S01]  /*f910*/  LEA.HI.X.SX32 R15, R9, R2, 0x1, P0 ;  /* 0x00000002090f7211 */ /* 0x000fe200000f0eff */
[----:B------:R0:W-:Y:S01]  /*f920*/  STL [R1+0x23c], R14 ;  /* 0x00023c0e01007387 */ /* 0x0001e20000100800 */
[----:B------:R-:W-:-:S03]  /*f930*/  PRMT R5, RZ, 0x7610, R5 ;  /* 0x00007610ff057816 */ /* 0x000fc60000000005 */
[----:B------:R1:W-:Y:S04]  /*f940*/  STL [R1+0x238], R15 ;  /* 0x0002380f01007387 */ /* 0x0003e80000100800 */
[----:B------:R-:W3:Y:S01]  /*f950*/  LDL.LU R83, [R1+0x280] ;  /* 0x0002800001537983 */ /* 0x000ee20000300800 */
[----:B------:R-:W-:-:S03]  /*f960*/  IMAD R9, R92, UR14, RZ ;  /* 0x0000000e5c097c24 */ /* 0x000fc6000f8e02ff */
[----:B------:R0:W3:Y:S02]  /*f970*/  @P3 LDG.E.U8 R5, desc[UR22][R12.64] ;  /* 0x000000160c053981 */ /* 0x0000e4000c1e1100 */
[----:B0-----:R-:W-:Y:S01]  /*f980*/  @P3 IMAD.MOV.U32 R12, RZ, RZ, R14 ;  /* 0x000000ffff0c3224 */ /* 0x001fe200078e000e */
[----:B------:R-:W-:Y:S01]  /*f990*/  IADD3 R14, P0, PT, R9, R3, RZ ;  /* 0x00000003090e7210 */ /* 0x000fe20007f1e0ff */
[----:B------:R-:W-:-:S03]  /*f9a0*/  @P3 IMAD.MOV.U32 R13, RZ, RZ, R15 ;  /* 0x000000ffff0d3224 */ /* 0x000fc600078e000f */
[----:B-1----:R-:W-:Y:S01]  /*f9b0*/  LEA.HI.X.SX32 R15, R9, R2, 0x1, P0 ;  /* 0x00000002090f7211 */ /* 0x002fe200000f0eff */
[----:B------:R0:W-:Y:S04]  /*f9c0*/  STL [R1+0x27c], R14 ;  /* 0x00027c0e01007387 */ /* 0x0001e80000100800 */
[----:B------:R1:W-:Y:S04]  /*f9d0*/  STL [R1+0x278], R15 ;  /* 0x0002780f01007387 */ /* 0x0003e80000100800 */
[----:B------:R-:W4:Y:S01]  /*f9e0*/  LDL.LU R66, [R1+0x244] ;  /* 0x0002440001427983 */ /* 0x000f220000300800 */
[----:B------:R-:W-:-:S02]  /*f9f0*/  PRMT R10, RZ, 0x7610, R10 ;  /* 0x00007610ff0a7816 */ /* 0x000fc4000000000a */
[----:B------:R-:W-:-:S04]  /*fa00*/  PRMT R9, RZ, 0x7610, R9 ;  /* 0x00007610ff097816 */ /* 0x000fc80000000009 */
[----:B------:R0:W4:Y:S02]  /*fa10*/  @P3 LDG.E.U8 R10, desc[UR22][R12.64] ;  /* 0x000000160c0a3981 */ /* 0x000124000c1e1100 */
[----:B0-----:R-:W-:Y:S02]  /*fa20*/  @P3 IMAD.MOV.U32 R12, RZ, RZ, R14 ;  /* 0x000000ffff0c3224 */ /* 0x001fe400078e000e */
[----:B------:R-:W-:-:S05]  /*fa30*/  @P3 IMAD.MOV.U32 R13, RZ, RZ, R15 ;  /* 0x000000ffff0d3224 */ /* 0x000fca00078e000f */
[----:B------:R0:W4:Y:S02]  /*fa40*/  @P3 LDG.E.U8 R9, desc[UR22][R12.64] ;  /* 0x000000160c093981 */ /* 0x000124000c1e1100 */
[----:B0-----:R-:W-:-:S05]  /*fa50*/  IMAD R12, R91, UR14, RZ ;  /* 0x0000000e5b0c7c24 */ /* 0x001fca000f8e02ff */
[----:B------:R-:W-:-:S04]  /*fa60*/  IADD3 R14, P0, PT, R12, R3, RZ ;  /* 0x000000030c0e7210 */ /* 0x000fc80007f1e0ff */
[----:B-1----:R-:W-:Y:S01]  /*fa70*/  LEA.HI.X.SX32 R15, R12, R2, 0x1, P0 ;  /* 0x000000020c0f7211 */ /* 0x002fe200000f0eff */
[----:B------:R0:W-:Y:S04]  /*fa80*/  STL [R1+0x2bc], R14 ;  /* 0x0002bc0e01007387 */ /* 0x0001e80000100800 */
[----:B------:R1:W-:Y:S04]  /*fa90*/  STL [R1+0x2b8], R15 ;  /* 0x0002b80f01007387 */ /* 0x0003e80000100800 */
[----:B------:R-:W4:Y:S01]  /*faa0*/  LDL.LU R68, [R1+0x240] ;  /* 0x0002400001447983 */ /* 0x000f220000300800 */
[----:B------:R-:W-:-:S03]  /*fab0*/  PRMT R13, RZ, 0x7610, R13 ;  /* 0x00007610ff0d7816 */ /* 0x000fc6000000000d */
[----:B------:R-:W-:Y:S04]  /*fac0*/  STS.U8 [R89+UR10+0x1180], R23 ;  /* 0x0011801759007988 */ /* 0x000fe8000800000a */
[----:B------:R-:W-:Y:S04]  /*fad0*/  STS.U8 [R89+UR10+0x1580], R22 ;  /* 0x0015801659007988 */ /* 0x000fe8000800000a */
[----:B------:R-:W-:Y:S04]  /*fae0*/  STS.U8 [R89+UR10+0x1980], R25 ;  /* 0x0019801959007988 */ /* 0x000fe8000800000a */
[----:B------:R-:W-:Y:S01]  /*faf0*/  STS.U8 [R89+UR10+0x1d80], R24 ;  /* 0x001d801859007988 */ /* 0x000fe2000800000a */
[----:B------:R-:W-:-:S03]  /*fb00*/  LOP3.LUT R19, R82, 0x40, RZ, 0x3c, !PT ;  /* 0x0000004052137812 */ /* 0x000fc600078e3cff */
[----:B------:R-:W-:Y:S04]  /*fb10*/  STS.U8 [R89+UR10+0x2180], R27 ;  /* 0x0021801b59007988 */ /* 0x000fe8000800000a */
[----:B------:R0:W4:Y:S04]  /*fb20*/  @P3 LDG.E.U8 R13, desc[UR22][R14.64] ;  /* 0x000000160e0d3981 */ /* 0x000128000c1e1100 */
[----:B------:R-:W-:Y:S04]  /*fb30*/  STS.U8 [R89+UR10+0x2580], R26 ;  /* 0x0025801a59007988 */ /* 0x000fe8000800000a */
        /* <DEDUP_REMOVED lines=21> */
[----:B------:R-:W-:Y:S01]  /*fc90*/  STS.U8 [R19+UR10+0x3e00], R53 ;  /* 0x003e003513007988 */ /* 0x000fe2000800000a */
[----:B--2---:R-:W-:-:S03]  /*fca0*/  IMAD R12, R76, UR14, RZ ;  /* 0x0000000e4c0c7c24 */ /* 0x004fc6000f8e02ff */
[----:B------:R-:W2:Y:S02]  /*fcb0*/  LDL.LU R76, [R1+0x10] ;  /* 0x00001000014c7983 */ /* 0x000ea40000300800 */
[----:B0-----:R-:W-:-:S04]  /*fcc0*/  IADD3 R14, P0, PT, R12, R3, RZ ;  /* 0x000000030c0e7210 */ /* 0x001fc80007f1e0ff */
[----:B-1----:R-:W-:Y:S02]  /*fcd0*/  LEA.HI.X.SX32 R15, R12, R2, 0x1, P0 ;  /* 0x000000020c0f7211 */ /* 0x002fe400000f0eff */
[----:B------:R-:W-:Y:S01]  /*fce0*/  PRMT R12, RZ, 0x7610, R12 ;  /* 0x00007610ff0c7816 */ /* 0x000fe2000000000c */
[----:B------:R3:W-:Y:S04]  /*fcf0*/  STL [R1+0x2fc], R14 ;  /* 0x0002fc0e01007387 */ /* 0x0007e80000100800 */
[----:B------:R0:W-:Y:S04]  /*fd00*/  STL [R1+0x2f8], R15 ;  /* 0x0002f80f01007387 */ /* 0x0001e80000100800 */
[----:B------:R3:W2:Y:S02]  /*fd10*/  @P3 LDG.E.U8 R12, desc[UR22][R14.64] ;  /* 0x000000160e0c3981 */ /* 0x0006a4000c1e1100 */
[----:B---3--:R-:W-:-:S02]  /*fd20*/  IMAD R14, R83, UR14, RZ ;  /* 0x0000000e530e7c24 */ /* 0x008fc4000f8e02ff */
[----:B------:R-:W3:Y:S03]  /*fd30*/  LDL.LU R83, [R1+0xc] ;  /* 0x00000c0001537983 */ /* 0x000ee60000300800 */
[----:B------:R-:W-:-:S04]  /*fd40*/  IADD3 R19, P0, PT, R14, R3, RZ ;  /* 0x000000030e137210 */ /* 0x000fc80007f1e0ff */
[----:B------:R-:W-:Y:S01]  /*fd50*/  LEA.HI.X.SX32 R22, R14, R2, 0x1, P0 ;  /* 0x000000020e167211 */ /* 0x000fe200000f0eff */
[----:B------:R-:W-:Y:S04]  /*fd60*/  STL [R1+0x33c], R19 ;  /* 0x00033c1301007387 */ /* 0x000fe80000100800 */
[----:B------:R1:W-:Y:S01]  /*fd70*/  STL [R1+0x338], R22 ;  /* 0x0003381601007387 */ /* 0x0003e20000100800 */
[----:B----4-:R-:W-:-:S03]  /*fd80*/  IMAD R14, R66, UR14, RZ ;  /* 0x0000000e420e7c24 */ /* 0x010fc6000f8e02ff */
[----:B------:R-:W4:Y:S01]  /*fd90*/  LDL.LU R66, [R1+0x8] ;  /* 0x0000080001427983 */ /* 0x000f220000300800 */
[----:B0-----:R-:W-:Y:S01]  /*fda0*/  PRMT R15, RZ, 0x7610, R15 ;  /* 0x00007610ff0f7816 */ /* 0x001fe2000000000f */
[----:B------:R-:W-:Y:S02]  /*fdb0*/  @P3 IMAD.MOV.U32 R23, RZ, RZ, R22 ;  /* 0x000000ffff173224 */ /* 0x000fe400078e0016 */
[----:B-1----:R-:W-:Y:S01]  /*fdc0*/  @P3 IMAD.MOV.U32 R22, RZ, RZ, R19 ;  /* 0x000000ffff163224 */ /* 0x002fe200078e0013 */
[----:B------:R-:W-:-:S04]  /*fdd0*/  IADD3 R19, P0, PT, R14, R3, RZ ;  /* 0x000000030e137210 */ /* 0x000fc80007f1e0ff */
[----:B------:R0:W4:Y:S04]  /*fde0*/  @P3 LDG.E.U8 R15, desc[UR22][R22.64] ;  /* 0x00000016160f3981 */ /* 0x000128000c1e1100 */
[----:B------:R-:W-:Y:S01]  /*fdf0*/  STL [R1+0x37c], R19 ;  /* 0x00037c1301007387 */ /* 0x000fe20000100800 */
[----:B0-----:R-:W-:Y:S02]  /*fe00*/  LEA.HI.X.SX32 R22, R14, R2, 0x1, P0 ;  /* 0x000000020e167211 */ /* 0x001fe400000f0eff */
[----:B------:R-:W-:-:S03]  /*fe10*/  PRMT R14, RZ, 0x7610, R14 ;  /* 0x00007610ff0e7816 */ /* 0x000fc6000000000e */
[----:B------:R0:W-:Y:S01]  /*fe20*/  STL [R1+0x378], R22 ;  /* 0x0003781601007387 */ /* 0x0001e20000100800 */
[----:B------:R-:W-:Y:S02]  /*fe30*/  @P3 IMAD.MOV.U32 R23, RZ, RZ, R22 ;  /* 0x000000ffff173224 */ /* 0x000fe400078e0016 */
[----:B0-----:R-:W-:-:S05]  /*fe40*/  @P3 IMAD.MOV.U32 R22, RZ, RZ, R19 ;  /* 0x000000ffff163224 */ /* 0x001fca00078e0013 */
[----:B------:R0:W4:Y:S01]  /*fe50*/  @P3 LDG.E.U8 R14, desc[UR22][R22.64] ;  /* 0x00000016160e3981 */ /* 0x000122000c1e1100 */
[----:B------:R-:W-:-:S05]  /*fe60*/  IMAD R19, R68, UR14, RZ ;  /* 0x0000000e44137c24 */ /* 0x000fca000f8e02ff */
[----:B0-----:R-:W-:-:S04]  /*fe70*/  IADD3 R22, P0, PT, R19, R3, RZ ;  /* 0x0000000313167210 */ /* 0x001fc80007f1e0ff */
[----:B------:R-:W-:Y:S02]  /*fe80*/  LEA.HI.X.SX32 R23, R19, R2, 0x1, P0 ;  /* 0x0000000213177211 */ /* 0x000fe400000f0eff */
[----:B------:R-:W-:Y:S01]  /*fe90*/  PRMT R19, RZ, 0x7610, R19 ;  /* 0x00007610ff137816 */ /* 0x000fe20000000013 */
[----:B------:R-:W-:Y:S01]  /*fea0*/  STL [R1+0x3b8], R22 ;  /* 0x0003b81601007387 */ /* 0x000fe20000100800 */
[----:B------:R-:W-:-:S04]  /*feb0*/  LOP3.LUT R24, R82, 0x50, RZ, 0x3c, !PT ;  /* 0x0000005052187812 */ /* 0x000fc800078e3cff */
[----:B------:R2:W4:Y:S04]  /*fec0*/  @P3 LDG.E.U8 R19, desc[UR22][R22.64] ;  /* 0x0000001616133981 */ /* 0x000528000c1e1100 */
[----:B------:R-:W-:Y:S04]  /*fed0*/  STS.U8 [R24+UR10+0x280], R58 ;  /* 0x0002803a18007988 */ /* 0x000fe8000800000a */
[----:B------:R-:W-:Y:S04]  /*fee0*/  STS.U8 [R24+UR10+0x680], R57 ;  /* 0x0006803918007988 */ /* 0x000fe8000800000a */
[----:B------:R-:W-:Y:S04]  /*fef0*/  STL [R1+0x3b4], R23 ;  /* 0x0003b41701007387 */ /* 0x000fe80000100800 */
[----:B------:R-:W-:Y:S04]  /*ff00*/  STS.U8 [R24+UR10+0xa80], R59 ;  /* 0x000a803b18007988 */ /* 0x000fe8000800000a */
[----:B------:R-:W-:Y:S04]  /*ff10*/  STS.U8 [R24+UR10+0xe80], R55 ;  /* 0x000e803718007988 */ /* 0x000fe8000800000a */
[----:B------:R-:W-:Y:S04]  /*ff20*/  STS.U8 [R24+UR10+0x1280], R56 ;  /* 0x0012803818007988 */ /* 0x000fe8000800000a */
[----:B------:R-:W-:Y:S04]  /*ff30*/  STS.U8 [R24+UR10+0x1680], R52 ;  /* 0x0016803418007988 */ /* 0x000fe8000800000a */
[----:B------:R-:W-:Y:S04]  /*ff40*/  STS.U8 [R24+UR10+0x1a80], R54 ;  /* 0x001a803618007988 */ /* 0x000fe8000800000a */
[----:B------:R-:W-:Y:S04]  /*ff50*/  STS.U8 [R24+UR10+0x1e80], R50 ;  /* 0x001e803218007988 */ /* 0x000fe8000800000a */
[----:B------:R-:W-:Y:S04]  /*ff60*/  STS.U8 [R24+UR10+0x2280], R51 ;  /* 0x0022803318007988 */ /* 0x000fe8000800000a */
[----:B------:R0:W-:Y:S02]  /*ff70*/  STS.U8 [R24+UR10+0x2680], R18 ;  /* 0x0026801218007988 */ /* 0x0001e4000800000a */
[----:B0-----:R-:W-:-:S02]  /*ff80*/  PRMT R18, RZ, 0x7610, R18 ;  /* 0x00007610ff127816 */ /* 0x001fc40000000012 */
[----:B------:R-:W-:Y:S04]  /*ff90*/  STS.U8 [R24+UR10+0x2a80], R49 ;  /* 0x002a803118007988 */ /* 0x000fe8000800000a */
[----:B------:R0:W-:Y:S02]  /*ffa0*/  STS.U8 [R24+UR10+0x2e80], R21 ;  /* 0x002e801518007988 */ /* 0x0001e4000800000a */
[----:B0-----:R-:W-:Y:S01]  /*ffb0*/  PRMT R21, RZ, 0x7610, R21 ;  /* 0x00007610ff157816 */ /* 0x001fe20000000015 */
[----:B--2---:R-:W-:-:S05]  /*ffc0*/  IMAD R22, R76, UR14, RZ ;  /* 0x0000000e4c167c24 */ /* 0x004fca000f8e02ff */
[----:B------:R-:W-:-:S04]  /*ffd0*/  IADD3 R23, P0, PT, R22, R3, RZ ;  /* 0x0000000316177210 */ /* 0x000fc80007f1e0ff */
[----:B------:R-:W-:Y:S01]  /*ffe0*/  LEA.HI.X.SX32 R25, R22, R2, 0x1, P0 ;  /* 0x0000000216197211 */ /* 0x000fe200000f0eff */
[----:B------:R0:W-:Y:S01]  /*fff0*/  STL [R1+0x3e8], R23 ;  /* 0x0003e81701007387 */ /* 0x0001e20000100800 */
[----:B------:R-:W-:-:S03]  /*10000*/  @P3 IMAD.MOV.U32 R22, RZ, RZ, R23 ;  /* 0x000000ffff163224 */ /* 0x000fc600078e0017 */
[----:B------:R1:W-:Y:S04]  /*10010*/  STL [R1+0x3e4], R25 ;  /* 0x0003e41901007387 */ /* 0x0003e80000100800 */
[----:B------:R-:W2:Y:S01]  /*10020*/  LDL.LU R76, [R1+0x2c4] ;  /* 0x0002c400014c7983 */ /* 0x000ea20000300800 */
[----:B0-----:R-:W-:-:S05]  /*10030*/  @P3 IMAD.MOV.U32 R23, RZ, RZ, R25 ;  /* 0x000000ffff173224 */ /* 0x001fca00078e0019 */
[----:B------:R3:W2:Y:S02]  /*10040*/  @P3 LDG.E.U8 R18, desc[UR22][R22.64] ;  /* 0x0000001616123981 */ /* 0x0006a4000c1e1100 */
[----:B---3--:R-:W-:-:S05]  /*10050*/  IMAD R22, R83, UR14, RZ ;  /* 0x0000000e53167c24 */ /* 0x008fca000f8e02ff */
[----:B------:R-:W-:-:S04]  /*10060*/  IADD3 R23, P0, PT, R22, R3, RZ ;  /* 0x0000000316177210 */ /* 0x000fc80007f1e0ff */
[----:B-1----:R-:W-:Y:S01]  /*10070*/  LEA.HI.X.SX32 R25, R22, R2, 0x1, P0 ;  /* 0x0000000216197211 */ /* 0x002fe200000f0eff */
[----:B------:R0:W-:Y:S01]  /*10080*/  STL [R1+0x418], R23 ;  /* 0x0004181701007387 */ /* 0x0001e20000100800 */
[----:B------:R-:W-:-:S03]  /*10090*/  @P3 IMAD.MOV.U32 R22, RZ, RZ, R23 ;  /* 0x000000ffff163224 */ /* 0x000fc600078e0017 */
[----:B------:R1:W-:Y:S04]  /*100a0*/  STL [R1+0x414], R25 ;  /* 0x0004141901007387 */ /* 0x0003e80000100800 */
[----:B------:R-:W3:Y:S01]  /*100b0*/  LDL.LU R83, [R1+0x384] ;  /* 0x0003840001537983 */ /* 0x000ee20000300800 */
[----:B0-----:R-:W-:-:S05]  /*100c0*/  @P3 IMAD.MOV.U32 R23, RZ, RZ, R25 ;  /* 0x000000ffff173224 */ /* 0x001fca00078e0019 */
[----:B------:R4:W3:Y:S02]  /*100d0*/  @P3 LDG.E.U8 R21, desc[UR22][R22.64] ;  /* 0x0000001616153981 */ /* 0x0008e4000c1e1100 */
[----:B----4-:R-:W-:-:S05]  /*100e0*/  IMAD R22, R66, UR14, RZ ;  /* 0x0000000e42167c24 */ /* 0x010fca000f8e02ff */
[----:B------:R-:W-:-:S04]  /*100f0*/  IADD3 R23, P0, PT, R22, R3, RZ ;  /* 0x0000000316177210 */ /* 0x000fc80007f1e0ff */
[----:B-1----:R-:W-:Y:S01]  /*10100*/  LEA.HI.X.SX32 R25, R22, R2, 0x1, P0 ;  /* 0x0000000216197211 */ /* 0x002fe200000f0eff */
[----:B------:R0:W-:Y:S04]  /*10110*/  STL [R1+0x448], R23 ;  /* 0x0004481701007387 */ /* 0x0001e80000100800 */
[----:B------:R-:W-:Y:S04]  /*10120*/  STL [R1+0x444], R25 ;  /* 0x0004441901007387 */ /* 0x000fe80000100800 */
[----:B------:R-:W4:Y:S01]  /*10130*/  LDL.LU R68, [R1+0x380] ;  /* 0x0003800001447983 */ /* 0x000f220000300800 */
[----:B------:R-:W-:-:S03]  /*10140*/  @P3 IMAD.MOV.U32 R22, RZ, RZ, R23 ;  /* 0x000000ffff163224 */ /* 0x000fc600078e0017 */
[----:B------:R-:W4:Y:S01]  /*10150*/  LDL.LU R66, [R1+0x344] ;  /* 0x0003440001427983 */ /* 0x000f220000300800 */
[----:B0-----:R-:W-:-:S03]  /*10160*/  @P3 IMAD.MOV.U32 R23, RZ, RZ, R25 ;  /* 0x000000ffff173224 */ /* 0x001fc600078e0019 */
[----:B------:R-:W-:Y:S04]  /*10170*/  STS.U8 [R24+UR10+0x3280], R20 ;  /* 0x0032801418007988 */ /* 0x000fe8000800000a */
[----:B------:R0:W-:Y:S04]  /*10180*/  STS.U8 [R24+UR10+0x3680], R17 ;  /* 0x0036801118007988 */ /* 0x0001e8000800000a */
[----:B------:R-:W-:Y:S04]  /*10190*/  STS.U8 [R24+UR10+0x3a80], R16 ;  /* 0x003a801018007988 */ /* 0x000fe8000800000a */
[----:B------:R1:W-:Y:S01]  /*101a0*/  STS.U8 [R24+UR10+0x3e80], R11 ;  /* 0x003e800b18007988 */ /* 0x0003e2000800000a */
[----:B0-----:R-:W-:-:S06]  /*101b0*/  PRMT R17, RZ, 0x7610, R17 ;  /* 0x00007610ff117816 */ /* 0x001fcc0000000011 */
[----:B------:R0:W4:Y:S01]  /*101c0*/  @P3 LDG.E.U8 R17, desc[UR22][R22.64] ;  /* 0x0000001616113981 */ /* 0x000122000c1e1100 */
[----:B-1----:R-:W-:Y:S01]  /*101d0*/  IMAD R11, R90, UR14, RZ ;  /* 0x0000000e5a0b7c24 */ /* 0x002fe2000f8e02ff */
[----:B------:R-:W-:-:S04]  /*101e0*/  LOP3.LUT R24, R82, 0x60, RZ, 0x3c, !PT ;  /* 0x0000006052187812 */ /* 0x000fc800078e3cff */
[----:B0-----:R-:W-:-:S04]  /*101f0*/  IADD3 R22, P0, PT, R11, R3, RZ ;  /* 0x000000030b167210 */ /* 0x001fc80007f1e0ff */
[----:B------:R-:W-:Y:S01]  /*10200*/  LEA.HI.X.SX32 R23, R11, R2, 0x1, P0 ;  /* 0x000000020b177211 */ /* 0x000fe200000f0eff */
[----:B------:R2:W-:Y:S04]  /*10210*/  STS.U8 [R24+UR10+0x300], R8 ;  /* 0x0003000818007988 */ /* 0x0005e8000800000a */
[----:B------:R0:W-:Y:S01]  /*10220*/  STL [R1+0x470], R22 ;  /* 0x0004701601007387 */ /* 0x0001e20000100800 */
[----:B------:R-:W-:-:S03]  /*10230*/  PRMT R16, RZ, 0x7610, R16 ;  /* 0x00007610ff107816 */ /* 0x000fc60000000010 */
[----:B------:R1:W-:Y:S04]  /*10240*/  STL [R1+0x46c], R23 ;  /* 0x00046c1701007387 */ /* 0x0003e80000100800 */
[----:B------:R0:W4:Y:S01]  /*10250*/  @P3 LDG.E.U8 R16, desc[UR22][R22.64] ;  /* 0x0000001616103981 */ /* 0x000122000c1e1100 */
[----:B------:R-:W-:-:S03]  /*10260*/  PRMT R11, RZ, 0x7610, R11 ;  /* 0x00007610ff0b7816 */ /* 0x000fc6000000000b */
[----:B------:R-:W-:Y:S04]  /*10270*/  STS.U8 [R24+UR10+0x700], R7 ;  /* 0x0007000718007988 */ /* 0x000fe8000800000a */
[----:B------:R3:W-:Y:S01]  /*10280*/  STS.U8 [R24+UR10+0xb00], R4 ;  /* 0x000b000418007988 */ /* 0x0007e2000800000a */
[----:B------:R-:W-:-:S03]  /*10290*/  PRMT R20, RZ, 0x7610, R20 ;  /* 0x00007610ff147816 */ /* 0x000fc60000000014 */
[----:B------:R-:W-:Y:S04]  /*102a0*/  STS.U8 [R24+UR10+0xf00], R6 ;  /* 0x000f000618007988 */ /* 0x000fe8000800000a */
[----:B------:R-:W-:Y:S01]  /*102b0*/  STS.U8 [R24+UR10+0x1300], R5 ;  /* 0x0013000518007988 */ /* 0x000fe2000800000a */
[----:B--2---:R-:W-:-:S03]  /*102c0*/  IMAD R8, R76, UR14, RZ ;  /* 0x0000000e4c087c24 */ /* 0x004fc6000f8e02ff */
[----:B------:R-:W2:Y:S02]  /*102d0*/  LDL.LU R76, [R1+0x340] ;  /* 0x00034000014c7983 */ /* 0x000ea40000300800 */
[----:B0-----:R-:W-:-:S04]  /*102e0*/  IADD3 R22, P0, PT, R8, R3, RZ ;  /* 0x0000000308167210 */ /* 0x001fc80007f1e0ff */
[----:B-1----:R-:W-:Y:S01]  /*102f0*/  LEA.HI.X.SX32 R23, R8, R2, 0x1, P0 ;  /* 0x0000000208177211 */ /* 0x002fe200000f0eff */
[----:B------:R0:W-:Y:S04]  /*10300*/  STL [R1+0xfc], R22 ;  /* 0x0000fc1601007387 */ /* 0x0001e80000100800 */
[----:B------:R0:W2:Y:S04]  /*10310*/  @P3 LDG.E.U8 R11, desc[UR22][R22.64] ;  /* 0x00000016160b3981 */ /* 0x0000a8000c1e1100 */
[----:B------:R1:W-:Y:S01]  /*10320*/  STL [R1+0xf8], R23 ;  /* 0x0000f81701007387 */ /* 0x0003e20000100800 */
[----:B---3--:R-:W-:-:S03]  /*10330*/  IMAD R4, R83, UR14, RZ ;  /* 0x0000000e53047c24 */ /* 0x008fc6000f8e02ff */
[----:B------:R-:W3:Y:S02]  /*10340*/  LDL.LU R83, [R1+0x304] ;  /* 0x0003040001537983 */ /* 0x000ee40000300800 */
[----:B0-----:R-:W-:-:S04]  /*10350*/  IADD3 R22, P0, PT, R4, R3, RZ ;  /* 0x0000000304167210 */ /* 0x001fc80007f1e0ff */
[----:B-1----:R-:W-:Y:S01]  /*10360*/  LEA.HI.X.SX32 R23, R4, R2, 0x1, P0 ;  /* 0x0000000204177211 */ /* 0x002fe200000f0eff */
[----:B------:R-:W-:-:S04]  /*10370*/  @P3 IMAD.MOV.U32 R4, RZ, RZ, R22 ;  /* 0x000000ffff043224 */ /* 0x000fc800078e0016 */
[----:B------:R-:W-:Y:S01]  /*10380*/  @P3 IMAD.MOV.U32 R5, RZ, RZ, R23 ;  /* 0x000000ffff053224 */ /* 0x000fe200078e0017 */
[----:B------:R0:W-:Y:S04]  /*10390*/  STL [R1+0x13c], R22 ;  /* 0x00013c1601007387 */ /* 0x0001e80000100800 */
[----:B------:R4:W3:Y:S04]  /*103a0*/  @P3 LDG.E.U8 R20, desc[UR22][R4.64] ;  /* 0x0000001604143981 */ /* 0x0008e8000c1e1100 */
[----:B------:R-:W-:Y:S01]  /*103b0*/  STL [R1+0x138], R23 ;  /* 0x0001381701007387 */ /* 0x000fe20000100800 */
[----:B----4-:R-:W-:-:S03]  /*103c0*/  IMAD R4, R68, UR14, RZ ;  /* 0x0000000e44047c24 */ /* 0x010fc6000f8e02ff */
[----:B------:R-:W4:Y:S02]  /*103d0*/  LDL.LU R68, [R1+0x300] ;  /* 0x0003000001447983 */ /* 0x000f240000300800 */
[----:B------:R-:W-:-:S04]  /*103e0*/  IADD3 R5, P0, PT, R4, R3, RZ ;  /* 0x0000000304057210 */ /* 0x000fc80007f1e0ff */
[----:B0-----:R-:W-:Y:S01]  /*103f0*/  LEA.HI.X.SX32 R22, R4, R2, 0x1, P0 ;  /* 0x0000000204167211 */ /* 0x001fe200000f0eff */
[----:B------:R0:W-:Y:S01]  /*10400*/  STL [R1+0x184], R5 ;  /* 0x0001840501007387 */ /* 0x0001e20000100800 */
[----:B------:R-:W-:Y:S01]  /*10410*/  PRMT R7, RZ, 0x7610, R7 ;  /* 0x00007610ff077816 */ /* 0x000fe20000000007 */
[----:B------:R-:W-:Y:S02]  /*10420*/  @P3 IMAD.MOV.U32 R4, RZ, RZ, R5 ;  /* 0x000000ffff043224 */ /* 0x000fe400078e0005 */
[----:B0-----:R-:W-:-:S05]  /*10430*/  @P3 IMAD.MOV.U32 R5, RZ, RZ, R22 ;  /* 0x000000ffff053224 */ /* 0x001fca00078e0016 */
[----:B------:R0:W4:Y:S02]  /*10440*/  @P3 LDG.E.U8 R7, desc[UR22][R4.64] ;  /* 0x0000001604073981 */ /* 0x000124000c1e1100 */
[----:B0-----:R-:W-:Y:S02]  /*10450*/  IMAD R4, R66, UR14, RZ ;  /* 0x0000000e42047c24 */ /* 0x001fe4000f8e02ff */
[----:B------:R-:W-:Y:S03]  /*10460*/  STS.U8 [R24+UR10+0x1700], R10 ;  /* 0x0017000a18007988 */ /* 0x000fe6000800000a */
[----:B------:R-:W-:Y:S01]  /*10470*/  IADD3 R5, P0, PT, R4, R3, RZ ;  /* 0x0000000304057210 */ /* 0x000fe20007f1e0ff */
[----:B------:R0:W-:Y:S01]  /*10480*/  STS.U8 [R24+UR10+0x1b00], R9 ;  /* 0x001b000918007988 */ /* 0x0001e2000800000a */
[----:B------:R-:W-:-:S03]  /*10490*/  PRMT R8, RZ, 0x7610, R8 ;  /* 0x00007610ff087816 */ /* 0x000fc60000000008 */
[----:B------:R-:W-:Y:S01]  /*104a0*/  STL [R1+0x178], R22 ;  /* 0x0001781601007387 */ /* 0x000fe20000100800 */
[----:B0-----:R-:W-:-:S03]  /*104b0*/  LEA.HI.X.SX32 R9, R4, R2, 0x1, P0 ;  /* 0x0000000204097211 */ /* 0x001fc600000f0eff */
[----:B------:R0:W-:Y:S01]  /*104c0*/  STL [R1+0x1c4], R5 ;  /* 0x0001c40501007387 */ /* 0x0001e20000100800 */
[----:B------:R-:W-:-:S03]  /*104d0*/  @P3 IMAD.MOV.U32 R4, RZ, RZ, R5 ;  /* 0x000000ffff043224 */ /* 0x000fc600078e0005 */
[----:B------:R1:W-:Y:S04]  /*104e0*/  STL [R1+0x1c0], R9 ;  /* 0x0001c00901007387 */ /* 0x0003e80000100800 */
[----:B------:R-:W4:Y:S01]  /*104f0*/  LDL.LU R89, [R1+0x714] ;  /* 0x0007140001597983 */ /* 0x000f220000300800 */
[----:B0-----:R-:W-:-:S03]  /*10500*/  @P3 IMAD.MOV.U32 R5, RZ, RZ, R9 ;  /* 0x000000ffff053224 */ /* 0x001fc600078e0009 */
[----:B------:R-:W4:Y:S04]  /*10510*/  LDL.LU R66, [R1+0x2c0] ;  /* 0x0002c00001427983 */ /* 0x000f280000300800 */
[----:B------:R2:W4:Y:S04]  /*10520*/  @P3 LDG.E.U8 R8, desc[UR22][R4.64] ;  /* 0x0000001604083981 */ /* 0x000528000c1e1100 */
[----:B------:R-:W-:Y:S04]  /*10530*/  STS.U8 [R24+UR10+0x1f00], R13 ;  /* 0x001f000d18007988 */ /* 0x000fe8000800000a */
[----:B------:R0:W-:Y:S01]  /*10540*/  STS.U8 [R24+UR10+0x2300], R12 ;  /* 0x0023000c18007988 */ /* 0x0001e2000800000a */
[----:B--2---:R-:W-:-:S05]  /*10550*/  IMAD R4, R76, UR14, RZ ;  /* 0x0000000e4c047c24 */ /* 0x004fca000f8e02ff */
[----:B------:R-:W-:-:S04]  /*10560*/  IADD3 R5, P0, PT, R4, R3, RZ ;  /* 0x0000000304057210 */ /* 0x000fc80007f1e0ff */
[----:B-1----:R-:W-:Y:S01]  /*10570*/  LEA.HI.X.SX32 R9, R4, R2, 0x1, P0 ;  /* 0x0000000204097211 */ /* 0x002fe200000f0eff */
[----:B------:R3:W-:Y:S04]  /*10580*/  STL [R1+0x204], R5 ;  /* 0x0002040501007387 */ /* 0x0007e80000100800 */
[----:B------:R1:W-:Y:S04]  /*10590*/  STL [R1+0x200], R9 ;  /* 0x0002000901007387 */ /* 0x0003e80000100800 */
[----:B------:R-:W2:Y:S01]  /*105a0*/  LDL.LU R76, [R1+0x710] ;  /* 0x00071000014c7983 */ /* 0x000ea20000300800 */
[----:B0-----:R-:W-:-:S02]  /*105b0*/  @P3 IMAD.MOV.U32 R12, RZ, RZ, R5 ;  /* 0x000000ffff0c3224 */ /* 0x001fc400078e0005 */
[----:B------:R-:W-:Y:S01]  /*105c0*/  @P3 IMAD.MOV.U32 R13, RZ, RZ, R9 ;  /* 0x000000ffff0d3224 */ /* 0x000fe200078e0009 */
[----:B------:R-:W-:-:S06]  /*105d0*/  PRMT R4, RZ, 0x7610, R4 ;  /* 0x00007610ff047816 */ /* 0x000fcc0000000004 */
[----:B------:R0:W2:Y:S01]  /*105e0*/  @P3 LDG.E.U8 R4, desc[UR22][R12.64] ;  /* 0x000000160c043981 */ /* 0x0000a2000c1e1100 */
[----:B---3--:R-:W-:-:S05]  /*105f0*/  IMAD R5, R83, UR14, RZ ;  /* 0x0000000e53057c24 */ /* 0x008fca000f8e02ff */
[----:B-1----:R-:W-:-:S04]  /*10600*/  IADD3 R9, P0, PT, R5, R3, RZ ;  /* 0x0000000305097210 */ /* 0x002fc80007f1e0ff */
[----:B------:R-:W-:Y:S01]  /*10610*/  LEA.HI.X.SX32 R10, R5, R2, 0x1, P0 ;  /* 0x00000002050a7211 */ /* 0x000fe200000f0eff */
[----:B------:R1:W-:Y:S04]  /*10620*/  STL [R1+0x244], R9 ;  /* 0x0002440901007387 */ /* 0x0003e80000100800 */
[----:B------:R3:W-:Y:S04]  /*10630*/  STL [R1+0x240], R10 ;  /* 0x0002400a01007387 */ /* 0x0007e80000100800 */
[----:B------:R-:W2:Y:S01]  /*10640*/  LDL.LU R83, [R1+0x3f0] ;  /* 0x0003f00001537983 */ /* 0x000ea20000300800 */
[----:B0-----:R-:W-:-:S02]  /*10650*/  @P3 IMAD.MOV.U32 R12, RZ, RZ, R9 ;  /* 0x000000ffff0c3224 */ /* 0x001fc400078e0009 */
[----:B------:R-:W-:Y:S02]  /*10660*/  @P3 IMAD.MOV.U32 R13, RZ, RZ, R10 ;  /* 0x000000ffff0d3224 */ /* 0x000fe400078e000a */
[----:B----4-:R-:W-:-:S05]  /*10670*/  IMAD R5, R68, UR14, RZ ;  /* 0x0000000e44057c24 */ /* 0x010fca000f8e02ff */
[----:B-1----:R-:W-:-:S04]  /*10680*/  IADD3 R9, P0, PT, R5, R3, RZ ;  /* 0x0000000305097210 */ /* 0x002fc80007f1e0ff */
[----:B---3--:R-:W-:Y:S01]  /*10690*/  LEA.HI.X.SX32 R10, R5, R2, 0x1, P0 ;  /* 0x00000002050a7211 */ /* 0x008fe200000f0eff */
[----:B------:R0:W-:Y:S04]  /*106a0*/  STL [R1+0x284], R9 ;  /* 0x0002840901007387 */ /* 0x0001e80000100800 */
[----:B------:R1:W-:Y:S04]  /*106b0*/  STL [R1+0x280], R10 ;  /* 0x0002800a01007387 */ /* 0x0003e80000100800 */
[----:B------:R-:W3:Y:S01]  /*106c0*/  LDL.LU R68, [R1+0x3c0] ;  /* 0x0003c00001447983 */ /* 0x000ee20000300800 */
[----:B------:R-:W-:-:S02]  /*106d0*/  PRMT R6, RZ, 0x7610, R6 ;  /* 0x00007610ff067816 */ /* 0x000fc40000000006 */
[----:B------:R-:W-:-:S04]  /*106e0*/  PRMT R5, RZ, 0x7610, R5 ;  /* 0x00007610ff057816 */ /* 0x000fc80000000005 */
[----:B------:R4:W3:Y:S04]  /*106f0*/  @P3 LDG.E.U8 R6, desc[UR22][R12.64] ;  /* 0x000000160c063981 */ /* 0x0008e8000c1e1100 */
[----:B------:R-:W-:Y:S01]  /*10700*/  STS.U8 [R24+UR10+0x2700], R15 ;  /* 0x0027000f18007988 */ /* 0x000fe2000800000a */
[----:B----4-:R-:W-:Y:S02]  /*10710*/  @P3 IMAD.MOV.U32 R12, RZ, RZ, R9 ;  /* 0x000000ffff0c3224 */ /* 0x010fe400078e0009 */
[----:B------:R-:W-:Y:S01]  /*10720*/  @P3 IMAD.MOV.U32 R13, RZ, RZ, R10 ;  /* 0x000000ffff0d3224 */ /* 0x000fe200078e000a */
[----:B------:R-:W-:Y:S04]  /*10730*/  STS.U8 [R24+UR10+0x2b00], R14 ;  /* 0x002b000e18007988 */ /* 0x000fe8000800000a */
[----:B------:R4:W3:Y:S04]  /*10740*/  @P3 LDG.E.U8 R5, desc[UR22][R12.64] ;  /* 0x000000160c053981 */ /* 0x0008e8000c1e1100 */
[----:B------:R-:W-:Y:S04]  /*10750*/  STS.U8 [R24+UR10+0x2f00], R19 ;  /* 0x002f001318007988 */ /* 0x000fe8000800000a */
[----:B------:R-:W-:Y:S01]  /*10760*/  STS.U8 [R24+UR10+0x3300], R18 ;  /* 0x0033001218007988 */ /* 0x000fe2000800000a */
[----:B0-----:R-:W-:Y:S01]  /*10770*/  IMAD R9, R89, UR14, RZ ;  /* 0x0000000e59097c24 */ /* 0x001fe2000f8e02ff */
[----:B----4-:R-:W-:-:S04]  /*10780*/  LOP3.LUT R12, R82, 0x70, RZ, 0x3c, !PT ;  /* 0x00000070520c7812 */ /* 0x010fc800078e3cff */
[C---:B-1----:R-:W-:Y:S01]  /*10790*/  IADD3 R10, P0, PT, R9.reuse, R3, RZ ;  /* 0x00000003090a7210 */ /* 0x042fe20007f1e0ff */
[----:B------:R-:W-:Y:S03]  /*107a0*/  STS.U8 [R24+UR10+0x3700], R21 ;  /* 0x0037001518007988 */ /* 0x000fe6000800000a */
[----:B------:R-:W-:Y:S01]  /*107b0*/  LEA.HI.X.SX32 R13, R9, R2, 0x1, P0 ;  /* 0x00000002090d7211 */ /* 0x000fe200000f0eff */
[----:B------:R-:W-:Y:S01]  /*107c0*/  STS.U8 [R24+UR10+0x3b00], R17 ;  /* 0x003b001118007988 */ /* 0x000fe2000800000a */
[----:B------:R-:W-:-:S03]  /*107d0*/  PRMT R9, RZ, 0x7610, R9 ;  /* 0x00007610ff097816 */ /* 0x000fc60000000009 */
[----:B------:R-:W-:Y:S04]  /*107e0*/  STS.U8 [R24+UR10+0x3f00], R16 ;  /* 0x003f001018007988 */ /* 0x000fe8000800000a */
[----:B------:R0:W-:Y:S04]  /*107f0*/  STS.U8 [R12+UR10+0x3f80], R66 ;  /* 0x003f80420c007988 */ /* 0x0001e8000800000a */
[----:B------:R1:W-:Y:S04]  /*10800*/  STS.U8 [R12+UR10+0x380], R11 ;  /* 0x0003800b0c007988 */ /* 0x0003e8000800000a */
[----:B0-----:R-:W4:Y:S01]  /*10810*/  LDL.LU R66, [R1+0x3bc] ;  /* 0x0003bc0001427983 */ /* 0x001f220000300800 */
[----:B-1----:R-:W-:-:S03]  /*10820*/  @P3 IMAD.MOV.U32 R11, RZ, RZ, R13 ;  /* 0x000000ffff0b3224 */ /* 0x002fc600078e000d */
[----:B------:R-:W-:Y:S04]  /*10830*/  STL [R1+0x2c4], R10 ;  /* 0x0002c40a01007387 */ /* 0x000fe80000100800 */
[----:B------:R2:W4:Y:S04]  /*10840*/  @P3 LDG.E.U8 R9, desc[UR22][R10.64] ;  /* 0x000000160a093981 */ /* 0x000528000c1e1100 */
[----:B------:R-:W-:Y:S04]  /*10850*/  STL [R1+0x2c0], R13 ;  /* 0x0002c00d01007387 */ /* 0x000fe80000100800 */
[----:B------:R-:W-:Y:S04]  /*10860*/  STS.U8 [R12+UR10+0x780], R20 ;  /* 0x000780140c007988 */ /* 0x000fe8000800000a */
[----:B------:R0:W-:Y:S02]  /*10870*/  STS.U8 [R12+UR10+0xb80], R7 ;  /* 0x000b80070c007988 */ /* 0x0001e4000800000a */
[----:B0-----:R-:W-:-:S02]  /*10880*/  PRMT R7, RZ, 0x7610, R7 ;  /* 0x00007610ff077816 */ /* 0x001fc40000000007 */
[----:B------:R0:W-:Y:S02]  /*10890*/  STS.U8 [R12+UR10+0xf80], R8 ;  /* 0x000f80080c007988 */ /* 0x0001e4000800000a */
[----:B0-----:R-:W-:Y:S01]  /*108a0*/  PRMT R8, RZ, 0x7610, R8 ;  /* 0x00007610ff087816 */ /* 0x001fe20000000008 */
[----:B--2---:R-:W-:Y:S02]  /*108b0*/  IMAD R10, R76, UR14, RZ ;  /* 0x0000000e4c0a7c24 */ /* 0x004fe4000f8e02ff */
[----:B------:R-:W2:Y:S03]  /*108c0*/  LDL.LU R76, [R1+0x3ec] ;  /* 0x0003ec00014c7983 */ /* 0x000ea60000300800 */
[----:B------:R-:W-:-:S04]  /*108d0*/  IADD3 R11, P0, PT, R10, R3, RZ ;  /* 0x000000030a0b7210 */ /* 0x000fc80007f1e0ff */
[----:B------:R-:W-:Y:S01]  /*108e0*/  LEA.HI.X.SX32 R13, R10, R2, 0x1, P0 ;  /* 0x000000020a0d7211 */ /* 0x000fe200000f0eff */
[----:B------:R0:W-:Y:S01]  /*108f0*/  STL [R1+0x304], R11 ;  /* 0x0003040b01007387 */ /* 0x0001e20000100800 */
[----:B------:R-:W-:-:S03]  /*10900*/  @P3 IMAD.MOV.U32 R10, RZ, RZ, R11 ;  /* 0x000000ffff0a3224 */ /* 0x000fc600078e000b */
[----:B0-----:R-:W-:-:S05]  /*10910*/  @P3 IMAD.MOV.U32 R11, RZ, RZ, R13 ;  /* 0x000000ffff0b3224 */ /* 0x001fca00078e000d */
[----:B------:R0:W2:Y:S02]  /*10920*/  @P3 LDG.E.U8 R7, desc[UR22][R10.64] ;  /* 0x000000160a073981 */ /* 0x0000a4000c1e1100 */
[----:B0-----:R-:W-:Y:S02]  /*10930*/  IMAD R10, R83, UR14, RZ ;  /* 0x0000000e530a7c24 */ /* 0x001fe4000f8e02ff */
[----:B------:R0:W-:Y:S03]  /*10940*/  STL [R1+0x300], R13 ;  /* 0x0003000d01007387 */ /* 0x0001e60000100800 */
[C---:B------:R-:W-:Y:S01]  /*10950*/  IADD3 R11, P0, PT, R10.reuse, R3, RZ ;  /* 0x000000030a0b7210 */ /* 0x040fe20007f1e0ff */
[----:B------:R-:W2:Y:S03]  /*10960*/  LDL.LU R83, [R1+0x420] ;  /* 0x0004200001537983 */ /* 0x000ea60000300800 */
[----:B0-----:R-:W-:Y:S01]  /*10970*/  LEA.HI.X.SX32 R13, R10, R2, 0x1, P0 ;  /* 0x000000020a0d7211 */ /* 0x001fe200000f0eff */
[----:B------:R0:W-:Y:S01]  /*10980*/  STL [R1+0x344], R11 ;  /* 0x0003440b01007387 */ /* 0x0001e20000100800 */
[----:B------:R-:W-:-:S03]  /*10990*/  @P3 IMAD.MOV.U32 R10, RZ, RZ, R11 ;  /* 0x000000ffff0a3224 */ /* 0x000fc600078e000b */
[----:B------:R3:W-:Y:S01]  /*109a0*/  STS.U8 [R12+UR10+0x1380], R4 ;  /* 0x001380040c007988 */ /* 0x0007e2000800000a */
[----:B0-----:R-:W-:-:S05]  /*109b0*/  @P3 IMAD.MOV.U32 R11, RZ, RZ, R13 ;  /* 0x000000ffff0b3224 */ /* 0x001fca00078e000d */
[----:B------:R0:W2:Y:S01]  /*109c0*/  @P3 LDG.E.U8 R8, desc[UR22][R10.64] ;  /* 0x000000160a083981 */ /* 0x0000a2000c1e1100 */
[----:B---3--:R-:W-:-:S05]  /*109d0*/  IMAD R4, R68, UR14, RZ ;  /* 0x0000000e44047c24 */ /* 0x008fca000f8e02ff */
[----:B0-----:R-:W-:-:S04]  /*109e0*/  IADD3 R10, P0, PT, R4, R3, RZ ;  /* 0x00000003040a7210 */ /* 0x001fc80007f1e0ff */
[----:B------:R-:W-:Y:S02]  /*109f0*/  LEA.HI.X.SX32 R11, R4, R2, 0x1, P0 ;  /* 0x00000002040b7211 */ /* 0x000fe400000f0eff */
[----:B------:R-:W-:-:S06]  /*10a00*/  PRMT R4, RZ, 0x7610, R4 ;  /* 0x00007610ff047816 */ /* 0x000fcc0000000004 */
[----:B------:R0:W3:Y:S04]  /*10a10*/  @P3 LDG.E.U8 R4, desc[UR22][R10.64] ;  /* 0x000000160a043981 */ /* 0x0000e8000c1e1100 */
[----:B------:R-:W-:Y:S04]  /*10a20*/  STS.U8 [R12+UR10+0x1780], R6 ;  /* 0x001780060c007988 */ /* 0x000fe8000800000a */
[----:B------:R4:W-:Y:S04]  /*10a30*/  STS.U8 [R12+UR10+0x1b80], R5 ;  /* 0x001b80050c007988 */ /* 0x0009e8000800000a */
[----:B------:R-:W-:Y:S04]  /*10a40*/  STL [R1+0x340], R13 ;  /* 0x0003400d01007387 */ /* 0x000fe80000100800 */
[----:B------:R0:W-:Y:S04]  /*10a50*/  STL [R1+0x384], R10 ;  /* 0x0003840a01007387 */ /* 0x0001e80000100800 */
[----:B------:R-:W-:Y:S01]  /*10a60*/  STL [R1+0x380], R11 ;  /* 0x0003800b01007387 */ /* 0x000fe20000100800 */
[----:B----4-:R-:W-:-:S05]  /*10a70*/  IMAD R5, R66, UR14, RZ ;  /* 0x0000000e42057c24 */ /* 0x010fca000f8e02ff */
[----:B------:R-:W-:-:S04]  /*10a80*/  IADD3 R6, P0, PT, R5, R3, RZ ;  /* 0x0000000305067210 */ /* 0x000fc80007f1e0ff */
[----:B0-----:R-:W-:Y:S01]  /*10a90*/  LEA.HI.X.SX32 R10, R5, R2, 0x1, P0 ;  /* 0x00000002050a7211 */ /* 0x001fe200000f0eff */
[----:B------:R-:W-:Y:S01]  /*10aa0*/  STS.U8 [R12+UR10+0x1f80], R9 ;  /* 0x001f80090c007988 */ /* 0x000fe2000800000a */
[----:B------:R-:W-:-:S03]  /*10ab0*/  PRMT R5, RZ, 0x7610, R5 ;  /* 0x00007610ff057816 */ /* 0x000fc60000000005 */
[----:B------:R-:W-:Y:S04]  /*10ac0*/  STL [R1+0x3c0], R6 ;  /* 0x0003c00601007387 */ /* 0x000fe80000100800 */
[----:B------:R-:W-:Y:S04]  /*10ad0*/  STL [R1+0x3bc], R10 ;  /* 0x0003bc0a01007387 */ /* 0x000fe80000100800 */
[----:B--2---:R0:W-:Y:S02]  /*10ae0*/  STS.U8 [R12+UR10+0x2380], R7 ;  /* 0x002380070c007988 */ /* 0x0041e4000800000a */
[----:B0-----:R-:W-:-:S05]  /*10af0*/  @P3 IMAD.MOV.U32 R7, RZ, RZ, R10 ;  /* 0x000000ffff073224 */ /* 0x001fca00078e000a */
[----:B------:R0:W2:Y:S02]  /*10b00*/  @P3 LDG.E.U8 R5, desc[UR22][R6.64] ;  /* 0x0000001606053981 */ /* 0x0000a4000c1e1100 */
[----:B0-----:R-:W-:-:S05]  /*10b10*/  IMAD R6, R76, UR14, RZ ;  /* 0x0000000e4c067c24 */ /* 0x001fca000f8e02ff */
[----:B------:R-:W-:-:S04]  /*10b20*/  IADD3 R7, P0, PT, R6, R3, RZ ;  /* 0x0000000306077210 */ /* 0x000fc80007f1e0ff */
[----:B------:R-:W-:Y:S01]  /*10b30*/  LEA.HI.X.SX32 R9, R6, R2, 0x1, P0 ;  /* 0x0000000206097211 */ /* 0x000fe200000f0eff */
[----:B------:R0:W-:Y:S01]  /*10b40*/  STL [R1+0x3f0], R7 ;  /* 0x0003f00701007387 */ /* 0x0001e20000100800 */
[----:B------:R-:W-:-:S03]  /*10b50*/  @P3 IMAD.MOV.U32 R6, RZ, RZ, R7 ;  /* 0x000000ffff063224 */ /* 0x000fc600078e0007 */
[----:B------:R-:W-:Y:S01]  /*10b60*/  STS.U8 [R12+UR10+0x2780], R8 ;  /* 0x002780080c007988 */ /* 0x000fe2000800000a */
[----:B0-----:R-:W-:-:S03]  /*10b70*/  @P3 IMAD.MOV.U32 R7, RZ, RZ, R9 ;  /* 0x000000ffff073224 */ /* 0x001fc600078e0009 */
[----:B---3--:R0:W-:Y:S02]  /*10b80*/  STS.U8 [R12+UR10+0x2b80], R4 ;  /* 0x002b80040c007988 */ /* 0x0081e4000800000a */
[----:B0-----:R-:W-:-:S06]  /*10b90*/  PRMT R4, RZ, 0x7610, R4 ;  /* 0x00007610ff047816 */ /* 0x001fcc0000000004 */
[----:B------:R0:W3:Y:S02]  /*10ba0*/  @P3 LDG.E.U8 R4, desc[UR22][R6.64] ;  /* 0x0000001606043981 */ /* 0x0000e4000c1e1100 */
[----:B0-----:R-:W-:-:S05]  /*10bb0*/  IMAD R6, R83, UR14, RZ ;  /* 0x0000000e53067c24 */ /* 0x001fca000f8e02ff */
[CC--:B------:R-:W-:Y:S01]  /*10bc0*/  IADD3 R7, P0, PT, R6.reuse, R3.reuse, RZ ;  /* 0x0000000306077210 */ /* 0x0c0fe20007f1e0ff */
[----:B------:R-:W-:Y:S03]  /*10bd0*/  STL [R1+0x3ec], R9 ;  /* 0x0003ec0901007387 */ /* 0x000fe60000100800 */
[----:B------:R-:W-:Y:S01]  /*10be0*/  LEA.HI.X.SX32 R6, R6, R2, 0x1, P0 ;  /* 0x0000000206067211 */ /* 0x000fe200000f0eff */
[----:B--2---:R0:W-:Y:S02]  /*10bf0*/  STS.U8 [R12+UR10+0x2f80], R5 ;  /* 0x002f80050c007988 */ /* 0x0041e4000800000a */
[----:B0-----:R-:W-:Y:S02]  /*10c00*/  IMAD R5, R0, UR14, RZ ;  /* 0x0000000e00057c24 */ /* 0x001fe4000f8e02ff */
[----:B------:R-:W5:Y:S04]  /*10c10*/  LDL.LU R0, [R1+0x71c] ;  /* 0x00071c0001007983 */ /* 0x000f680000300800 */
[----:B------:R0:W-:Y:S01]  /*10c20*/  STL [R1+0x420], R7 ;  /* 0x0004200701007387 */ /* 0x0001e20000100800 */
[----:B------:R-:W-:-:S03]  /*10c30*/  IADD3 R3, P0, PT, R5, R3, RZ ;  /* 0x0000000305037210 */ /* 0x000fc60007f1e0ff */
[----:B------:R1:W-:Y:S01]  /*10c40*/  STL [R1+0x41c], R6 ;  /* 0x00041c0601007387 */ /* 0x0003e20000100800 */
[----:B0-----:R-:W-:-:S04]  /*10c50*/  @P3 LOP3.LUT R7, R7, R6, RZ, 0x3c, !PT ;  /* 0x0000000607073212 */ /* 0x001fc800078e3cff */
[----:B-1----:R-:W-:Y:S02]  /*10c60*/  @P3 LOP3.LUT R6, R7, R6, RZ, 0x3c, !PT ;  /* 0x0000000607063212 */ /* 0x002fe400078e3cff */
[----:B------:R-:W-:Y:S02]  /*10c70*/  LEA.HI.X.SX32 R8, R5, R2, 0x1, P0 ;  /* 0x0000000205087211 */ /* 0x000fe400000f0eff */
[----:B------:R-:W-:Y:S02]  /*10c80*/  @P3 LOP3.LUT R7, R7, R6, RZ, 0x3c, !PT ;  /* 0x0000000607073212 */ /* 0x000fe400078e3cff */
[----:B------:R-:W-:Y:S01]  /*10c90*/  PRMT R2, RZ, 0x7610, R2 ;  /* 0x00007610ff027816 */ /* 0x000fe20000000002 */
[----:B---3--:R0:W-:Y:S02]  /*10ca0*/  STS.U8 [R12+UR10+0x3380], R4 ;  /* 0x003380040c007988 */ /* 0x0081e4000800000a */
[----:B0-----:R-:W-:-:S06]  /*10cb0*/  PRMT R4, RZ, 0x7610, R4 ;  /* 0x00007610ff047816 */ /* 0x001fcc0000000004 */
[----:B------:R0:W2:Y:S02]  /*10cc0*/  @P3 LDG.E.U8 R4, desc[UR22][R6.64] ;  /* 0x0000001606043981 */ /* 0x0000a4000c1e1100 */
[----:B0-----:R-:W-:Y:S02]  /*10cd0*/  @P3 IMAD.MOV.U32 R6, RZ, RZ, R3 ;  /* 0x000000ffff063224 */ /* 0x001fe400078e0003 */
[----:B------:R-:W-:-:S05]  /*10ce0*/  @P3 IMAD.MOV.U32 R7, RZ, RZ, R8 ;  /* 0x000000ffff073224 */ /* 0x000fca00078e0008 */
[----:B------:R-:W3:Y:S04]  /*10cf0*/  @P3 LDG.E.U8 R2, desc[UR22][R6.64] ;  /* 0x0000001606023981 */ /* 0x000ee8000c1e1100 */
[----:B------:R0:W-:Y:S04]  /*10d00*/  STL [R1+0x180], R3 ;  /* 0x0001800301007387 */ /* 0x0001e80000100800 */
[----:B------:R0:W-:Y:S01]  /*10d10*/  STL [R1+0x17c], R8 ;  /* 0x00017c0801007387 */ /* 0x0001e20000100800 */
[----:B------:R-:W-:-:S04]  /*10d20*/  UISETP.NE.U32.AND UP1, UPT, UR9, URZ, UPT ;  /* 0x000000ff0900728c */ /* 0x000fc8000bf25070 */
[----:B------:R-:W-:Y:S02]  /*10d30*/  UISETP.LT.OR UP3, UPT, UR25, 0x80, UP1 ;  /* 0x000000801900788c */ /* 0x000fe40008f61670 */
[----:B------:R-:W-:Y:S01]  /*10d40*/  UISETP.GE.AND UP2, UPT, UR25, 0x100, UPT ;  /* 0x000001001900788c */ /* 0x000fe2000bf46270 */
[----:B--2---:R0:W-:Y:S04]  /*10d50*/  STS.U8 [R12+UR10+0x3780], R4 ;  /* 0x003780040c007988 */ /* 0x0041e8000800000a */
[----:B---3--:R0:W-:Y:S01]  /*10d60*/  STS.U8 [R12+UR10+0x3b80], R2 ;  /* 0x003b80020c007988 */ /* 0x0081e2000800000a */
[----:B------:R1:W-:Y:S06]  /*10d70*/  MEMBAR.ALL.CTA ;  /* 0x0000000000007992 */ /* 0x0003ec0000008000 */
[----:B-1----:R-:W1:Y:S02]  /*10d80*/  FENCE.VIEW.ASYNC.S ;  /* 0x00000000000073c6 */ /* 0x002e640000000000 */
[----:B-1----:R-:W-:Y:S06]  /*10d90*/  BAR.SYNC.DEFER_BLOCKING 0x0 ;  /* 0x0000000000007b1d */ /* 0x002fec0000010000 */
[----:B------:R-:W-:Y:S05]  /*10da0*/  BRA.U UP3, `(.L_x_6) ;  /* 0x0000000103847547 */ /* 0x000fea000b800000 */
[----:B------:R-:W-:Y:S02]  /*10db0*/  UIADD3 UR4, UPT, UPT, UR10, 0x8000, URZ ;  /* 0x000080000a047890 */ /* 0x000fe4000fffe0ff */
[----:B------:R-:W-:Y:S02]  /*10dc0*/  USHF.R.U32.HI UR16, URZ, 0x4, UR10 ;  /* 0x00000004ff107899 */ /* 0x000fe4000801160a */
[----:B------:R-:W-:Y:S02]  /*10dd0*/  USHF.R.U32.HI UR4, URZ, 0x4, UR4 ;  /* 0x00000004ff047899 */ /* 0x000fe40008011604 */
[----:B------:R-:W-:Y:S02]  /*10de0*/  USGXT.U32 UR16, UR16, 0xe ;  /* 0x0000000e1010789a */ /* 0x000fe40008000000 */
[----:B------:R-:W-:Y:S02]  /*10df0*/  USGXT.U32 UR14, UR4, 0xe ;  /* 0x0000000e040e789a */ /* 0x000fe40008000000 */
[----:B------:R-:W-:-:S02]  /*10e00*/  UIADD3 UR30, UP4, UPT, UR16, 0x2, URZ ;  /* 0x00000002101e7890 */ /* 0x000fc4000ff9e0ff */
[----:B------:R-:W-:Y:S01]  /*10e10*/  UIADD3 UR32, UP3, UPT, UR14, 0x80, URZ ;  /* 0x000000800e207890 */ /* 0x000fe2000ff7e0ff */
[----:B------:R-:W-:Y:S01]  /*10e20*/  UMOV UR4, URZ ;  /* 0x000000ff00047c82 */ /* 0x000fe20008000000 */
[----:B------:R-:W-:Y:S01]  /*10e30*/  UMOV UR34, 0x0 ;  /* 0x0000000000227882 */ /* 0x000fe20000000000 */
[----:B------:R-:W-:Y:S02]  /*10e40*/  UIADD3.X UR31, UPT, UPT, UR4, 0x40004040, URZ, UP4, !UPT ;  /* 0x40004040041f7890 */ /* 0x000fe4000a7fe4ff */
[----:B------:R-:W-:Y:S02]  /*10e50*/  UIADD3.X UR33, UPT, UPT, UR4, -0x7fffbfe0, URZ, UP3, !UPT ;  /* 0x8000402004217890 */ /* 0x000fe40009ffe4ff */
[----:B------:R-:W-:Y:S02]  /*10e60*/  UIADD3.64 UR20, UPT, UPT, UR30, 0x2, URZ ;  /* 0x000000021e147897 */ /* 0x000fe4000fffe0ff */
[----:B------:R-:W-:Y:S02]  /*10e70*/  UIADD3.64 UR18, UPT, UPT, UR32, 0x80, URZ ;  /* 0x0000008020127897 */ /* 0x000fe4000fffe0ff */
[----:B------:R-:W-:-:S02]  /*10e80*/  UIADD3.64 UR28, UPT, UPT, UR30, 0x4, URZ ;  /* 0x000000041e1c7897 */ /* 0x000fc4000fffe0ff */
[----:B------:R-:W-:Y:S01]  /*10e90*/  UIADD3.64 UR26, UPT, UPT, UR32, 0x100, URZ ;  /* 0x00000100201a7897 */ /* 0x000fe2000fffe0ff */
[----:B------:R-:W-:Y:S01]  /*10ea0*/  UMOV UR35, 0x4208490 ;  /* 0x0420849000237882 */ /* 0x000fe20000000000 */
[----:B------:R-:W-:Y:S01]  /*10eb0*/  UMOV UR17, 0x40004040 ;  /* 0x4000404000117882 */ /* 0x000fe20000000000 */
[----:B------:R-:W-:Y:S01]  /*10ec0*/  UMOV UR15, 0x80004020 ;  /* 0x80004020000f7882 */ /* 0x000fe20000000000 */
[----:B------:R-:W-:Y:S01]  /*10ed0*/  UMOV UR36, 0x0 ;  /* 0x0000000000247882 */ /* 0x000fe20000000000 */
[----:B------:R-:W-:Y:S01]  /*10ee0*/  UMOV UR37, 0x4208490 ;  /* 0x0420849000257882 */ /* 0x000fe20000000000 */
[----:B------:R-:W-:Y:S01]  /*10ef0*/  UMOV UR38, 0x0 ;  /* 0x0000000000267882 */ /* 0x000fe20000000000 */
[----:B------:R-:W-:Y:S01]  /*10f00*/  UMOV UR39, 0x4208490 ;  /* 0x0420849000277882 */ /* 0x000fe20000000000 */
[----:B------:R-:W-:Y:S01]  /*10f10*/  UMOV UR4, UR8 ;  /* 0x0000000800047c82 */ /* 0x000fe20008000000 */
[----:B------:R-:W-:Y:S01]  /*10f20*/  UMOV UR5, URZ ;  /* 0x000000ff00057c82 */ /* 0x000fe20008000000 */
[----:B------:R1:W-:Y:S01]  /*10f30*/  UTCQMMA gdesc[UR14], gdesc[UR16], tmem[UR7], tmem[UR34], idesc[UR35], !UPT ;  /* 0x00ff22100e0075ea */ /* 0x0003e2000f800307 */
[----:B------:R-:W-:Y:S01]  /*10f40*/  UMOV UR40, 0x0 ;  /* 0x0000000000287882 */ /* 0x000fe20000000000 */
[----:B------:R-:W-:Y:S01]  /*10f50*/  UMOV UR41, 0x4208490 ;  /* 0x0420849000297882 */ /* 0x000fe20000000000 */
[----:B------:R1:W-:Y:S01]  /*10f60*/  UTCQMMA gdesc[UR32], gdesc[UR30], tmem[UR7], tmem[UR36], idesc[UR37], UPT ;  /* 0x00ff241e200075ea */ /* 0x0003e2000b800307 */
[----:B------:R-:W-:Y:S01]  /*10f70*/  UMOV UR4, UR4 ;  /* 0x0000000400047c82 */ /* 0x000fe20008000000 */
[----:B------:R1:W-:Y:S01]  /*10f80*/  UTCQMMA gdesc[UR18], gdesc[UR20], tmem[UR7], tmem[UR38], idesc[UR39], UPT ;  /* 0x00ff2614120075ea */ /* 0x0003e2000b800307 */
[----:B------:R1:W-:Y:S01]  /*10f90*/  UTCQMMA gdesc[UR26], gdesc[UR28], tmem[UR7], tmem[UR40], idesc[UR41], UPT ;  /* 0x00ff281c1a0075ea */ /* 0x0003e2000b800307 */
[----:B------:R1:W-:Y:S01]  /*10fa0*/  UTCBAR [UR4], URZ ;  /* 0x000000ff040073e9 */ /* 0x0003e200080000ff */
[----:B------:R-:W-:Y:S01]  /*10fb0*/  NOP ;  /* 0x0000000000007918 */ /* 0x000fe20000000000 */
.L_x_6:
[----:B-1----:R-:W-:Y:S01]  /*10fc0*/  UMOV UR4, URZ ;  /* 0x000000ff00047c82 */ /* 0x002fe20008000000 */
[----:B------:R-:W-:Y:S05]  /*10fd0*/  BRA.U !UP2, `(.L_x_7) ;  /* 0x000000b90a087547 */ /* 0x000fea000b800000 */
[----:B------:R-:W-:Y:S01]  /*10fe0*/  USHF.R.S32.HI UR6, URZ, 0x1f, UR25 ;  /* 0x0000001fff067899 */ /* 0x000fe20008011419 */
[----:B0-----:R-:W-:Y:S01]  /*10ff0*/  IMAD.MOV.U32 R2, RZ, RZ, RZ ;  /* 0x000000ffff027224 */ /* 0x001fe200078e00ff */
[----:B------:R-:W-:Y:S02]  /*11000*/  USHF.L.U32 UR18, UR12, 0x7, URZ ;  /* 0x000000070c127899 */ /* 0x000fe400080006ff */
[----:B------:R-:W-:Y:S02]  /*11010*/  UIADD3 UR9, UPT, UPT, UR10, 0xa000, URZ ;  /* 0x0000a0000a097890 */ /* 0x000fe4000fffe0ff */
[----:B------:R-:W-:Y:S02]  /*11020*/  UIADD3 UR12, UPT, UPT, UR10, 0x4000, URZ ;  /* 0x000040000a0c7890 */ /* 0x000fe4000fffe0ff */
[----:B------:R-:W-:Y:S02]  /*11030*/  ULEA.HI UR6, UR6, UR25, URZ, 0x7 ;  /* 0x0000001906067291 */ /* 0x000fe4000f8f38ff */
[----:B------:R-:W-:-:S02]  /*11040*/  USHF.R.U32.HI UR9, URZ, 0x4, UR9 ;  /* 0x00000004ff097899 */ /* 0x000fc40008011609 */
[----:B------:R-:W-:Y:S02]  /*11050*/  USHF.R.U32.HI UR14, URZ, 0x4, UR12 ;  /* 0x00000004ff0e7899 */ /* 0x000fe4000801160c */
[----:B------:R-:W-:Y:S02]  /*11060*/  USHF.R.S32.HI UR6, URZ, 0x7, UR6 ;  /* 0x00000007ff067899 */ /* 0x000fe40008011406 */
[----:B------:R-:W-:Y:S02]  /*11070*/  USGXT.U32 UR12, UR9, 0xe ;  /* 0x0000000e090c789a */ /* 0x000fe40008000000 */
[----:B------:R-:W-:Y:S02]  /*11080*/  USGXT.U32 UR14, UR14, 0xe ;  /* 0x0000000e0e0e789a */ /* 0x000fe40008000000 */
[----:B------:R-:W-:Y:S02]  /*11090*/  UISETP.LT.AND UP4, UPT, UR6, 0x2, UPT ;  /* 0x000000020600788c */ /* 0x000fe4000bf81270 */
[----:B------:R-:W-:-:S02]  /*110a0*/  UIADD3 UR28, UP2, UPT, UR12, 0x80, URZ ;  /* 0x000000800c1c7890 */ /* 0x000fc4000ff5e0ff */
[----:B------:R-:W-:Y:S02]  /*110b0*/  UIADD3 UR26, UP3, UPT, UR14, 0x2, URZ ;  /* 0x000000020e1a7890 */ /* 0x000fe4000ff7e0ff */
[----:B------:R-:W-:Y:S01]  /*110c0*/  USEL UR6, UR6, 0x2, !UP4 ;  /* 0x0000000206067887 */ /* 0x000fe2000e000000 */
[----:B------:R-:W-:Y:S01]  /*110d0*/  UMOV UR4, URZ ;  /* 0x000000ff00047c82 */ /* 0x000fe20008000000 */
[----:B------:R-:W-:Y:S01]  /*110e0*/  UMOV UR5, URZ ;  /* 0x000000ff00057c82 */ /* 0x000fe20008000000 */
[----:B------:R-:W-:Y:S02]  /*110f0*/  USHF.L.U32 UR19, UR13, 0x7, URZ ;  /* 0x000000070d137899 */ /* 0x000fe400080006ff */
[----:B------:R-:W-:Y:S02]  /*11100*/  UIADD3.X UR29, UPT, UPT, UR4, -0x7fffbfe0, URZ, UP2, !UPT ;  /* 0x80004020041d7890 */ /* 0x000fe400097fe4ff */
[----:B------:R-:W-:Y:S02]  /*11110*/  UIADD3.X UR27, UPT, UPT, UR5, 0x40004040, URZ, UP3, !UPT ;  /* 0x40004040051b7890 */ /* 0x000fe40009ffe4ff */
[----:B------:R-:W-:Y:S01]  /*11120*/  UIADD3 UR20, UPT, UPT, UR6, -0x2, URZ ;  /* 0xfffffffe06147890 */ /* 0x000fe2000fffe0ff */
[----:B------:R-:W0:Y:S01]  /*11130*/  LDCU UR40, c[0x0][0x3a0] ;  /* 0x00007400ff2877ac */ /* 0x000e220008000800 */
[----:B------:R-:W-:-:S02]  /*11140*/  USHF.R.S32.HI UR38, URZ, 0x1f, UR18 ;  /* 0x0000001fff267899 */ /* 0x000fc40008011412 */
[----:B------:R-:W-:Y:S02]  /*11150*/  USHF.R.S32.HI UR39, URZ, 0x1f, UR19 ;  /* 0x0000001fff277899 */ /* 0x000fe40008011413 */
[----:B------:R-:W-:Y:S02]  /*11160*/  UIADD3.64 UR30, UPT, UPT, UR28, 0x80, URZ ;  /* 0x000000801c1e7897 */ /* 0x000fe4000fffe0ff */
[----:B------:R-:W-:Y:S02]  /*11170*/  UIADD3.64 UR32, UPT, UPT, UR26, 0x2, URZ ;  /* 0x000000021a207897 */ /* 0x000fe4000fffe0ff */
[----:B------:R-:W-:Y:S02]  /*11180*/  UIADD3.64 UR34, UPT, UPT, UR28, 0x100, URZ ;  /* 0x000001001c227897 */ /* 0x000fe4000fffe0ff */
[----:B------:R-:W-:Y:S01]  /*11190*/  UIADD3.64 UR36, UPT, UPT, UR26, 0x4, URZ ;  /* 0x000000041a247897 */ /* 0x000fe2000fffe0ff */
[----:B------:R-:W-:Y:S01]  /*111a0*/  UMOV UR21, 0x1 ;  /* 0x0000000100157882 */ /* 0x000fe20000000000 */
[----:B------:R-:W-:-:S10]  /*111b0*/  UMOV UR6, URZ ;  /* 0x000000ff00067c82 */ /* 0x000fd40008000000 */
.L_x_10:
[----:B------:R-:W2:Y:S04]  /*111c0*/  LDL.LU R17, [R1+0x4bc] ;  /* 0x0004bc0001117983 */ /* 0x000ea80000300800 */
[----:B------:R-:W3:Y:S04]  /*111d0*/  LDL.LU R16, [R1+0x470] ;  /* 0x0004700001107983 */ /* 0x000ee80000300800 */
[----:B------:R-:W4:Y:S04]  /*111e0*/  LDL.LU R15, [R1+0x468] ;  /* 0x00046800010f7983 */ /* 0x000f280000300800 */
[----:B------:R-:W4:Y:S04]  /*111f0*/  LDL.LU R14, [R1+0x460] ;  /* 0x00046000010e7983 */ /* 0x000f280000300800 */
[----:B------:R-:W4:Y:S04]  /*11200*/  LDL.LU R13, [R1+0x458] ;  /* 0x00045800010d7983 */ /* 0x000f280000300800 */
[----:B------:R-:W4:Y:S04]  /*11210*/  LDL.LU R12, [R1+0x4b8] ;  /* 0x0004b800010c7983 */ /* 0x000f280000300800 */
[----:B------:R-:W4:Y:S04]  /*11220*/  LDL.LU R9, [R1+0x450] ;  /* 0x0004500001097983 */ /* 0x000f280000300800 */
[----:B------:R-:W4:Y:S04]  /*11230*/  LDL.LU R5, [R1+0x46c] ;  /* 0x00046c0001057983 */ /* 0x000f280000300800 */
[----:B------:R-:W4:Y:S04]  /*11240*/  LDL.LU R11, [R1+0x47c] ;  /* 0x00047c00010b7983 */ /* 0x000f280000300800 */
[----:B------:R-:W4:Y:S04]  /*11250*/  LDL.LU R10, [R1+0x464] ;  /* 0x00046400010a7983 */ /* 0x000f280000300800 */
[----:B------:R-:W4:Y:S01]  /*11260*/  LDL.LU R4, [R1+0x4b4] ;  /* 0x0004b40001047983 */ /* 0x000f220000300800 */
[----:B------:R-:W1:Y:S03]  /*11270*/  S2R R8, SR_TID.X ;  /* 0x0000000000087919 */ /* 0x000e660000002100 */
[----:B------:R-:W4:Y:S04]  /*11280*/  LDL.LU R7, [R1+0x45c] ;  /* 0x00045c0001077983 */ /* 0x000f280000300800 */
[----:B------:R-:W4:Y:S01]  /*11290*/  LDL.LU R6, [R1+0x180] ;  /* 0x0001800001067983 */ /* 0x000f220000300800 */
[----:B------:R-:W-:Y:S01]  /*112a0*/  UIADD3 UR24, UPT, UPT, UR6, 0x1, URZ ;  /* 0x0000000106187890 */ /* 0x000fe2000fffe0ff */
[----:B------:R-:W-:-:S03]  /*112b0*/  IMAD.U32 R2, R2, -0x80000000, RZ ;  /* 0x8000000002027824 */ /* 0x000fc600078e00ff */
[----:B0-----:R-:W-:Y:S01]  /*112c0*/  UIMAD UR4, UR24, -0x80, UR40 ;  /* 0xffffff80180478a4 */ /* 0x001fe2000f8e0228 */
[----:B-1----:R-:W-:-:S04]  /*112d0*/  SHF.R.U32.HI R3, RZ, 0x6, R8 ;  /* 0x00000006ff037819 */ /* 0x002fc80000011608 */
[----:B------:R-:W-:-:S04]  /*112e0*/  SGXT.U32 R3, R3, 0x1 ;  /* 0x000000010303781a */ /* 0x000fc80000000000 */
[----:B------:R-:W-:Y:S02]  /*112f0*/  ISETP.GE.AND P0, PT, R3, UR4, PT ;  /* 0x0000000403007c0c */ /* 0x000fe4000bf06270 */
[----:B--2---:R-:W-:Y:S02]  /*11300*/  IADD3 R17, P6, PT, R17, UR19, RZ ;  /* 0x0000001311117c10 */ /* 0x004fe4000ffde0ff */
[----:B---3--:R-:W-:-:S03]  /*11310*/  IADD3 R16, P1, PT, R16, UR19, RZ ;  /* 0x0000001310107c10 */ /* 0x008fc6000ff3e0ff */
[----:B------:R-:W-:Y:S01]  /*11320*/  STL [R1+0x4bc], R17 ;  /* 0x0004bc1101007387 */ /* 0x000fe20000100800 */
[----:B----4-:R-:W-:-:S03]  /*11330*/  IADD3 R15, P3, PT, R15, UR19, RZ ;  /* 0x000000130f0f7c10 */ /* 0x010fc6000ff7e0ff */
[----:B------:R-:W-:Y:S01]  /*11340*/  STL [R1+0x470], R16 ;  /* 0x0004701001007387 */ /* 0x000fe20000100800 */
[----:B------:R-:W-:-:S03]  /*11350*/  IADD3 R14, P4, PT, R14, UR19, RZ ;  /* 0x000000130e0e7c10 */ /* 0x000fc6000ff9e0ff */
[----:B------:R-:W-:Y:S01]  /*11360*/  STL [R1+0x468], R15 ;  /* 0x0004680f01007387 */ /* 0x000fe20000100800 */
[----:B------:R-:W-:-:S03]  /*11370*/  IADD3 R13, P5, PT, R13, UR19, RZ ;  /* 0x000000130d0d7c10 */ /* 0x000fc6000ffbe0ff */
[----:B------:R-:W-:Y:S01]  /*11380*/  STL [R1+0x460], R14 ;  /* 0x0004600e01007387 */ /* 0x000fe20000100800 */
[----:B------:R-:W-:-:S03]  /*11390*/  IADD3.X R12, PT, PT, R12, UR39, RZ, P6, !PT ;  /* 0x000000270c0c7c10 */ /* 0x000fc6000b7fe4ff */
[----:B------:R-:W-:Y:S01]  /*113a0*/  STL [R1+0x458], R13 ;  /* 0x0004580d01007387 */ /* 0x000fe20000100800 */
[----:B------:R-:W-:Y:S02]  /*113b0*/  IADD3 R9, P6, PT, R9, UR19, RZ ;  /* 0x0000001309097c10 */ /* 0x000fe4000ffde0ff */
[----:B------:R-:W-:-:S03]  /*113c0*/  IADD3.X R5, PT, PT, R5, UR39, RZ, P1, !PT ;  /* 0x0000002705057c10 */ /* 0x000fc60008ffe4ff */
[----:B------:R0:W-:Y:S01]  /*113d0*/  STL [R1+0x450], R9 ;  /* 0x0004500901007387 */ /* 0x0001e20000100800 */
[----:B------:R-:W-:-:S03]  /*113e0*/  IADD3 R11, P1, PT, R11, UR19, RZ ;  /* 0x000000130b0b7c10 */ /* 0x000fc6000ff3e0ff */
[----:B------:R-:W-:Y:S01]  /*113f0*/  STL [R1+0x4b8], R12 ;  /* 0x0004b80c01007387 */ /* 0x000fe20000100800 */
[----:B------:R-:W-:-:S03]  /*11400*/  IADD3.X R10, PT, PT, R10, UR39, RZ, P3, !PT ;  /* 0x000000270a0a7c10 */ /* 0x000fc60009ffe4ff */
[----:B0-----:R-:W2:Y:S01]  /*11410*/  LDL.LU R9, [R1+0x454] ;  /* 0x0004540001097983 */ /* 0x001ea20000300800 */
[----:B------:R-:W-:-:S03]  /*11420*/  IADD3 R4, P3, PT, R4, UR19, RZ ;  /* 0x0000001304047c10 */ /* 0x000fc6000ff7e0ff */
[----:B------:R0:W-:Y:S04]  /*11430*/  STL [R1+0x46c], R5 ;  /* 0x00046c0501007387 */ /* 0x0001e80000100800 */
[----:B0-----:R-:W3:Y:S04]  /*11440*/  LDL.LU R5, [R1+0x448] ;  /* 0x0004480001057983 */ /* 0x001ee80000300800 */
[----:B------:R-:W4:Y:S04]  /*11450*/  LDL.LU R30, [R1+0x44c] ;  /* 0x00044c00011e7983 */ /* 0x000f280000300800 */
[----:B------:R-:W-:Y:S04]  /*11460*/  STL [R1+0x47c], R11 ;  /* 0x00047c0b01007387 */ /* 0x000fe80000100800 */
[----:B------:R0:W-:Y:S04]  /*11470*/  STL [R1+0x4b4], R4 ;  /* 0x0004b40401007387 */ /* 0x0001e80000100800 */
[----:B------:R-:W-:Y:S04]  /*11480*/  STL [R1+0x464], R10 ;  /* 0x0004640a01007387 */ /* 0x000fe80000100800 */
[----:B0-----:R-:W4:Y:S01]  /*11490*/  LDL.LU R4, [R1+0x440] ;  /* 0x0004400001047983 */ /* 0x001f220000300800 */
[----:B------:R-:W-:-:S03]  /*114a0*/  IADD3.X R7, PT, PT, R7, UR39, RZ, P4, !PT ;  /* 0x0000002707077c10 */ /* 0x000fc6000a7fe4ff */
[----:B------:R-:W4:Y:S01]  /*114b0*/  LDL.LU R3, [R1+0x478] ;  /* 0x0004780001037983 */ /* 0x000f220000300800 */
[----:B------:R-:W-:-:S03]  /*114c0*/  IADD3 R6, P4, PT, R6, UR19, RZ ;  /* 0x0000001306067c10 */ /* 0x000fc6000ff9e0ff */
[----:B------:R-:W4:Y:S04]  /*114d0*/  LDL.LU R29, [R1+0x438] ;  /* 0x00043800011d7983 */ /* 0x000f280000300800 */
[----:B------:R0:W-:Y:S04]  /*114e0*/  STL [R1+0x45c], R7 ;  /* 0x00045c0701007387 */ /* 0x0001e80000100800 */
[----:B------:R-:W4:Y:S04]  /*114f0*/  LDL.LU R28, [R1+0x4b0] ;  /* 0x0004b000011c7983 */ /* 0x000f280000300800 */
[----:B------:R-:W4:Y:S04]  /*11500*/  LDL.LU R27, [R1+0x430] ;  /* 0x00043000011b7983 */ /* 0x000f280000300800 */
[----:B------:R1:W-:Y:S04]  /*11510*/  STL [R1+0x180], R6 ;  /* 0x0001800601007387 */ /* 0x0003e80000100800 */
        /* <DEDUP_REMOVED lines=16> */
[----:B0-----:R-:W4:Y:S04]  /*11620*/  LDL.LU R7, [R1+0x41c] ;  /* 0x00041c0001077983 */ /* 0x001f280000300800 */
[----:B-1----:R-:W4:Y:S04]  /*11630*/  LDL.LU R6, [R1+0x3f8] ;  /* 0x0003f80001067983 */ /* 0x002f280000300800 */
[----:B------:R-:W4:Y:S01]  /*11640*/  LDL.LU R10, [R1+0x414] ;  /* 0x00041400010a7983 */ /* 0x000f220000300800 */
[----:B--2---:R-:W-:-:S05]  /*11650*/  IADD3.X R9, PT, PT, R9, UR39, RZ, P5, !PT ;  /* 0x0000002709097c10 */ /* 0x004fca000affe4ff */
[----:B------:R0:W-:Y:S01]  /*11660*/  STL [R1+0x454], R9 ;  /* 0x0004540901007387 */ /* 0x0001e20000100800 */
[----:B---3--:R-:W-:-:S03]  /*11670*/  IADD3 R5, P5, PT, R5, UR19, RZ ;  /* 0x0000001305057c10 */ /* 0x008fc6000ffbe0ff */
[----:B0-----:R-:W2:Y:S01]  /*11680*/  LDL.LU R9, [R1+0x49c] ;  /* 0x00049c0001097983 */ /* 0x001ea20000300800 */
[----:B----4-:R-:W-:-:S03]  /*11690*/  IADD3.X R30, PT, PT, R30, UR39, RZ, P6, !PT ;  /* 0x000000271e1e7c10 */ /* 0x010fc6000b7fe4ff */
[----:B------:R0:W-:Y:S04]  /*116a0*/  STL [R1+0x448], R5 ;  /* 0x0004480501007387 */ /* 0x0001e80000100800 */
[----:B0-----:R-:W3:Y:S01]  /*116b0*/  LDL.LU R5, [R1+0x40c] ;  /* 0x00040c0001057983 */ /* 0x001ee20000300800 */
[----:B------:R-:W-:Y:S02]  /*116c0*/  IADD3 R4, P6, PT, R4, UR19, RZ ;  /* 0x0000001304047c10 */ /* 0x000fe4000ffde0ff */
[----:B------:R-:W-:-:S03]  /*116d0*/  IADD3.X R3, PT, PT, R3, UR39, RZ, P1, !PT ;  /* 0x0000002703037c10 */ /* 0x000fc60008ffe4ff */
[----:B------:R0:W-:Y:S04]  /*116e0*/  STL [R1+0x440], R4 ;  /* 0x0004400401007387 */ /* 0x0001e80000100800 */
[----:B0-----:R-:W4:Y:S04]  /*116f0*/  LDL.LU R4, [R1+0x494] ;  /* 0x0004940001047983 */ /* 0x001f280000300800 */
[----:B------:R-:W-:Y:S04]  /*11700*/  STL [R1+0x44c], R30 ;  /* 0x00044c1e01007387 */ /* 0x000fe80000100800 */
[----:B------:R0:W-:Y:S04]  /*11710*/  STL [R1+0x478], R3 ;  /* 0x0004780301007387 */ /* 0x0001e80000100800 */
[----:B0-----:R-:W4:Y:S01]  /*11720*/  LDL.LU R3, [R1+0x404] ;  /* 0x0004040001037983 */ /* 0x001f220000300800 */
[----:B------:R-:W-:-:S02]  /*11730*/  IADD3 R29, P1, PT, R29, UR19, RZ ;  /* 0x000000131d1d7c10 */ /* 0x000fc4000ff3e0ff */
[----:B------:R-:W-:Y:S02]  /*11740*/  IADD3.X R28, PT, PT, R28, UR39, RZ, P3, !PT ;  /* 0x000000271c1c7c10 */ /* 0x000fe40009ffe4ff */
[----:B------:R-:W-:Y:S02]  /*11750*/  IADD3 R27, P3, PT, R27, UR19, RZ ;  /* 0x000000131b1b7c10 */ /* 0x000fe4000ff7e0ff */
[----:B------:R-:W-:Y:S01]  /*11760*/  IADD3.X R26, PT, PT, R26, UR39, RZ, P4, !PT ;  /* 0x000000271a1a7c10 */ /* 0x000fe2000a7fe4ff */
[----:B------:R-:W-:Y:S01]  /*11770*/  STL [R1+0x438], R29 ;  /* 0x0004381d01007387 */ /* 0x000fe20000100800 */
[----:B------:R-:W-:Y:S02]  /*11780*/  IADD3 R25, P4, PT, R25, UR19, RZ ;  /* 0x0000001319197c10 */ /* 0x000fe4000ff9e0ff */
[----:B------:R-:W-:Y:S01]  /*11790*/  IADD3.X R24, PT, PT, R24, UR39, RZ, P5, !PT ;  /* 0x0000002718187c10 */ /* 0x000fe2000affe4ff */
[----:B------:R-:W-:Y:S01]  /*117a0*/  STL [R1+0x4b0], R28 ;  /* 0x0004b01c01007387 */ /* 0x000fe20000100800 */
[----:B------:R-:W-:-:S02]  /*117b0*/  IADD3 R23, P5, PT, R23, UR19, RZ ;  /* 0x0000001317177c10 */ /* 0x000fc4000ffbe0ff */
[----:B------:R-:W-:Y:S01]  /*117c0*/  IADD3.X R22, PT, PT, R22, UR39, RZ, P6, !PT ;  /* 0x0000002716167c10 */ /* 0x000fe2000b7fe4ff */
[----:B------:R-:W-:Y:S01]  /*117d0*/  STL [R1+0x430], R27 ;  /* 0x0004301b01007387 */ /* 0x000fe20000100800 */
[----:B------:R-:W-:Y:S02]  /*117e0*/  IADD3 R21, P6, PT, R21, UR19, RZ ;  /* 0x0000001315157c10 */ /* 0x000fe4000ffde0ff */
[----:B------:R-:W-:Y:S01]  /*117f0*/  IADD3.X R20, PT, PT, R20, UR39, RZ, P1, !PT ;  /* 0x0000002714147c10 */ /* 0x000fe20008ffe4ff */
[----:B------:R-:W-:Y:S01]  /*11800*/  STL [R1+0x17c], R26 ;  /* 0x00017c1a01007387 */ /* 0x000fe20000100800 */
[----:B------:R-:W-:-:S03]  /*11810*/  IADD3 R19, P1, PT, R19, UR19, RZ ;  /* 0x0000001313137c10 */ /* 0x000fc6000ff3e0ff */
[----:B------:R-:W-:Y:S01]  /*11820*/  STL [R1+0x428], R25 ;  /* 0x0004281901007387 */ /* 0x000fe20000100800 */
[----:B------:R-:W-:-:S03]  /*11830*/  IADD3.X R18, PT, PT, R18, UR39, RZ, P3, !PT ;  /* 0x0000002712127c10 */ /* 0x000fc60009ffe4ff */
        /* <DEDUP_REMOVED lines=12> */
[----:B------:R-:W-:Y:S04]  /*11900*/  STL [R1+0x42c], R18 ;  /* 0x00042c1201007387 */ /* 0x000fe80000100800 */
[----:B------:R-:W-:Y:S01]  /*11910*/  STL [R1+0x418], R17 ;  /* 0x0004181101007387 */ /* 0x000fe20000100800 */
[----:B------:R-:W-:Y:S02]  /*11920*/  IADD3 R11, P6, PT, R11, UR19, RZ ;  /* 0x000000130b0b7c10 */ /* 0x000fe4000ffde0ff */
[----:B------:R-:W-:Y:S01]  /*11930*/  IADD3.X R7, PT, PT, R7, UR39, RZ, P1, !PT ;  /* 0x0000002707077c10 */ /* 0x000fe20008ffe4ff */
[----:B------:R-:W-:Y:S04]  /*11940*/  STL [R1+0x424], R16 ;  /* 0x0004241001007387 */ /* 0x000fe80000100800 */
[----:B------:R-:W-:Y:S01]  /*11950*/  STL [R1+0x410], R15 ;  /* 0x0004100f01007387 */ /* 0x000fe20000100800 */
[----:B------:R-:W-:-:S03]  /*11960*/  IADD3 R6, P1, PT, R6, UR19, RZ ;  /* 0x0000001306067c10 */ /* 0x000fc6000ff3e0ff */
[----:B------:R-:W-:Y:S04]  /*11970*/  STL [R1+0x4a8], R14 ;  /* 0x0004a80e01007387 */ /* 0x000fe80000100800 */
[----:B------:R-:W-:Y:S01]  /*11980*/  STL [R1+0x408], R13 ;  /* 0x0004080d01007387 */ /* 0x000fe20000100800 */
[----:B------:R-:W-:-:S03]  /*11990*/  IADD3.X R10, PT, PT, R10, UR39, RZ, P3, !PT ;  /* 0x000000270a0a7c10 */ /* 0x000fc60009ffe4ff */
[----:B------:R-:W-:Y:S04]  /*119a0*/  STL [R1+0x4a0], R12 ;  /* 0x0004a00c01007387 */ /* 0x000fe80000100800 */
[----:B------:R0:W-:Y:S04]  /*119b0*/  STL [R1+0x41c], R7 ;  /* 0x00041c0701007387 */ /* 0x0001e80000100800 */
[----:B------:R-:W-:Y:S04]  /*119c0*/  STL [R1+0x400], R11 ;  /* 0x0004000b01007387 */ /* 0x000fe80000100800 */
[----:B0-----:R-:W4:Y:S04]  /*119d0*/  LDL.LU R7, [R1+0x3f0] ;  /* 0x0003f00001077983 */ /* 0x001f280000300800 */
[----:B------:R0:W-:Y:S04]  /*119e0*/  STL [R1+0x3f8], R6 ;  /* 0x0003f80601007387 */ /* 0x0001e80000100800 */
[----:B0-----:R-:W4:Y:S04]  /*119f0*/  LDL.LU R6, [R1+0x3fc] ;  /* 0x0003fc0001067983 */ /* 0x001f280000300800 */
[----:B------:R-:W4:Y:S04]  /*11a00*/  LDL.LU R30, [R1+0x3e8] ;  /* 0x0003e800011e7983 */ /* 0x000f280000300800 */
[----:B------:R-:W-:Y:S01]  /*11a10*/  STL [R1+0x414], R10 ;  /* 0x0004140a01007387 */ /* 0x000fe20000100800 */
[----:B--2---:R-:W-:-:S02]  /*11a20*/  IADD3 R9, P3, PT, R9, UR19, RZ ;  /* 0x0000001309097c10 */ /* 0x004fc4000ff7e0ff */
[----:B---3--:R-:W-:-:S05]  /*11a30*/  IADD3.X R5, PT, PT, R5, UR39, RZ, P4, !PT ;  /* 0x0000002705057c10 */ /* 0x008fca000a7fe4ff */
[----:B------:R0:W-:Y:S04]  /*11a40*/  STL [R1+0x40c], R5 ;  /* 0x00040c0501007387 */ /* 0x0001e80000100800 */
[----:B------:R-:W-:Y:S04]  /*11a50*/  STL [R1+0x49c], R9 ;  /* 0x00049c0901007387 */ /* 0x000fe80000100800 */
[----:B0-----:R-:W2:Y:S01]  /*11a60*/  LDL.LU R5, [R1+0x3f4] ;  /* 0x0003f40001057983 */ /* 0x001ea20000300800 */
[----:B----4-:R-:W-:-:S05]  /*11a70*/  IADD3 R4, P4, PT, R4, UR19, RZ ;  /* 0x0000001304047c10 */ /* 0x010fca000ff9e0ff */
[----:B------:R0:W-:Y:S04]  /*11a80*/  STL [R1+0x494], R4 ;  /* 0x0004940401007387 */ /* 0x0001e80000100800 */
[----:B0-----:R-:W3:Y:S01]  /*11a90*/  LDL.LU R4, [R1+0x3e0] ;  /* 0x0003e00001047983 */ /* 0x001ee20000300800 */
[----:B------:R-:W-:-:S03]  /*11aa0*/  IADD3.X R3, PT, PT, R3, UR39, RZ, P5, !PT ;  /* 0x0000002703037c10 */ /* 0x000fc6000affe4ff */
[----:B------:R-:W4:Y:S04]  /*11ab0*/  LDL.LU R29, [R1+0x498] ;  /* 0x00049800011d7983 */ /* 0x000f280000300800 */
        /* <DEDUP_REMOVED lines=21> */
[----:B------:R-:W4:Y:S01]  /*11c10*/  LDL.LU R10, [R1+0x398] ;  /* 0x00039800010a7983 */ /* 0x000f220000300800 */
[----:B------:R-:W-:-:S05]  /*11c20*/  IADD3 R7, P5, PT, R7, UR19, RZ ;  /* 0x0000001307077c10 */ /* 0x000fca000ffbe0ff */
[----:B------:R0:W-:Y:S01]  /*11c30*/  STL [R1+0x3f0], R7 ;  /* 0x0003f00701007387 */ /* 0x0001e20000100800 */
[----:B------:R-:W-:-:S03]  /*11c40*/  IADD3.X R6, PT, PT, R6, UR39, RZ, P6, !PT ;  /* 0x0000002706067c10 */ /* 0x000fc6000b7fe4ff */
[----:B0-----:R-:W4:Y:S04]  /*11c50*/  LDL.LU R7, [R1+0x3b4] ;  /* 0x0003b40001077983 */ /* 0x001f280000300800 */
[----:B------:R0:W-:Y:S01]  /*11c60*/  STL [R1+0x3fc], R6 ;  /* 0x0003fc0601007387 */ /* 0x0001e20000100800 */
[----:B------:R-:W-:-:S03]  /*11c70*/  IADD3 R30, P6, PT, R30, UR19, RZ ;  /* 0x000000131e1e7c10 */ /* 0x000fc6000ffde0ff */
[----:B0-----:R-:W4:Y:S01]  /*11c80*/  LDL.LU R6, [R1+0x474] ;  /* 0x0004740001067983 */ /* 0x001f220000300800 */
[----:B--2---:R-:W-:-:S05]  /*11c90*/  IADD3.X R5, PT, PT, R5, UR39, RZ, P1, !PT ;  /* 0x0000002705057c10 */ /* 0x004fca0008ffe4ff */
[----:B------:R0:W-:Y:S04]  /*11ca0*/  STL [R1+0x3f4], R5 ;  /* 0x0003f40501007387 */ /* 0x0001e80000100800 */
[----:B0-----:R-:W2:Y:S01]  /*11cb0*/  LDL.LU R5, [R1+0x3ac] ;  /* 0x0003ac0001057983 */ /* 0x001ea20000300800 */
[----:B---3--:R-:W-:-:S03]  /*11cc0*/  IADD3 R4, P1, PT, R4, UR19, RZ ;  /* 0x0000001304047c10 */ /* 0x008fc6000ff3e0ff */
[----:B------:R-:W-:Y:S01]  /*11cd0*/  STL [R1+0x3e8], R30 ;  /* 0x0003e81e01007387 */ /* 0x000fe20000100800 */
[----:B----4-:R-:W-:-:S03]  /*11ce0*/  IADD3.X R29, PT, PT, R29, UR39, RZ, P3, !PT ;  /* 0x000000271d1d7c10 */ /* 0x010fc60009ffe4ff */
[----:B------:R0:W-:Y:S01]  /*11cf0*/  STL [R1+0x3e0], R4 ;  /* 0x0003e00401007387 */ /* 0x0001e20000100800 */
[----:B------:R-:W-:Y:S02]  /*11d00*/  IADD3 R28, P3, PT, R28, UR19, RZ ;  /* 0x000000131c1c7c10 */ /* 0x000fe4000ff7e0ff */
[----:B------:R-:W-:Y:S01]  /*11d10*/  IADD3.X R27, PT, PT, R27, UR39, RZ, P4, !PT ;  /* 0x000000271b1b7c10 */ /* 0x000fe2000a7fe4ff */
[----:B0-----:R-:W3:Y:S01]  /*11d20*/  LDL.LU R4, [R1+0x38c] ;  /* 0x00038c0001047983 */ /* 0x001ee20000300800 */
        /* <DEDUP_REMOVED lines=36> */
[----:B------:R0:W-:Y:S04]  /*11f70*/  STL [R1+0x3a0], R9 ;  /* 0x0003a00901007387 */ /* 0x0001e80000100800 */
[----:B------:R-:W-:Y:S04]  /*11f80*/  STL [R1+0x480], R11 ;  /* 0x0004800b01007387 */ /* 0x000fe80000100800 */
[----:B0-----:R-:W4:Y:S04]  /*11f90*/  LDL.LU R9, [R1+0x3a4] ;  /* 0x0003a40001097983 */ /* 0x001f280000300800 */
[----:B------:R0:W-:Y:S04]  /*11fa0*/  STL [R1+0x3bc], R3 ;  /* 0x0003bc0301007387 */ /* 0x0001e80000100800 */
[----:B0-----:R-:W4:Y:S01]  /*11fb0*/  LDL.LU R3, [R1+0x384] ;  /* 0x0003840001037983 */ /* 0x001f220000300800 */
[----:B------:R-:W-:-:S02]  /*11fc0*/  IADD3 R10, P3, PT, R10, UR19, RZ ;  /* 0x000000130a0a7c10 */ /* 0x000fc4000ff7e0ff */
[----:B------:R-:W-:Y:S01]  /*11fd0*/  IADD3.X R7, PT, PT, R7, UR39, RZ, P4, !PT ;  /* 0x0000002707077c10 */ /* 0x000fe2000a7fe4ff */
[----:B------:R-:W4:Y:S01]  /*11fe0*/  LDL.LU R30, [R1+0x39c] ;  /* 0x00039c00011e7983 */ /* 0x000f220000300800 */
[----:B------:R-:W-:-:S03]  /*11ff0*/  IADD3 R6, P4, PT, R6, UR19, RZ ;  /* 0x0000001306067c10 */ /* 0x000fc6000ff9e0ff */
[----:B------:R-:W-:Y:S04]  /*12000*/  STL [R1+0x398], R10 ;  /* 0x0003980a01007387 */ /* 0x000fe80000100800 */
[----:B------:R0:W-:Y:S04]  /*12010*/  STL [R1+0x474], R6 ;  /* 0x0004740601007387 */ /* 0x0001e80000100800 */
[----:B------:R-:W-:Y:S04]  /*12020*/  STL [R1+0x3b4], R7 ;  /* 0x0003b40701007387 */ /* 0x000fe80000100800 */
[----:B0-----:R-:W4:Y:S01]  /*12030*/  LDL.LU R6, [R1+0x37c] ;  /* 0x00037c0001067983 */ /* 0x001f220000300800 */
[----:B--2---:R-:W-:-:S05]  /*12040*/  IADD3.X R5, PT, PT, R5, UR39, RZ, P5, !PT ;  /* 0x0000002705057c10 */ /* 0x004fca000affe4ff */
[----:B------:R0:W-:Y:S04]  /*12050*/  STL [R1+0x3ac], R5 ;  /* 0x0003ac0501007387 */ /* 0x0001e80000100800 */
[----:B0-----:R-:W2:Y:S04]  /*12060*/  LDL.LU R5, [R1+0x394] ;  /* 0x0003940001057983 */ /* 0x001ea80000300800 */
[----:B------:R-:W2:Y:S01]  /*12070*/  LDL.LU R29, [R1+0x374] ;  /* 0x00037400011d7983 */ /* 0x000ea20000300800 */
[----:B---3--:R-:W-:-:S03]  /*12080*/  IADD3 R4, P5, PT, R4, UR19, RZ ;  /* 0x0000001304047c10 */ /* 0x008fc6000ffbe0ff */
[----:B------:R-:W3:Y:S04]  /*12090*/  LDL.LU R28, [R1+0x390] ;  /* 0x00039000011c7983 */ /* 0x000ee80000300800 */
[----:B------:R-:W3:Y:S04]  /*120a0*/  LDL.LU R27, [R1+0x36c] ;  /* 0x00036c00011b7983 */ /* 0x000ee80000300800 */
[----:B------:R0:W-:Y:S04]  /*120b0*/  STL [R1+0x38c], R4 ;  /* 0x00038c0401007387 */ /* 0x0001e80000100800 */
[----:B------:R-:W3:Y:S04]  /*120c0*/  LDL.LU R26, [R1+0x388] ;  /* 0x00038800011a7983 */ /* 0x000ee80000300800 */
        /* <DEDUP_REMOVED lines=16> */
[----:B0-----:R-:W3:Y:S04]  /*121d0*/  LDL.LU R4, [R1+0x324] ;  /* 0x0003240001047983 */ /* 0x001ee80000300800 */
[----:B------:R-:W3:Y:S01]  /*121e0*/  LDL.LU R10, [R1+0x340] ;  /* 0x00034000010a7983 */ /* 0x000ee20000300800 */
[----:B----4-:R-:W-:-:S05]  /*121f0*/  IADD3.X R9, PT, PT, R9, UR39, RZ, P6, !PT ;  /* 0x0000002709097c10 */ /* 0x010fca000b7fe4ff */
[----:B------:R0:W-:Y:S01]  /*12200*/  STL [R1+0x3a4], R9 ;  /* 0x0003a40901007387 */ /* 0x0001e20000100800 */
[----:B------:R-:W-:-:S03]  /*12210*/  IADD3 R3, P6, PT, R3, UR19, RZ ;  /* 0x0000001303037c10 */ /* 0x000fc6000ffde0ff */
[----:B0-----:R-:W4:Y:S04]  /*12220*/  LDL.LU R9, [R1+0x31c] ;  /* 0x00031c0001097983 */ /* 0x001f280000300800 */
[----:B------:R0:W-:Y:S04]  /*12230*/  STL [R1+0x384], R3 ;  /* 0x0003840301007387 */ /* 0x0001e80000100800 */
[----:B0-----:R-:W4:Y:S01]  /*12240*/  LDL.LU R3, [R1+0x338] ;  /* 0x0003380001037983 */ /* 0x001f220000300800 */
[----:B------:R-:W-:Y:S02]  /*12250*/  IADD3.X R30, PT, PT, R30, UR39, RZ, P1, !PT ;  /* 0x000000271e1e7c10 */ /* 0x000fe40008ffe4ff */
[----:B------:R-:W-:-:S05]  /*12260*/  IADD3 R6, P1, PT, R6, UR19, RZ ;  /* 0x0000001306067c10 */ /* 0x000fca000ff3e0ff */
[----:B------:R0:W-:Y:S04]  /*12270*/  STL [R1+0x37c], R6 ;  /* 0x00037c0601007387 */ /* 0x0001e80000100800 */
[----:B0-----:R-:W4:Y:S04]  /*12280*/  LDL.LU R6, [R1+0x314] ;  /* 0x0003140001067983 */ /* 0x001f280000300800 */
[----:B------:R-:W-:Y:S01]  /*12290*/  STL [R1+0x39c], R30 ;  /* 0x00039c1e01007387 */ /* 0x000fe20000100800 */
[----:B--2---:R-:W-:Y:S02]  /*122a0*/  IADD3.X R5, PT, PT, R5, UR39, RZ, P3, !PT ;  /* 0x0000002705057c10 */ /* 0x004fe40009ffe4ff */
[----:B------:R-:W-:-:S03]  /*122b0*/  IADD3 R29, P3, PT, R29, UR19, RZ ;  /* 0x000000131d1d7c10 */ /* 0x000fc6000ff7e0ff */
[----:B------:R0:W-:Y:S01]  /*122c0*/  STL [R1+0x394], R5 ;  /* 0x0003940501007387 */ /* 0x0001e20000100800 */
[----:B---3--:R-:W-:Y:S02]  /*122d0*/  IADD3.X R28, PT, PT, R28, UR39, RZ, P4, !PT ;  /* 0x000000271c1c7c10 */ /* 0x008fe4000a7fe4ff */
[----:B------:R-:W-:Y:S01]  /*122e0*/  IADD3 R27, P4, PT, R27, UR19, RZ ;  /* 0x000000131b1b7c10 */ /* 0x000fe2000ff9e0ff */
[----:B0-----:R-:W2:Y:S01]  /*122f0*/  LDL.LU R5, [R1+0x330] ;  /* 0x0003300001057983 */ /* 0x001ea20000300800 */
        /* <DEDUP_REMOVED lines=35> */
[----:B------:R-:W-:Y:S04]  /*12530*/  STL [R1+0x350], R12 ;  /* 0x0003500c01007387 */ /* 0x000fe80000100800 */
[----:B------:R0:W-:Y:S01]  /*12540*/  STL [R1+0x348], R7 ;  /* 0x0003480701007387 */ /* 0x0001e20000100800 */
[----:B------:R-:W-:-:S03]  /*12550*/  IADD3.X R10, PT, PT, R10, UR39, RZ, P4, !PT ;  /* 0x000000270a0a7c10 */ /* 0x000fc6000a7fe4ff */
[----:B------:R-:W-:Y:S04]  /*12560*/  STL [R1+0x32c], R11 ;  /* 0x00032c0b01007387 */ /* 0x000fe80000100800 */
[----:B0-----:R-:W3:Y:S04]  /*12570*/  LDL.LU R7, [R1+0x30c] ;  /* 0x00030c0001077983 */ /* 0x001ee80000300800 */
[----:B------:R0:W-:Y:S01]  /*12580*/  STL [R1+0x324], R4 ;  /* 0x0003240401007387 */ /* 0x0001e20000100800 */
[----:B----4-:R-:W-:-:S03]  /*12590*/  IADD3 R9, P4, PT, R9, UR19, RZ ;  /* 0x0000001309097c10 */ /* 0x010fc6000ff9e0ff */
[----:B0-----:R-:W4:Y:S04]  /*125a0*/  LDL.LU R4, [R1+0x328] ;  /* 0x0003280001047983 */ /* 0x001f280000300800 */
[----:B------:R-:W4:Y:S01]  /*125b0*/  LDL.LU R30, [R1+0x304] ;  /* 0x00030400011e7983 */ /* 0x000f220000300800 */
[----:B------:R-:W-:-:S03]  /*125c0*/  IADD3.X R3, PT, PT, R3, UR39, RZ, P5, !PT ;  /* 0x0000002703037c10 */ /* 0x000fc6000affe4ff */
[----:B------:R-:W-:Y:S04]  /*125d0*/  STL [R1+0x340], R10 ;  /* 0x0003400a01007387 */ /* 0x000fe80000100800 */
[----:B------:R0:W-:Y:S04]  /*125e0*/  STL [R1+0x338], R3 ;  /* 0x0003380301007387 */ /* 0x0001e80000100800 */
[----:B------:R-:W-:Y:S04]  /*125f0*/  STL [R1+0x31c], R9 ;  /* 0x00031c0901007387 */ /* 0x000fe80000100800 */
[----:B0-----:R-:W4:Y:S01]  /*12600*/  LDL.LU R3, [R1+0x320] ;  /* 0x0003200001037983 */ /* 0x001f220000300800 */
[----:B------:R-:W-:-:S05]  /*12610*/  IADD3 R6, P5, PT, R6, UR19, RZ ;  /* 0x0000001306067c10 */ /* 0x000fca000ffbe0ff */
[----:B------:R0:W-:Y:S04]  /*12620*/  STL [R1+0x314], R6 ;  /* 0x0003140601007387 */ /* 0x0001e80000100800 */
[----:B0-----:R-:W4:Y:S04]  /*12630*/  LDL.LU R6, [R1+0x2fc] ;  /* 0x0002fc0001067983 */ /* 0x001f280000300800 */
[----:B------:R-:W4:Y:S04]  /*12640*/  LDL.LU R29, [R1+0x318] ;  /* 0x00031800011d7983 */ /* 0x000f280000300800 */
[----:B------:R-:W4:Y:S04]  /*12650*/  LDL.LU R28, [R1+0x2f4] ;  /* 0x0002f400011c7983 */ /* 0x000f280000300800 */
[----:B------:R-:W4:Y:S01]  /*12660*/  LDL.LU R27, [R1+0x310] ;  /* 0x00031000011b7983 */ /* 0x000f220000300800 */
[----:B--2---:R-:W-:-:S05]  /*12670*/  IADD3.X R5, PT, PT, R5, UR39, RZ, P6, !PT ;  /* 0x0000002705057c10 */ /* 0x004fca000b7fe4ff */
[----:B------:R0:W-:Y:S04]  /*12680*/  STL [R1+0x330], R5 ;  /* 0x0003300501007387 */ /* 0x0001e80000100800 */
[----:B------:R-:W2:Y:S04]  /*12690*/  LDL.LU R26, [R1+0x2ec] ;  /* 0x0002ec00011a7983 */ /* 0x000ea80000300800 */
        /* <DEDUP_REMOVED lines=16> */
[----:B0-----:R-:W2:Y:S04]  /*127a0*/  LDL.LU R5, [R1+0x2c8] ;  /* 0x0002c80001057983 */ /* 0x001ea80000300800 */
[----:B------:R-:W2:Y:S01]  /*127b0*/  LDL.LU R10, [R1+0x2a4] ;  /* 0x0002a400010a7983 */ /* 0x000ea20000300800 */
[----:B---3--:R-:W-:-:S05]  /*127c0*/  IADD3 R7, P6, PT, R7, UR19, RZ ;  /* 0x0000001307077c10 */ /* 0x008fca000ffde0ff */
[----:B------:R0:W-:Y:S01]  /*127d0*/  STL [R1+0x30c], R7 ;  /* 0x00030c0701007387 */ /* 0x0001e20000100800 */
[----:B----4-:R-:W-:-:S03]  /*127e0*/  IADD3.X R4, PT, PT, R4, UR39, RZ, P1, !PT ;  /* 0x0000002704047c10 */ /* 0x010fc60008ffe4ff */
[----:B0-----:R-:W3:Y:S04]  /*127f0*/  LDL.LU R7, [R1+0x2c0] ;  /* 0x0002c00001077983 */ /* 0x001ee80000300800 */
[----:B------:R0:W-:Y:S04]  /*12800*/  STL [R1+0x328], R4 ;  /* 0x0003280401007387 */ /* 0x0001e80000100800 */
[----:B0-----:R-:W4:Y:S01]  /*12810*/  LDL.LU R4, [R1+0x29c] ;  /* 0x00029c0001047983 */ /* 0x001f220000300800 */
[----:B------:R-:W-:-:S05]  /*12820*/  IADD3.X R3, PT, PT, R3, UR39, RZ, P3, !PT ;  /* 0x0000002703037c10 */ /* 0x000fca0009ffe4ff */
[----:B------:R0:W-:Y:S04]  /*12830*/  STL [R1+0x320], R3 ;  /* 0x0003200301007387 */ /* 0x0001e80000100800 */
[----:B0-----:R-:W4:Y:S01]  /*12840*/  LDL.LU R3, [R1+0x2b8] ;  /* 0x0002b80001037983 */ /* 0x001f220000300800 */
[----:B------:R-:W-:Y:S02]  /*12850*/  IADD3 R30, P1, PT, R30, UR19, RZ ;  /* 0x000000131e1e7c10 */ /* 0x000fe4000ff3e0ff */
[----:B------:R-:W-:-:S03]  /*12860*/  IADD3 R6, P3, PT, R6, UR19, RZ ;  /* 0x0000001306067c10 */ /* 0x000fc6000ff7e0ff */
[----:B------:R-:W-:Y:S01]  /*12870*/  STL [R1+0x304], R30 ;  /* 0x0003041e01007387 */ /* 0x000fe20000100800 */
[----:B------:R-:W-:-:S03]  /*12880*/  IADD3.X R29, PT, PT, R29, UR39, RZ, P4, !PT ;  /* 0x000000271d1d7c10 */ /* 0x000fc6000a7fe4ff */
[----:B------:R0:W-:Y:S01]  /*12890*/  STL [R1+0x2fc], R6 ;  /* 0x0002fc0601007387 */ /* 0x0001e20000100800 */
[----:B------:R-:W-:Y:S02]  /*128a0*/  IADD3 R28, P4, PT, R28, UR19, RZ ;  /* 0x000000131c1c7c10 */ /* 0x000fe4000ff9e0ff */
[----:B------:R-:W-:Y:S01]  /*128b0*/  IADD3.X R27, PT, PT, R27, UR39, RZ, P5, !PT ;  /* 0x000000271b1b7c10 */ /* 0x000fe2000affe4ff */
[----:B0-----:R-:W4:Y:S04]  /*128c0*/  LDL.LU R6, [R1+0x294] ;  /* 0x0002940001067983 */ /* 0x001f280000300800 */
[----:B------:R-:W-:Y:S04]  /*128d0*/  STL [R1+0x318], R29 ;  /* 0x0003181d01007387 */ /* 0x000fe80000100800 */
[----:B------:R-:W-:Y:S04]  /*128e0*/  STL [R1+0x2f4], R28 ;  /* 0x0002f41c01007387 */ /* 0x000fe80000100800 */
[----:B------:R-:W-:Y:S01]  /*128f0*/  STL [R1+0x310], R27 ;  /* 0x0003101b01007387 */ /* 0x000fe20000100800 */
[----:B--2---:R-:W-:-:S02]  /*12900*/  IADD3 R26, P5, PT, R26, UR19, RZ ;  /* 0x000000131a1a7c10 */ /* 0x004fc4000ffbe0ff */
        /* <DEDUP_REMOVED lines=26> */
[----:B------:R-:W-:Y:S02]  /*12ab0*/  IADD3 R12, P1, PT, R12, UR19, RZ ;  /* 0x000000130c0c7c10 */ /* 0x000fe4000ff3e0ff */
[----:B------:R-:W-:Y:S01]  /*12ac0*/  IADD3.X R11, PT, PT, R11, UR39, RZ, P3, !PT ;  /* 0x000000270b0b7c10 */ /* 0x000fe20009ffe4ff */
[----:B------:R-:W-:Y:S01]  /*12ad0*/  STL [R1+0x2d8], R13 ;  /* 0x0002d80d01007387 */ /* 0x000fe20000100800 */
[----:B------:R-:W-:-:S03]  /*12ae0*/  IADD3 R9, P3, PT, R9, UR19, RZ ;  /* 0x0000001309097c10 */ /* 0x000fc6000ff7e0ff */
[----:B------:R-:W-:Y:S01]  /*12af0*/  STL [R1+0x2b4], R12 ;  /* 0x0002b40c01007387 */ /* 0x000fe20000100800 */
[----:B------:R-:W-:-:S03]  /*12b00*/  IADD3.X R5, PT, PT, R5, UR39, RZ, P4, !PT ;  /* 0x0000002705057c10 */ /* 0x000fc6000a7fe4ff */
[----:B------:R0:W-:Y:S01]  /*12b10*/  STL [R1+0x2ac], R9 ;  /* 0x0002ac0901007387 */ /* 0x0001e20000100800 */
[----:B------:R-:W-:-:S03]  /*12b20*/  IADD3 R10, P4, PT, R10, UR19, RZ ;  /* 0x000000130a0a7c10 */ /* 0x000fc6000ff9e0ff */
[----:B------:R-:W-:Y:S04]  /*12b30*/  STL [R1+0x2d0], R11 ;  /* 0x0002d00b01007387 */ /* 0x000fe80000100800 */
[----:B0-----:R-:W2:Y:S04]  /*12b40*/  LDL.LU R9, [R1+0x2b0] ;  /* 0x0002b00001097983 */ /* 0x001ea80000300800 */
[----:B------:R0:W-:Y:S04]  /*12b50*/  STL [R1+0x2c8], R5 ;  /* 0x0002c80501007387 */ /* 0x0001e80000100800 */
[----:B0-----:R-:W2:Y:S01]  /*12b60*/  LDL.LU R5, [R1+0x28c] ;  /* 0x00028c0001057983 */ /* 0x001ea20000300800 */
[----:B---3--:R-:W-:-:S03]  /*12b70*/  IADD3.X R7, PT, PT, R7, UR39, RZ, P5, !PT ;  /* 0x0000002707077c10 */ /* 0x008fc6000affe4ff */
[----:B------:R-:W3:Y:S04]  /*12b80*/  LDL.LU R30, [R1+0x2a8] ;  /* 0x0002a800011e7983 */ /* 0x000ee80000300800 */
[----:B------:R-:W-:Y:S01]  /*12b90*/  STL [R1+0x2a4], R10 ;  /* 0x0002a40a01007387 */ /* 0x000fe20000100800 */
[----:B----4-:R-:W-:-:S05]  /*12ba0*/  IADD3 R4, P5, PT, R4, UR19, RZ ;  /* 0x0000001304047c10 */ /* 0x010fca000ffbe0ff */
[----:B------:R0:W-:Y:S04]  /*12bb0*/  STL [R1+0x29c], R4 ;  /* 0x00029c0401007387 */ /* 0x0001e80000100800 */
[----:B------:R-:W-:Y:S04]  /*12bc0*/  STL [R1+0x2c0], R7 ;  /* 0x0002c00701007387 */ /* 0x000fe80000100800 */
[----:B0-----:R-:W4:Y:S01]  /*12bd0*/  LDL.LU R4, [R1+0x284] ;  /* 0x0002840001047983 */ /* 0x001f220000300800 */
[----:B------:R-:W-:-:S05]  /*12be0*/  IADD3.X R3, PT, PT, R3, UR39, RZ, P6, !PT ;  /* 0x0000002703037c10 */ /* 0x000fca000b7fe4ff */
[----:B------:R0:W-:Y:S04]  /*12bf0*/  STL [R1+0x2b8], R3 ;  /* 0x0002b80301007387 */ /* 0x0001e80000100800 */
[----:B0-----:R-:W4:Y:S04]  /*12c00*/  LDL.LU R3, [R1+0x2a0] ;  /* 0x0002a00001037983 */ /* 0x001f280000300800 */
[----:B------:R-:W4:Y:S01]  /*12c10*/  LDL.LU R29, [R1+0x27c] ;  /* 0x00027c00011d7983 */ /* 0x000f220000300800 */
[----:B------:R-:W-:-:S03]  /*12c20*/  IADD3 R6, P6, PT, R6, UR19, RZ ;  /* 0x0000001306067c10 */ /* 0x000fc6000ffde0ff */
        /* <DEDUP_REMOVED lines=22> */
[----:B--2---:R-:W-:-:S05]  /*12d90*/  IADD3.X R9, PT, PT, R9, UR39, RZ, P1, !PT ;  /* 0x0000002709097c10 */ /* 0x004fca0008ffe4ff */
[----:B------:R0:W-:Y:S01]  /*12da0*/  STL [R1+0x2b0], R9 ;  /* 0x0002b00901007387 */ /* 0x0001e20000100800 */
[----:B------:R-:W-:-:S03]  /*12db0*/  IADD3 R5, P1, PT, R5, UR19, RZ ;  /* 0x0000001305057c10 */ /* 0x000fc6000ff3e0ff */
[----:B0-----:R-:W2:Y:S01]  /*12dc0*/  LDL.LU R9, [R1+0x224] ;  /* 0x0002240001097983 */ /* 0x001ea20000300800 */
[----:B---3--:R-:W-:-:S03]  /*12dd0*/  IADD3.X R30, PT, PT, R30, UR39, RZ, P3, !PT ;  /* 0x000000271e1e7c10 */ /* 0x008fc60009ffe4ff */
[----:B------:R0:W-:Y:S04]  /*12de0*/  STL [R1+0x28c], R5 ;  /* 0x00028c0501007387 */ /* 0x0001e80000100800 */
[----:B0-----:R-:W3:Y:S01]  /*12df0*/  LDL.LU R5, [R1+0x240] ;  /* 0x0002400001057983 */ /* 0x001ee20000300800 */
[----:B----4-:R-:W-:-:S05]  /*12e00*/  IADD3 R4, P3, PT, R4, UR19, RZ ;  /* 0x0000001304047c10 */ /* 0x010fca000ff7e0ff */
[----:B------:R0:W-:Y:S04]  /*12e10*/  STL [R1+0x284], R4 ;  /* 0x0002840401007387 */ /* 0x0001e80000100800 */
[----:B0-----:R-:W4:Y:S01]  /*12e20*/  LDL.LU R4, [R1+0x21c] ;  /* 0x00021c0001047983 */ /* 0x001f220000300800 */
[----:B------:R-:W-:-:S03]  /*12e30*/  IADD3.X R3, PT, PT, R3, UR39, RZ, P4, !PT ;  /* 0x0000002703037c10 */ /* 0x000fc6000a7fe4ff */
[----:B------:R-:W-:Y:S04]  /*12e40*/  STL [R1+0x2a8], R30 ;  /* 0x0002a81e01007387 */ /* 0x000fe80000100800 */
[----:B------:R0:W-:Y:S04]  /*12e50*/  STL [R1+0x2a0], R3 ;  /* 0x0002a00301007387 */ /* 0x0001e80000100800 */
[----:B0-----:R-:W4:Y:S01]  /*12e60*/  LDL.LU R3, [R1+0x238] ;  /* 0x0002380001037983 */ /* 0x001f220000300800 */
[----:B------:R-:W-:Y:S02]  /*12e70*/  IADD3 R29, P4, PT, R29, UR19, RZ ;  /* 0x000000131d1d7c10 */ /* 0x000fe4000ff9e0ff */
[----:B------:R-:W-:-:S02]  /*12e80*/  IADD3.X R28, PT, PT, R28, UR39, RZ, P5, !PT ;  /* 0x000000271c1c7c10 */ /* 0x000fc4000affe4ff */
        /* <DEDUP_REMOVED lines=35> */
[----:B------:R-:W-:Y:S04]  /*130c0*/  STL [R1+0x23c], R13 ;  /* 0x00023c0d01007387 */ /* 0x000fe80000100800 */
[----:B------:R-:W-:Y:S01]  /*130d0*/  STL [R1+0x258], R12 ;  /* 0x0002580c01007387 */ /* 0x000fe20000100800 */
[----:B------:R-:W-:-:S03]  /*130e0*/  IADD3.X R10, PT, PT, R10, UR39, RZ, P5, !PT ;  /* 0x000000270a0a7c10 */ /* 0x000fc6000affe4ff */
        /* <DEDUP_REMOVED lines=14> */
[----:B0-----:R-:W3:Y:S04]  /*131d0*/  LDL.LU R4, [R1+0x204] ;  /* 0x0002040001047983 */ /* 0x001ee80000300800 */
[----:B------:R-:W4:Y:S01]  /*131e0*/  LDL.LU R29, [R1+0x220] ;  /* 0x00022000011d7983 */ /* 0x000f220000300800 */
[----:B------:R-:W-:-:S03]  /*131f0*/  IADD3.X R3, PT, PT, R3, UR39, RZ, P1, !PT ;  /* 0x0000002703037c10 */ /* 0x000fc60008ffe4ff */
        /* <DEDUP_REMOVED lines=31> */
[----:B0-----:R-:W2:Y:S04]  /*133f0*/  LDL.LU R5, [R1+0x1c0] ;  /* 0x0001c00001057983 */ /* 0x001ea80000300800 */
[----:B------:R-:W-:Y:S01]  /*13400*/  STL [R1+0x20c], R30 ;  /* 0x00020c1e01007387 */ /* 0x000fe20000100800 */
[----:B---3--:R-:W-:Y:S02]  /*13410*/  IADD3 R4, P4, PT, R4, UR19, RZ ;  /* 0x0000001304047c10 */ /* 0x008fe4000ff9e0ff */
        /* <DEDUP_REMOVED lines=57> */
[----:B------:R-:W2:Y:S04]  /*137b0*/  LDL.LU R29, [R1+0x184] ;  /* 0x00018400011d7983 */ /* 0x000ea80000300800 */
[----:B------:R-:W2:Y:S04]  /*137c0*/  LDL.LU R28, [R1+0x1a0] ;  /* 0x0001a000011c7983 */ /* 0x000ea80000300800 */
[----:B------:R-:W2:Y:S01]  /*137d0*/  LDL.LU R27, [R1+0x174] ;  /* 0x00017400011b7983 */ /* 0x000ea20000300800 */
[----:B---3--:R-:W-:-:S05]  /*137e0*/  IADD3 R4, P1, PT, R4, UR19, RZ ;  /* 0x0000001304047c10 */ /* 0x008fca000ff3e0ff */
        /* <DEDUP_REMOVED lines=34> */
[----:B------:R-:W-:Y:S02]  /*13a10*/  IADD3.X R28, PT, PT, R28, UR39, RZ, P6, !PT ;  /* 0x000000271c1c7c10 */ /* 0x000fe4000b7fe4ff */
[----:B------:R-:W-:Y:S01]  /*13a20*/  IADD3 R27, P6, PT, R27, UR19, RZ ;  /* 0x000000131b1b7c10 */ /* 0x000fe2000ffde0ff */
[----:B0-----:R-:W2:Y:S04]  /*13a30*/  LDL.LU R5, [R1+0x138] ;  /* 0x0001380001057983 */ /* 0x001ea80000300800 */
[----:B------:R-:W-:Y:S01]  /*13a40*/  STL [R1+0x184], R29 ;  /* 0x0001841d01007387 */ /* 0x000fe20000100800 */
[----:B---3--:R-:W-:-:S03]  /*13a50*/  IADD3.X R26, PT, PT, R26, UR39, RZ, P1, !PT ;  /* 0x000000271a1a7c10 */ /* 0x008fc60008ffe4ff */
        /* <DEDUP_REMOVED lines=34> */
[----:B------:R0:W-:Y:S01]  /*13c80*/  STL [R1+0x150], R7 ;  /* 0x0001500701007387 */ /* 0x0001e20000100800 */
[----:B------:R-:W-:-:S03]  /*13c90*/  IADD3.X R10, PT, PT, R10, UR39, RZ, P6, !PT ;  /* 0x000000270a0a7c10 */ /* 0x000fc6000b7fe4ff */
[----:B------:R-:W-:Y:S04]  /*13ca0*/  STL [R1+0x134], R11 ;  /* 0x0001340b01007387 */ /* 0x000fe80000100800 */
[----:B0-----:R-:W3:Y:S04]  /*13cb0*/  LDL.LU R7, [R1+0x114] ;  /* 0x0001140001077983 */ /* 0x001ee80000300800 */
[----:B------:R0:W-:Y:S04]  /*13cc0*/  STL [R1+0x12c], R4 ;  /* 0x00012c0401007387 */ /* 0x0001e80000100800 */
[----:B0-----:R-:W3:Y:S01]  /*13cd0*/  LDL.LU R4, [R1+0x130] ;  /* 0x0001300001047983 */ /* 0x001ee20000300800 */
[----:B----4-:R-:W-:-:S03]  /*13ce0*/  IADD3 R9, P6, PT, R9, UR19, RZ ;  /* 0x0000001309097c10 */ /* 0x010fc6000ffde0ff */
[----:B------:R-:W4:Y:S04]  /*13cf0*/  LDL.LU R30, [R1+0x10c] ;  /* 0x00010c00011e7983 */ /* 0x000f280000300800 */
[----:B------:R-:W-:Y:S01]  /*13d00*/  STL [R1+0x148], R10 ;  /* 0x0001480a01007387 */ /* 0x000fe20000100800 */
[----:B------:R-:W-:-:S05]  /*13d10*/  IADD3.X R3, PT, PT, R3, UR39, RZ, P1, !PT ;  /* 0x0000002703037c10 */ /* 0x000fca0008ffe4ff */
        /* <DEDUP_REMOVED lines=32> */
[----:B------:R-:W-:-:S03]  /*13f20*/  IADD3.X R4, PT, PT, R4, UR39, RZ, P4, !PT ;  /* 0x0000002704047c10 */ /* 0x000fc6000a7fe4ff */
[----:B0-----:R-:W3:Y:S04]  /*13f30*/  LDL.LU R7, [R1+0xc8] ;  /* 0x0000c80001077983 */ /* 0x001ee80000300800 */
[----:B------:R0:W-:Y:S04]  /*13f40*/  STL [R1+0x130], R4 ;  /* 0x0001300401007387 */ /* 0x0001e80000100800 */
[----:B0-----:R-:W3:Y:S01]  /*13f50*/  LDL.LU R4, [R1+0x60c] ;  /* 0x00060c0001047983 */ /* 0x001ee20000300800 */
[----:B----4-:R-:W-:-:S05]  /*13f60*/  IADD3.X R3, PT, PT, R3, UR39, RZ, P5, !PT ;  /* 0x0000002703037c10 */ /* 0x010fca000affe4ff */
[----:B------:R0:W-:Y:S04]  /*13f70*/  STL [R1+0x128], R3 ;  /* 0x0001280301007387 */ /* 0x0001e80000100800 */
[----:B0-----:R-:W4:Y:S01]  /*13f80*/  LDL.LU R3, [R1+0xc0] ;  /* 0x0000c00001037983 */ /* 0x001f220000300800 */
[----:B------:R-:W-:-:S05]  /*13f90*/  IADD3 R30, P4, PT, R30, UR19, RZ ;  /* 0x000000131e1e7c10 */ /* 0x000fca000ff9e0ff */
[----:B------:R-:W-:Y:S01]  /*13fa0*/  STL [R1+0x10c], R30 ;  /* 0x00010c1e01007387 */ /* 0x000fe20000100800 */
[----:B------:R-:W-:Y:S02]  /*13fb0*/  IADD3 R6, P5, PT, R6, UR19, RZ ;  /* 0x0000001306067c10 */ /* 0x000fe4000ffbe0ff */
        /* <DEDUP_REMOVED lines=50> */
[----:B------:R-:W-:-:S05]  /*142e0*/  IADD3 R4, P1, PT, R4, UR18, RZ ;  /* 0x0000001204047c10 */ /* 0x000fca000ff3e0ff */
[----:B------:R0:W-:Y:S04]  /*142f0*/  STL [R1+0x60c], R4 ;  /* 0x00060c0401007387 */ /* 0x0001e80000100800 */
[----:B------:R-:W-:Y:S04]  /*14300*/  STL [R1+0xc8], R7 ;  /* 0x0000c80701007387 */ /* 0x000fe80000100800 */
[----:B0-----:R-:W3:Y:S01]  /*14310*/  LDL.LU R4, [R1+0x5fc] ;  /* 0x0005fc0001047983 */ /* 0x001ee20000300800 */
[----:B----4-:R-:W-:-:S05]  /*14320*/  IADD3.X R3, PT, PT, R3, UR39, RZ, P3, !PT ;  /* 0x0000002703037c10 */ /* 0x010fca0009ffe4ff */
[----:B------:R0:W-:Y:S04]  /*14330*/  STL [R1+0xc0], R3 ;  /* 0x0000c00301007387 */ /* 0x0001e80000100800 */
[----:B0-----:R-:W4:Y:S04]  /*14340*/  LDL.LU R3, [R1+0x610] ;  /* 0x0006100001037983 */ /* 0x001f280000300800 */
[----:B------:R-:W4:Y:S04]  /*14350*/  LDL.LU R29, [R1+0x5f4] ;  /* 0x0005f400011d7983 */ /* 0x000f280000300800 */
[----:B------:R-:W4:Y:S01]  /*14360*/  LDL.LU R28, [R1+0x608] ;  /* 0x00060800011c7983 */ /* 0x000f220000300800 */
[----:B------:R-:W-:-:S03]  /*14370*/  IADD3 R6, P3, PT, R6, UR18, RZ ;  /* 0x0000001206067c10 */ /* 0x000fc6000ff7e0ff */
        /* <DEDUP_REMOVED lines=28> */
[----:B------:R-:W-:-:S05]  /*14540*/  IADD3 R4, P5, PT, R4, UR18, RZ ;  /* 0x0000001204047c10 */ /* 0x000fca000ffbe0ff */
[----:B------:R0:W-:Y:S04]  /*14550*/  STL [R1+0x5fc], R4 ;  /* 0x0005fc0401007387 */ /* 0x0001e80000100800 */
[----:B0-----:R-:W3:Y:S04]  /*14560*/  LDL.LU R4, [R1+0x58c] ;  /* 0x00058c0001047983 */ /* 0x001ee80000300800 */
[----:B------:R-:W-:Y:S01]  /*14570*/  STL [R1+0x618], R30 ;  /* 0x0006181e01007387 */ /* 0x000fe20000100800 */
[----:B----4-:R-:W-:-:S05]  /*14580*/  IADD3.X R3, PT, PT, R3, UR38, RZ, P6, !PT ;  /* 0x0000002603037c10 */ /* 0x010fca000b7fe4ff */
[----:B------:R0:W-:Y:S04]  /*14590*/  STL [R1+0x610], R3 ;  /* 0x0006100301007387 */ /* 0x0001e80000100800 */
[----:B0-----:R-:W4:Y:S01]  /*145a0*/  LDL.LU R3, [R1+0x5a8] ;  /* 0x0005a80001037983 */ /* 0x001f220000300800 */
[----:B------:R-:W-:Y:S02]  /*145b0*/  IADD3 R29, P6, PT, R29, UR18, RZ ;  /* 0x000000121d1d7c10 */ /* 0x000fe4000ffde0ff */
[----:B------:R-:W-:Y:S02]  /*145c0*/  IADD3.X R28, PT, PT, R28, UR38, RZ, P1, !PT ;  /* 0x000000261c1c7c10 */ /* 0x000fe40008ffe4ff */
        /* <DEDUP_REMOVED lines=50> */
[----:B------:R-:W-:-:S05]  /*148f0*/  IADD3 R4, P3, PT, R4, UR18, RZ ;  /* 0x0000001204047c10 */ /* 0x000fca000ff7e0ff */
[----:B------:R0:W-:Y:S04]  /*14900*/  STL [R1+0x58c], R4 ;  /* 0x00058c0401007387 */ /* 0x0001e80000100800 */
[----:B0-----:R-:W3:Y:S04]  /*14910*/  LDL.LU R4, [R1+0x574] ;  /* 0x0005740001047983 */ /* 0x001ee80000300800 */
[----:B------:R-:W3:Y:S04]  /*14920*/  LDL.LU R29, [R1+0x590] ;  /* 0x00059000011d7983 */ /* 0x000ee80000300800 */
[----:B------:R-:W3:Y:S04]  /*14930*/  LDL.LU R28, [R1+0x564] ;  /* 0x00056400011c7983 */ /* 0x000ee80000300800 */
[----:B------:R-:W3:Y:S01]  /*14940*/  LDL.LU R27, [R1+0x588] ;  /* 0x00058800011b7983 */ /* 0x000ee20000300800 */
[----:B----4-:R-:W-:-:S05]  /*14950*/  IADD3.X R3, PT, PT, R3, UR38, RZ, P4, !PT ;  /* 0x0000002603037c10 */ /* 0x010fca000a7fe4ff */
        /* <DEDUP_REMOVED lines=23> */
[----:B0-----:R-:W4:Y:S01]  /*14ad0*/  LDL.LU R7, [R1+0x530] ;  /* 0x0005300001077983 */ /* 0x001f220000300800 */
[----:B------:R-:W-:-:S03]  /*14ae0*/  IADD3 R30, P5, PT, R30, UR18, RZ ;  /* 0x000000121e1e7c10 */ /* 0x000fc6000ffbe0ff */
[----:B------:R0:W-:Y:S04]  /*14af0*/  STL [R1+0x5a0], R6 ;  /* 0x0005a00601007387 */ /* 0x0001e80000100800 */
[----:B0-----:R-:W4:Y:S01]  /*14b00*/  LDL.LU R6, [R1+0x50c] ;  /* 0x00050c0001067983 */ /* 0x001f220000300800 */
[----:B--2---:R-:W-:-:S05]  /*14b10*/  IADD3.X R5, PT, PT, R5, UR38, RZ, P6, !PT ;  /* 0x0000002605057c10 */ /* 0x004fca000b7fe4ff */
[----:B------:R0:W-:Y:S04]  /*14b20*/  STL [R1+0x598], R5 ;  /* 0x0005980501007387 */ /* 0x0001e80000100800 */
[----:B0-----:R-:W2:Y:S04]  /*14b30*/  LDL.LU R5, [R1+0x528] ;  /* 0x0005280001057983 */ /* 0x001ea80000300800 */
[----:B------:R-:W-:Y:S01]  /*14b40*/  STL [R1+0x57c], R30 ;  /* 0x00057c1e01007387 */ /* 0x000fe20000100800 */
[----:B---3--:R-:W-:Y:S02]  /*14b50*/  IADD3 R4, P6, PT, R4, UR18, RZ ;  /* 0x0000001204047c10 */ /* 0x008fe4000ffde0ff */
[----:B------:R-:W-:-:S03]  /*14b60*/  IADD3.X R29, PT, PT, R29, UR38, RZ, P1, !PT ;  /* 0x000000261d1d7c10 */ /* 0x000fc60008ffe4ff */
[----:B------:R0:W-:Y:S01]  /*14b70*/  STL [R1+0x574], R4 ;  /* 0x0005740401007387 */ /* 0x0001e20000100800 */
[----:B------:R-:W-:Y:S02]  /*14b80*/  IADD3 R28, P1, PT, R28, UR18, RZ ;  /* 0x000000121c1c7c10 */ /* 0x000fe4000ff3e0ff */
[----:B------:R-:W-:Y:S01]  /*14b90*/  IADD3.X R27, PT, PT, R27, UR38, RZ, P3, !PT ;  /* 0x000000261b1b7c10 */ /* 0x000fe20009ffe4ff */
[----:B0-----:R-:W3:Y:S04]  /*14ba0*/  LDL.LU R4, [R1+0x504] ;  /* 0x0005040001047983 */ /* 0x001ee80000300800 */
[----:B------:R-:W-:Y:S01]  /*14bb0*/  STL [R1+0x590], R29 ;  /* 0x0005901d01007387 */ /* 0x000fe20000100800 */
[----:B----4-:R-:W-:-:S03]  /*14bc0*/  IADD3 R26, P3, PT, R26, UR18, RZ ;  /* 0x000000121a1a7c10 */ /* 0x010fc6000ff7e0ff */
        /* <DEDUP_REMOVED lines=34> */
[----:B------:R0:W-:Y:S04]  /*14df0*/  STL [R1+0x51c], R9 ;  /* 0x00051c0901007387 */ /* 0x0001e80000100800 */
[----:B------:R-:W-:Y:S04]  /*14e00*/  STL [R1+0x540], R11 ;  /* 0x0005400b01007387 */ /* 0x000fe80000100800 */
[----:B0-----:R-:W4:Y:S04]  /*14e10*/  LDL.LU R9, [R1+0x520] ;  /* 0x0005200001097983 */ /* 0x001f280000300800 */
[----:B------:R0:W-:Y:S04]  /*14e20*/  STL [R1+0x538], R3 ;  /* 0x0005380301007387 */ /* 0x0001e80000100800 */
[----:B0-----:R-:W4:Y:S01]  /*14e30*/  LDL.LU R3, [R1+0x4fc] ;  /* 0x0004fc0001037983 */ /* 0x001f220000300800 */
[----:B------:R-:W-:-:S03]  /*14e40*/  IADD3 R10, P1, PT, R10, UR18, RZ ;  /* 0x000000120a0a7c10 */ /* 0x000fc6000ff3e0ff */
[----:B------:R-:W4:Y:S01]  /*14e50*/  LDL.LU R30, [R1+0x518] ;  /* 0x00051800011e7983 */ /* 0x000f220000300800 */
[----:B------:R-:W-:-:S03]  /*14e60*/  IADD3.X R7, PT, PT, R7, UR38, RZ, P3, !PT ;  /* 0x0000002607077c10 */ /* 0x000fc60009ffe4ff */
[----:B------:R-:W-:Y:S04]  /*14e70*/  STL [R1+0x514], R10 ;  /* 0x0005140a01007387 */ /* 0x000fe80000100800 */
[----:B------:R0:W-:Y:S01]  /*14e80*/  STL [R1+0x530], R7 ;  /* 0x0005300701007387 */ /* 0x0001e20000100800 */
[----:B------:R-:W-:-:S03]  /*14e90*/  IADD3 R6, P3, PT, R6, UR18, RZ ;  /* 0x0000001206067c10 */ /* 0x000fc6000ff7e0ff */
[----:B0-----:R-:W4:Y:S04]  /*14ea0*/  LDL.LU R7, [R1+0x4f4] ;  /* 0x0004f40001077983 */ /* 0x001f280000300800 */
[----:B------:R0:W-:Y:S04]  /*14eb0*/  STL [R1+0x50c], R6 ;  /* 0x00050c0601007387 */ /* 0x0001e80000100800 */
[----:B0-----:R-:W4:Y:S04]  /*14ec0*/  LDL.LU R6, [R1+0x510] ;  /* 0x0005100001067983 */ /* 0x001f280000300800 */
[----:B------:R-:W4:Y:S01]  /*14ed0*/  LDL.LU R29, [R1+0x4ec] ;  /* 0x0004ec00011d7983 */ /* 0x000f220000300800 */
[----:B--2---:R-:W-:-:S05]  /*14ee0*/  IADD3.X R5, PT, PT, R5, UR38, RZ, P4, !PT ;  /* 0x0000002605057c10 */ /* 0x004fca000a7fe4ff */
[----:B------:R0:W-:Y:S04]  /*14ef0*/  STL [R1+0x528], R5 ;  /* 0x0005280501007387 */ /* 0x0001e80000100800 */
        /* <DEDUP_REMOVED lines=21> */
[----:B-1----:R-:W3:Y:S04]  /*15050*/  LDL.LU R4, [R1+0x9c] ;  /* 0x00009c0001047983 */ /* 0x002ee80000300800 */
        /* <DEDUP_REMOVED lines=9> */
[----:B------:R0:W-:Y:S01]  /*150f0*/  STL [R1+0x4f4], R7 ;  /* 0x0004f40701007387 */ /* 0x0001e20000100800 */
[----:B------:R-:W-:-:S03]  /*15100*/  IADD3.X R6, PT, PT, R6, UR38, RZ, P1, !PT ;  /* 0x0000002606067c10 */ /* 0x000fc60008ffe4ff */
[----:B0-----:R-:W4:Y:S01]  /*15110*/  LDL.LU R7, [R1+0x8c] ;  /* 0x00008c0001077983 */ /* 0x001f220000300800 */
[----:B------:R-:W-:-:S03]  /*15120*/  IADD3 R29, P1, PT, R29, UR18, RZ ;  /* 0x000000121d1d7c10 */ /* 0x000fc6000ff3e0ff */
[----:B------:R-:W-:Y:S04]  /*15130*/  STL [R1+0x518], R30 ;  /* 0x0005181e01007387 */ /* 0x000fe80000100800 */
[----:B------:R0:W-:Y:S04]  /*15140*/  STL [R1+0x510], R6 ;  /* 0x0005100601007387 */ /* 0x0001e80000100800 */
[----:B0-----:R-:W4:Y:S04]  /*15150*/  LDL.LU R6, [R1+0xa8] ;  /* 0x0000a80001067983 */ /* 0x001f280000300800 */
[----:B------:R-:W-:Y:S01]  /*15160*/  STL [R1+0x4ec], R29 ;  /* 0x0004ec1d01007387 */ /* 0x000fe20000100800 */
[----:B--2---:R-:W-:-:S02]  /*15170*/  IADD3.X R28, PT, PT, R28, UR38, RZ, P3, !PT ;  /* 0x000000261c1c7c10 */ /* 0x004fc40009ffe4ff */
[----:B------:R-:W-:-:S03]  /*15180*/  IADD3 R27, P3, PT, R27, UR18, RZ ;  /* 0x000000121b1b7c10 */ /* 0x000fc6000ff7e0ff */
[----:B------:R-:W-:Y:S04]  /*15190*/  STL [R1+0x508], R28 ;  /* 0x0005081c01007387 */ /* 0x000fe80000100800 */
[----:B------:R-:W-:Y:S01]  /*151a0*/  STL [R1+0x4e4], R27 ;  /* 0x0004e41b01007387 */ /* 0x000fe20000100800 */
[----:B---3--:R-:W-:Y:S02]  /*151b0*/  IADD3.X R26, PT, PT, R26, UR38, RZ, P4, !PT ;  /* 0x000000261a1a7c10 */ /* 0x008fe4000a7fe4ff */
        /* <DEDUP_REMOVED lines=32> */
[----:B------:R0:W-:Y:S01]  /*153c0*/  STL [R1+0x4c0], R5 ;  /* 0x0004c00501007387 */ /* 0x0001e20000100800 */
[----:B------:R-:W-:-:S03]  /*153d0*/  IADD3.X R10, PT, PT, R10, UR38, RZ, P3, !PT ;  /* 0x000000260a0a7c10 */ /* 0x000fc60009ffe4ff */
[----:B------:R-:W-:Y:S04]  /*153e0*/  STL [R1+0xa4], R11 ;  /* 0x0000a40b01007387 */ /* 0x000fe80000100800 */
[----:B0-----:R-:W2:Y:S04]  /*153f0*/  LDL.LU R5, [R1+0x84] ;  /* 0x0000840001057983 */ /* 0x001ea80000300800 */
[----:B------:R0:W-:Y:S04]  /*15400*/  STL [R1+0x9c], R4 ;  /* 0x00009c0401007387 */ /* 0x0001e80000100800 */
[----:B0-----:R-:W3:Y:S01]  /*15410*/  LDL.LU R4, [R1+0xa0] ;  /* 0x0000a00001047983 */ /* 0x001ee20000300800 */
[----:B----4-:R-:W-:-:S03]  /*15420*/  IADD3 R9, P3, PT, R9, UR18, RZ ;  /* 0x0000001209097c10 */ /* 0x010fc6000ff7e0ff */
[----:B------:R-:W4:Y:S04]  /*15430*/  LDL.LU R29, [R1+0x98] ;  /* 0x00009800011d7983 */ /* 0x000f280000300800 */
[----:B------:R-:W-:Y:S01]  /*15440*/  STL [R1+0xb8], R10 ;  /* 0x0000b80a01007387 */ /* 0x000fe20000100800 */
[----:B------:R-:W-:-:S05]  /*15450*/  IADD3.X R3, PT, PT, R3, UR38, RZ, P4, !PT ;  /* 0x0000002603037c10 */ /* 0x000fca000a7fe4ff */
[----:B------:R0:W-:Y:S04]  /*15460*/  STL [R1+0xb0], R3 ;  /* 0x0000b00301007387 */ /* 0x0001e80000100800 */
[----:B------:R1:W-:Y:S04]  /*15470*/  STL [R1+0x94], R9 ;  /* 0x0000940901007387 */ /* 0x0003e80000100800 */
[----:B0-----:R-:W4:Y:S04]  /*15480*/  LDL.LU R3, [R1+0x7c] ;  /* 0x00007c0001037983 */ /* 0x001f280000300800 */
[----:B-1----:R-:W4:Y:S01]  /*15490*/  LDL.LU R9, [R1+0x90] ;  /* 0x0000900001097983 */ /* 0x002f220000300800 */
[----:B------:R-:W-:-:S03]  /*154a0*/  IADD3 R7, P4, PT, R7, UR18, RZ ;  /* 0x0000001207077c10 */ /* 0x000fc6000ff9e0ff */
[----:B------:R-:W4:Y:S04]  /*154b0*/  LDL.LU R28, [R1+0x74] ;  /* 0x00007400011c7983 */ /* 0x000f280000300800 */
[----:B------:R0:W-:Y:S04]  /*154c0*/  STL [R1+0x8c], R7 ;  /* 0x00008c0701007387 */ /* 0x0001e80000100800 */
[----:B------:R-:W4:Y:S04]  /*154d0*/  LDL.LU R27, [R1+0x88] ;  /* 0x00008800011b7983 */ /* 0x000f280000300800 */
[----:B------:R-:W4:Y:S01]  /*154e0*/  LDL.LU R26, [R1+0x6c] ;  /* 0x00006c00011a7983 */ /* 0x000f220000300800 */
[----:B------:R-:W-:-:S05]  /*154f0*/  IADD3.X R6, PT, PT, R6, UR38, RZ, P5, !PT ;  /* 0x0000002606067c10 */ /* 0x000fca000affe4ff */
        /* <DEDUP_REMOVED lines=18> */
[----:B-1----:R-:W4:Y:S01]  /*15620*/  LDL.LU R6, [R1+0x38] ;  /* 0x0000380001067983 */ /* 0x002f220000300800 */
[----:B--2---:R-:W-:-:S05]  /*15630*/  IADD3 R5, P5, PT, R5, UR18, RZ ;  /* 0x0000001205057c10 */ /* 0x004fca000ffbe0ff */
[----:B------:R0:W-:Y:S01]  /*15640*/  STL [R1+0x84], R5 ;  /* 0x0000840501007387 */ /* 0x0001e20000100800 */
[----:B---3--:R-:W-:-:S03]  /*15650*/  IADD3.X R4, PT, PT, R4, UR38, RZ, P6, !PT ;  /* 0x0000002604047c10 */ /* 0x008fc6000b7fe4ff */
[----:B0-----:R-:W2:Y:S01]  /*15660*/  LDL.LU R5, [R1+0x28] ;  /* 0x0000280001057983 */ /* 0x001ea20000300800 */
[----:B------:R-:W0:Y:S01]  /*15670*/  SYNCS.PHASECHK.TRANS64.TRYWAIT P6, [UR8], R2 ;  /* 0x00000002ff0075a7 */ /* 0x000e2200080c1108 */
[----:B----4-:R-:W-:Y:S02]  /*15680*/  IADD3.X R29, PT, PT, R29, UR38, RZ, P1, !PT ;  /* 0x000000261d1d7c10 */ /* 0x010fe40008ffe4ff */
[----:B------:R1:W-:Y:S04]  /*15690*/  STL [R1+0xa0], R4 ;  /* 0x0000a00401007387 */ /* 0x0003e80000100800 */
[----:B-1----:R-:W3:Y:S01]  /*156a0*/  LDL.LU R4, [R1+0x24] ;  /* 0x0000240001047983 */ /* 0x002ee20000300800 */
[----:B------:R-:W-:Y:S02]  /*156b0*/  IADD3 R3, P1, PT, R3, UR18, RZ ;  /* 0x0000001203037c10 */ /* 0x000fe4000ff3e0ff */
[----:B------:R-:W-:-:S03]  /*156c0*/  IADD3.X R9, PT, PT, R9, UR38, RZ, P3, !PT ;  /* 0x0000002609097c10 */ /* 0x000fc60009ffe4ff */
[----:B------:R1:W-:Y:S04]  /*156d0*/  STL [R1+0x7c], R3 ;  /* 0x00007c0301007387 */ /* 0x0003e80000100800 */
[----:B-1----:R-:W4:Y:S04]  /*156e0*/  LDL.LU R3, [R1+0x20] ;  /* 0x0000200001037983 */ /* 0x002f280000300800 */
[----:B------:R-:W-:Y:S04]  /*156f0*/  STL [R1+0x98], R29 ;  /* 0x0000981d01007387 */ /* 0x000fe80000100800 */
[----:B------:R1:W-:Y:S04]  /*15700*/  STL [R1+0x90], R9 ;  /* 0x0000900901007387 */ /* 0x0003e80000100800 */
[----:B-1----:R-:W4:Y:S01]  /*15710*/  LDL.LU R9, [R1+0x30] ;  /* 0x0000300001097983 */ /* 0x002f220000300800 */
        /* <DEDUP_REMOVED lines=35> */
[----:B------:R-:W-:-:S03]  /*15950*/  IADD3.X R6, PT, PT, R6, UR38, RZ, P1, !PT ;  /* 0x0000002606067c10 */ /* 0x000fc60008ffe4ff */
[----:B------:R-:W-:Y:S04]  /*15960*/  STL [R1+0x50], R13 ;  /* 0x0000500d01007387 */ /* 0x000fe80000100800 */
[----:B------:R-:W-:Y:S04]  /*15970*/  STL [R1+0x34], R12 ;  /* 0x0000340c01007387 */ /* 0x000fe80000100800 */
[----:B------:R-:W-:Y:S04]  /*15980*/  STL [R1+0x48], R11 ;  /* 0x0000480b01007387 */ /* 0x000fe80000100800 */
[----:B------:R1:W-:Y:S04]  /*15990*/  STL [R1+0x38], R6 ;  /* 0x0000380601007387 */ /* 0x0003e80000100800 */
[----:B------:R-:W-:Y:S04]  /*159a0*/  STL [R1+0x2c], R10 ;  /* 0x00002c0a01007387 */ /* 0x000fe80000100800 */
[----:B------:R0:W-:Y:S01]  /*159b0*/  STL [R1+0x40], R7 ;  /* 0x0000400701007387 */ /* 0x0001e20000100800 */
[----:B-1----:R-:W-:-:S02]  /*159c0*/  SHF.R.U32.HI R6, RZ, 0x6, R8 ;  /* 0x00000006ff067819 */ /* 0x002fc40000011608 */
[--C-:B0-----:R-:W-:Y:S02]  /*159d0*/  SHF.R.U32.HI R7, RZ, 0x6, R8.reuse ;  /* 0x00000006ff077819 */ /* 0x101fe40000011608 */
[----:B------:R-:W-:Y:S02]  /*159e0*/  SHF.R.U32.HI R8, RZ, 0x6, R8 ;  /* 0x00000006ff087819 */ /* 0x000fe40000011608 */
[----:B------:R-:W-:Y:S02]  /*159f0*/  SGXT.U32 R6, R6, 0x1 ;  /* 0x000000010606781a */ /* 0x000fe40000000000 */
[----:B------:R-:W-:Y:S02]  /*15a00*/  SGXT.U32 R7, R7, 0x1 ;  /* 0x000000010707781a */ /* 0x000fe40000000000 */
[----:B------:R-:W-:Y:S02]  /*15a10*/  SGXT.U32 R8, R8, 0x1 ;  /* 0x000000010808781a */ /* 0x000fe40000000000 */
[----:B------:R-:W-:-:S02]  /*15a20*/  LOP3.LUT R7, R7, 0x4, RZ, 0xfc, !PT ;  /* 0x0000000407077812 */ /* 0x000fc400078efcff */
[----:B------:R-:W-:Y:S02]  /*15a30*/  LOP3.LUT R8, R8, 0x2, RZ, 0xfc, !PT ;  /* 0x0000000208087812 */ /* 0x000fe400078efcff */
[----:B------:R-:W-:Y:S02]  /*15a40*/  LOP3.LUT R6, R6, 0x6, RZ, 0xfc, !PT ;  /* 0x0000000606067812 */ /* 0x000fe400078efcff */
[----:B------:R-:W-:Y:S02]  /*15a50*/  ISETP.GE.AND P5, PT, R8, UR4, PT ;  /* 0x0000000408007c0c */ /* 0x000fe4000bfa6270 */
[----:B------:R-:W-:Y:S02]  /*15a60*/  ISETP.GE.AND P1, PT, R7, UR4, PT ;  /* 0x0000000407007c0c */ /* 0x000fe4000bf26270 */
[----:B------:R-:W-:Y:S02]  /*15a70*/  PRMT R62, RZ, 0x7610, R62 ;  /* 0x00007610ff3e7816 */ /* 0x000fe4000000003e */
[----:B------:R-:W-:-:S02]  /*15a80*/  PRMT R53, RZ, 0x7610, R53 ;  /* 0x00007610ff357816 */ /* 0x000fc40000000035 */
[----:B--2---:R-:W-:Y:S02]  /*15a90*/  IADD3.X R5, PT, PT, R5, UR38, RZ, P4, !PT ;  /* 0x0000002605057c10 */ /* 0x004fe4000a7fe4ff */
[----:B---3--:R-:W-:-:S04]  /*15aa0*/  IADD3 R4, P4, PT, R4, UR18, RZ ;  /* 0x0000001204047c10 */ /* 0x008fc8000ff9e0ff */
[----:B----4-:R-:W-:Y:S02]  /*15ab0*/  IADD3.X R3, PT, PT, R3, UR38, RZ, P4, !PT ;  /* 0x0000002603037c10 */ /* 0x010fe4000a7fe4ff */
[----:B------:R-:W-:-:S05]  /*15ac0*/  IADD3.X R9, PT, PT, R9, UR38, RZ, P3, !PT ;  /* 0x0000002609097c10 */ /* 0x000fca0009ffe4ff */
[----:B------:R0:W-:Y:S04]  /*15ad0*/  STL [R1+0x30], R9 ;  /* 0x0000300901007387 */ /* 0x0001e80000100800 */
[----:B------:R0:W-:Y:S04]  /*15ae0*/  STL [R1+0x28], R5 ;  /* 0x0000280501007387 */ /* 0x0001e80000100800 */
[----:B------:R0:W-:Y:S04]  /*15af0*/  STL [R1+0x24], R4 ;  /* 0x0000240401007387 */ /* 0x0001e80000100800 */
[----:B------:R0:W-:Y:S01]  /*15b00*/  STL [R1+0x20], R3 ;  /* 0x0000200301007387 */ /* 0x0001e20000100800 */
[----:B------:R-:W-:Y:S01]  /*15b10*/  ISETP.GE.AND P3, PT, R6, UR4, PT ;  /* 0x0000000406007c0c */ /* 0x000fe2000bf66270 */
[----:B------:R-:W-:-:S12]  /*15b20*/  @!P6 BRA `(.L_x_8) ;  /* 0x0000009c00c8e947 */ /* 0x000fd80003800000 */
.L_x_16:
[----:B------:R-:W2:Y:S04]  /*15b30*/  LDL R2, [R1+0x20] ;  /* 0x0000200001027983 */ /* 0x000ea80000100800 */
[----:B0-----:R-:W2:Y:S04]  /*15b40*/  LDL R3, [R1+0x24] ;  /* 0x0000240001037983 */ /* 0x001ea80000100800 */
[----:B------:R0:W-:Y:S04]  /*15b50*/  STL [R1+0x754], R91 ;  /* 0x0007545b01007387 */ /* 0x0001e80000100800 */
[----:B0-----:R-:W3:Y:S04]  /*15b60*/  LDL R91, [R1+0x34] ;  /* 0x00003400015b7983 */ /* 0x001ee80000100800 */
[----:B------:R-:W-:Y:S04]  /*15b70*/  STL [R1+0x750], R89 ;  /* 0x0007505901007387 */ /* 0x000fe80000100800 */
[----:B------:R-:W-:Y:S04]  /*15b80*/  STL [R1+0x74c], R87 ;  /* 0x00074c5701007387 */ /* 0x000fe80000100800 */
[----:B------:R-:W-:Y:S04]  /*15b90*/  STL [R1+0x748], R85 ;  /* 0x0007485501007387 */ /* 0x000fe80000100800 */
[----:B------:R-:W-:Y:S04]  /*15ba0*/  STL [R1+0x744], R83 ;  /* 0x0007445301007387 */ /* 0x000fe80000100800 */
[----:B------:R-:W-:Y:S04]  /*15bb0*/  STL [R1+0x740], R81 ;  /* 0x0007405101007387 */ /* 0x000fe80000100800 */
[----:B------:R0:W-:Y:S04]  /*15bc0*/  STL [R1+0x73c], R63 ;  /* 0x00073c3f01007387 */ /* 0x0001e80000100800 */
[----:B0-----:R-:W4:Y:S04]  /*15bd0*/  LDL R63, [R1+0x2c] ;  /* 0x00002c00013f7983 */ /* 0x001f280000100800 */
[----:B------:R0:W-:Y:S04]  /*15be0*/  STL [R1+0x738], R69 ;  /* 0x0007384501007387 */ /* 0x0001e80000100800 */
[----:B0-----:R-:W3:Y:S04]  /*15bf0*/  LDL R69, [R1+0x28] ;  /* 0x0000280001457983 */ /* 0x001ee80000100800 */
[----:B------:R0:W-:Y:S04]  /*15c00*/  STL [R1+0x734], R71 ;  /* 0x0007344701007387 */ /* 0x0001e80000100800 */
[----:B0-----:R-:W3:Y:S04]  /*15c10*/  LDL R71, [R1+0x30] ;  /* 0x0000300001477983 */ /* 0x001ee80000100800 */
[----:B------:R-:W-:Y:S04]  /*15c20*/  STL [R1+0x730], R73 ;  /* 0x0007304901007387 */ /* 0x000fe80000100800 */
[----:B------:R0:W-:Y:S04]  /*15c30*/  STL [R1+0x72c], R74 ;  /* 0x00072c4a01007387 */ /* 0x0001e80000100800 */
[----:B------:R1:W-:Y:S04]  /*15c40*/  STL [R1+0x728], R72 ;  /* 0x0007284801007387 */ /* 0x0003e80000100800 */
[----:B------:R-:W-:Y:S04]  /*15c50*/  STL [R1+0x724], R70 ;  /* 0x0007244601007387 */ /* 0x000fe80000100800 */
[----:B-----5:R-:W-:Y:S04]  /*15c60*/  STL [R1+0x71c], R0 ;  /* 0x00071c0001007387 */ /* 0x020fe80000100800 */
[----:B------:R-:W3:Y:S04]  /*15c70*/  LDL R89, [R1+0x38] ;  /* 0x0000380001597983 */ /* 0x000ee80000100800 */
[----:B------:R-:W3:Y:S01]  /*15c80*/  LDL R87, [R1+0x3c] ;  /* 0x00003c0001577983 */ /* 0x000ee20000100800 */
[----:B------:R-:W0:Y:S01]  /*15c90*/  S2R R85, SR_TID.X ;  /* 0x0000000000557919 */ /* 0x000e220000002100 */
[----:B--2---:R-:W-:-:S04]  /*15ca0*/  @!P0 LOP3.LUT R3, R3, R2, RZ, 0x3c, !PT ;  /* 0x0000000203038212 */ /* 0x004fc800078e3cff */
[----:B------:R-:W-:-:S04]  /*15cb0*/  @!P0 LOP3.LUT R2, R3, R2, RZ, 0x3c, !PT ;  /* 0x0000000203028212 */ /* 0x000fc800078e3cff */
[----:B------:R-:W-:-:S05]  /*15cc0*/  @!P0 LOP3.LUT R3, R3, R2, RZ, 0x3c, !PT ;  /* 0x0000000203038212 */ /* 0x000fca00078e3cff */
[----:B------:R4:W2:Y:S02]  /*15cd0*/  @!P0 LDG.E.U8 R62, desc[UR22][R2.64] ;  /* 0x00000016023e8981 */ /* 0x0008a4000c1e1100 */
[----:B----4-:R-:W-:Y:S02]  /*15ce0*/  @!P5 IMAD.MOV.U32 R2, RZ, RZ, R63 ;  /* 0x000000ffff02d224 */ /* 0x010fe400078e003f */
[----:B------:R-:W4:Y:S01]  /*15cf0*/  LDL R63, [R1+0x44] ;  /* 0x00004400013f7983 */ /* 0x000f220000100800 */
[----:B---3--:R-:W-:-:S03]  /*15d00*/  @!P5 IMAD.MOV.U32 R3, RZ, RZ, R69 ;  /* 0x000000ffff03d224 */ /* 0x008fc600078e0045 */
[----:B------:R-:W3:Y:S01]  /*15d10*/  LDL R69, [R1+0x40] ;  /* 0x0000400001457983 */ /* 0x000ee20000100800 */
[----:B0-----:R-:W0:Y:S01]  /*15d20*/  S2R R74, SR_TID.X ;  /* 0x00000000004a7919 */ /* 0x001e220000002100 */
[----:B------:R-:W-:Y:S02]  /*15d30*/  SHF.R.U32.HI R85, RZ, 0x6, R85 ;  /* 0x00000006ff557819 */ /* 0x000fe40000011655 */
[----:B------:R0:W2:Y:S02]  /*15d40*/  @!P5 LDG.E.U8 R53, desc[UR22][R2.64] ;  /* 0x000000160235d981 */ /* 0x0000a4000c1e1100 */
[----:B------:R-:W-:-:S04]  /*15d50*/  SGXT.U32 R85, R85, 0x1 ;  /* 0x000000015555781a */ /* 0x000fc80000000000 */
[----:B------:R-:W-:-:S04]  /*15d60*/  LOP3.LUT R85, R85, 0x8, RZ, 0xfc, !PT ;  /* 0x0000000855557812 */ /* 0x000fc800078efcff */
[----:B------:R-:W-:Y:S02]  /*15d70*/  ISETP.GE.AND P5, PT, R85, UR4, PT ;  /* 0x0000000455007c0c */ /* 0x000fe4000bfa6270 */
[--C-:B0-----:R-:W-:Y:S02]  /*15d80*/  SHF.R.U32.HI R85, RZ, 0x6, R74.reuse ;  /* 0x00000006ff557819 */ /* 0x101fe4000001164a */
[----:B-1----:R-:W-:Y:S02]  /*15d90*/  SHF.R.U32.HI R72, RZ, 0x6, R74 ;  /* 0x00000006ff487819 */ /* 0x002fe4000001164a */
[----:B------:R-:W-:Y:S01]  /*15da0*/  SGXT.U32 R85, R85, 0x1 ;  /* 0x000000015555781a */ /* 0x000fe20000000000 */
[----:B------:R-:W2:Y:S03]  /*15db0*/  LDL R74, [R1+0x4c] ;  /* 0x00004c00014a7983 */ /* 0x000ea60000100800 */
[----:B------:R-:W-:-:S04]  /*15dc0*/  LOP3.LUT R85, R85, 0xa, RZ, 0xfc, !PT ;  /* 0x0000000a55557812 */ /* 0x000fc800078efcff */
[----:B------:R-:W-:Y:S02]  /*15dd0*/  ISETP.GE.AND P4, PT, R85, UR4, PT ;  /* 0x0000000455007c0c */ /* 0x000fe4000bf86270 */
[----:B------:R-:W2:Y:S01]  /*15de0*/  LDL R85, [R1+0x48] ;  /* 0x0000480001557983 */ /* 0x000ea20000100800 */
[----:B------:R-:W-:-:S04]  /*15df0*/  SGXT.U32 R72, R72, 0x1 ;  /* 0x000000014848781a */ /* 0x000fc80000000000 */
[----:B------:R-:W-:Y:S01]  /*15e00*/  LOP3.LUT R72, R72, 0xc, RZ, 0xfc, !PT ;  /* 0x0000000c48487812 */ /* 0x000fe200078efcff */
[----:B------:R-:W-:Y:S02]  /*15e10*/  @!P1 IMAD.MOV.U32 R3, RZ, RZ, R71 ;  /* 0x000000ffff039224 */ /* 0x000fe400078e0047 */
[----:B------:R-:W2:Y:S01]  /*15e20*/  LDL R71, [R1+0x54] ;  /* 0x0000540001477983 */ /* 0x000ea20000100800 */
[----:B------:R-:W-:-:S03]  /*15e30*/  ISETP.GE.AND P0, PT, R72, UR4, PT ;  /* 0x0000000448007c0c */ /* 0x000fc6000bf06270 */
[----:B------:R-:W2:Y:S01]  /*15e40*/  LDL R72, [R1+0x50] ;  /* 0x0000500001487983 */ /* 0x000ea20000100800 */
[----:B------:R-:W-:Y:S01]  /*15e50*/  PRMT R42, RZ, 0x7610, R42 ;  /* 0x00007610ff2a7816 */ /* 0x000fe2000000002a */
[----:B------:R-:W-:Y:S01]  /*15e60*/  @!P1 IMAD.MOV.U32 R2, RZ, RZ, R91 ;  /* 0x000000ffff029224 */ /* 0x000fe200078e005b */
[----:B------:R-:W-:-:S04]  /*15e70*/  PRMT R67, RZ, 0x7610, R67 ;  /* 0x00007610ff437816 */ /* 0x000fc80000000043 */
[----:B------:R0:W2:Y:S02]  /*15e80*/  @!P1 LDG.E.U8 R42, desc[UR22][R2.64] ;  /* 0x00000016022a9981 */ /* 0x0000a4000c1e1100 */
[----:B0-----:R-:W-:Y:S02]  /*15e90*/  @!P3 IMAD.MOV.U32 R2, RZ, RZ, R87 ;  /* 0x000000ffff02b224 */ /* 0x001fe400078e0057 */
[----:B------:R-:W-:-:S05]  /*15ea0*/  @!P3 IMAD.MOV.U32 R3, RZ, RZ, R89 ;  /* 0x000000ffff03b224 */ /* 0x000fca00078e0059 */
[----:B------:R4:W2:Y:S02]  /*15eb0*/  @!P3 LDG.E.U8 R67, desc[UR22][R2.64] ;  /* 0x000000160243b981 */ /* 0x0008a4000c1e1100 */
[----:B----4-:R-:W-:Y:S02]  /*15ec0*/  @!P5 IMAD.MOV.U32 R2, RZ, RZ, R63 ;  /* 0x000000ffff02d224 */ /* 0x010fe400078e003f */
[----:B------:R-:W4:Y:S01]  /*15ed0*/  LDL R63, [R1+0x5c] ;  /* 0x00005c00013f7983 */ /* 0x000f220000100800 */
[----:B---3--:R-:W-:-:S03]  /*15ee0*/  @!P5 IMAD.MOV.U32 R3, RZ, RZ, R69 ;  /* 0x000000ffff03d224 */ /* 0x008fc600078e0045 */
[----:B------:R-:W3:Y:S01]  /*15ef0*/  LDL R69, [R1+0x58] ;  /* 0x0000580001457983 */ /* 0x000ee20000100800 */
[----:B------:R-:W0:Y:S01]  /*15f00*/  S2R R91, SR_TID.X ;  /* 0x00000000005b7919 */ /* 0x000e220000002100 */
[----:B------:R-:W-:-:S06]  /*15f10*/  PRMT R15, RZ, 0x7610, R15 ;  /* 0x00007610ff0f7816 */ /* 0x000fcc000000000f */
[----:B------:R2:W3:Y:S01]  /*15f20*/  @!P5 LDG.E.U8 R15, desc[UR22][R2.64] ;  /* 0x00000016020fd981 */ /* 0x0004e2000c1e1100 */
[----:B------:R-:W-:Y:S01]  /*15f30*/  PRMT R47, RZ, 0x7610, R47 ;  /* 0x00007610ff2f7816 */ /* 0x000fe2000000002f */
[----:B--2---:R-:W-:Y:S02]  /*15f40*/  @!P4 IMAD.MOV.U32 R2, RZ, RZ, R74 ;  /* 0x000000ffff02c224 */ /* 0x004fe400078e004a */
[----:B------:R-:W2:Y:S01]  /*15f50*/  LDL R74, [R1+0x64] ;  /* 0x00006400014a7983 */ /* 0x000ea20000100800 */
[----:B------:R-:W-:-:S03]  /*15f60*/  @!P4 IMAD.MOV.U32 R3, RZ, RZ, R85 ;  /* 0x000000ffff03c224 */ /* 0x000fc600078e0055 */
[----:B------:R-:W2:Y:S01]  /*15f70*/  LDL R85, [R1+0x60] ;  /* 0x0000600001557983 */ /* 0x000ea20000100800 */
[----:B0-----:R-:W-:-:S03]  /*15f80*/  SHF.R.U32.HI R87, RZ, 0x6, R91 ;  /* 0x00000006ff577819 */ /* 0x001fc6000001165b */
[----:B------:R0:W2:Y:S01]  /*15f90*/  @!P4 LDG.E.U8 R47, desc[UR22][R2.64] ;  /* 0x00000016022fc981 */ /* 0x0000a2000c1e1100 */
[----:B------:R-:W-:Y:S02]  /*15fa0*/  SGXT.U32 R87, R87, 0x1 ;  /* 0x000000015757781a */ /* 0x000fe40000000000 */
[----:B------:R-:W-:Y:S02]  /*15fb0*/  LEA.HI R89, R91, 0xe, RZ, 0x1a ;  /* 0x0000000e5b597811 */ /* 0x000fe400078fd0ff */
[----:B------:R-:W-:Y:S01]  /*15fc0*/  LOP3.LUT R87, R87, 0x10, RZ, 0xfc, !PT ;  /* 0x0000001057577812 */ /* 0x000fe200078efcff */
[----:B0-----:R-:W-:Y:S01]  /*15fd0*/  @!P0 IMAD.MOV.U32 R2, RZ, RZ, R71 ;  /* 0x000000ffff028224 */ /* 0x001fe200078e0047 */
[--C-:B------:R-:W-:Y:S01]  /*15fe0*/  SHF.R.U32.HI R71, RZ, 0x6, R91.reuse ;  /* 0x00000006ff477819 */ /* 0x100fe2000001165b */
[----:B------:R-:W-:Y:S01]  /*15ff0*/  @!P0 IMAD.MOV.U32 R3, RZ, RZ, R72 ;  /* 0x000000ffff038224 */ /* 0x000fe200078e0048 */
[----:B------:R-:W-:Y:S02]  /*16000*/  SHF.R.U32.HI R72, RZ, 0x6, R91 ;  /* 0x00000006ff487819 */ /* 0x000fe4000001165b */
[----:B------:R-:W-:-:S02]  /*16010*/  SGXT.U32 R71, R71, 0x1 ;  /* 0x000000014747781a */ /* 0x000fc40000000000 */
[----:B------:R-:W-:Y:S02]  /*16020*/  SGXT.U32 R72, R72, 0x1 ;  /* 0x000000014848781a */ /* 0x000fe40000000000 */
[----:B------:R-:W-:Y:S02]  /*16030*/  ISETP.GE.AND P1, PT, R89, UR4, PT ;  /* 0x0000000459007c0c */ /* 0x000fe4000bf26270 */
[----:B------:R-:W-:Y:S01]  /*16040*/  ISETP.GE.AND P3, PT, R87, UR4, PT ;  /* 0x0000000457007c0c */ /* 0x000fe2000bf66270 */
[----:B------:R-:W2:Y:S01]  /*16050*/  LDL R89, [R1+0x68] ;  /* 0x0000680001597983 */ /* 0x000ea20000100800 */
[----:B------:R-:W-:Y:S02]  /*16060*/  LOP3.LUT R72, R72, 0x12, RZ, 0xfc, !PT ;  /* 0x0000001248487812 */ /* 0x000fe400078efcff */
[----:B------:R-:W-:Y:S01]  /*16070*/  LOP3.LUT R71, R71, 0x14, RZ, 0xfc, !PT ;  /* 0x0000001447477812 */ /* 0x000fe200078efcff */
[----:B------:R-:W2:Y:S01]  /*16080*/  LDL R87, [R1+0x6c] ;  /* 0x00006c0001577983 */ /* 0x000ea20000100800 */
[----:B------:R-:W-:-:S02]  /*16090*/  ISETP.GE.AND P5, PT, R72, UR4, PT ;  /* 0x0000000448007c0c */ /* 0x000fc4000bfa6270 */
[----:B------:R-:W-:Y:S01]  /*160a0*/  ISETP.GE.AND P4, PT, R71, UR4, PT ;  /* 0x0000000447007c0c */ /* 0x000fe2000bf86270 */
[----:B------:R-:W2:Y:S01]  /*160b0*/  LDL R72, [R1+0x70] ;  /* 0x0000700001487983 */ /* 0x000ea20000100800 */
[----:B------:R-:W-:-:S03]  /*160c0*/  PRMT R41, RZ, 0x7610, R41 ;  /* 0x00007610ff297816 */ /* 0x000fc60000000029 */
[----:B------:R-:W2:Y:S04]  /*160d0*/  LDL R71, [R1+0x74] ;  /* 0x0000740001477983 */ /* 0x000ea80000100800 */
[----:B------:R4:W2:Y:S02]  /*160e0*/  @!P0 LDG.E.U8 R41, desc[UR22][R2.64] ;  /* 0x0000001602298981 */ /* 0x0008a4000c1e1100 */
[----:B----4-:R-:W-:Y:S02]  /*160f0*/  @!P1 IMAD.MOV.U32 R2, RZ, RZ, R63 ;  /* 0x000000ffff029224 */ /* 0x010fe400078e003f */
[----:B------:R-:W4:Y:S01]  /*16100*/  LDL R63, [R1+0x7c] ;  /* 0x00007c00013f7983 */ /* 0x000f220000100800 */
[----:B---3--:R-:W-:-:S03]  /*16110*/  @!P1 IMAD.MOV.U32 R3, RZ, RZ, R69 ;  /* 0x000000ffff039224 */ /* 0x008fc600078e0045 */
[----:B------:R-:W3:Y:S01]  /*16120*/  LDL R69, [R1+0x78] ;  /* 0x0000780001457983 */ /* 0x000ee20000100800 */
[----:B------:R-:W-:-:S04]  /*16130*/  SHF.R.U32.HI R91, RZ, 0x6, R91 ;  /* 0x00000006ff5b7819 */ /* 0x000fc8000001165b */
[----:B------:R-:W-:-:S04]  /*16140*/  SGXT.U32 R91, R91, 0x1 ;  /* 0x000000015b5b781a */ /* 0x000fc80000000000 */
[----:B------:R-:W-:-:S04]  /*16150*/  LOP3.LUT R91, R91, 0x16, RZ, 0xfc, !PT ;  /* 0x000000165b5b7812 */ /* 0x000fc800078efcff */
[----:B------:R-:W-:Y:S02]  /*16160*/  ISETP.GE.AND P0, PT, R91, UR4, PT ;  /* 0x000000045b007c0c */ /* 0x000fe4000bf06270 */
[----:B------:R-:W0:Y:S01]  /*16170*/  S2R R91, SR_TID.X ;  /* 0x00000000005b7919 */ /* 0x000e220000002100 */
[----:B------:R-:W-:-:S06]  /*16180*/  PRMT R66, RZ, 0x7610, R66 ;  /* 0x00007610ff427816 */ /* 0x000fcc0000000042 */
[----:B------:R2:W3:Y:S01]  /*16190*/  @!P1 LDG.E.U8 R66, desc[UR22][R2.64] ;  /* 0x0000001602429981 */ /* 0x0004e2000c1e1100 */
[----:B------:R-:W-:Y:S01]  /*161a0*/  PRMT R14, RZ, 0x7610, R14 ;  /* 0x00007610ff0e7816 */ /* 0x000fe2000000000e */
[----:B--2---:R-:W-:Y:S01]  /*161b0*/  @!P3 IMAD.MOV.U32 R2, RZ, RZ, R74 ;  /* 0x000000ffff02b224 */ /* 0x004fe200078e004a */
[--C-:B0-----:R-:W-:Y:S02]  /*161c0*/  SHF.R.U32.HI R74, RZ, 0x6, R91.reuse ;  /* 0x00000006ff4a7819 */ /* 0x101fe4000001165b */
[----:B------:R-:W-:Y:S01]  /*161d0*/  SHF.R.U32.HI R91, RZ, 0x6, R91 ;  /* 0x00000006ff5b7819 */ /* 0x000fe2000001165b */
[----:B------:R-:W-:Y:S01]  /*161e0*/  @!P3 IMAD.MOV.U32 R3, RZ, RZ, R85 ;  /* 0x000000ffff03b224 */ /* 0x000fe200078e0055 */
[----:B------:R-:W-:Y:S01]  /*161f0*/  SGXT.U32 R74, R74, 0x1 ;  /* 0x000000014a4a781a */ /* 0x000fe20000000000 */
[----:B------:R-:W2:Y:S01]  /*16200*/  LDL R85, [R1+0x80] ;  /* 0x0000800001557983 */ /* 0x000ea20000100800 */
[----:B------:R-:W-:-:S03]  /*16210*/  SGXT.U32 R91, R91, 0x1 ;  /* 0x000000015b5b781a */ /* 0x000fc60000000000 */
[----:B------:R0:W2:Y:S01]  /*16220*/  @!P3 LDG.E.U8 R14, desc[UR22][R2.64] ;  /* 0x00000016020eb981 */ /* 0x0000a2000c1e1100 */
[----:B------:R-:W-:-:S04]  /*16230*/  LOP3.LUT R91, R91, 0x1a, RZ, 0xfc, !PT ;  /* 0x0000001a5b5b7812 */ /* 0x000fc800078efcff */
[----:B------:R-:W-:Y:S02]  /*16240*/  ISETP.GE.AND P3, PT, R91, UR4, PT ;  /* 0x000000045b007c0c */ /* 0x000fe4000bf66270 */
[----:B------:R-:W1:Y:S01]  /*16250*/  S2R R91, SR_TID.X ;  /* 0x00000000005b7919 */ /* 0x000e620000002100 */
[----:B------:R-:W-:Y:S02]  /*16260*/  LOP3.LUT R74, R74, 0x18, RZ, 0xfc, !PT ;  /* 0x000000184a4a7812 */ /* 0x000fe400078efcff */
[----:B------:R-:W-:Y:S02]  /*16270*/  PRMT R10, RZ, 0x7610, R10 ;  /* 0x00007610ff0a7816 */ /* 0x000fe4000000000a */
[----:B------:R-:W-:Y:S02]  /*16280*/  ISETP.GE.AND P1, PT, R74, UR4, PT ;  /* 0x000000044a007c0c */ /* 0x000fe4000bf26270 */
[----:B------:R-:W2:Y:S01]  /*16290*/  LDL R74, [R1+0x84] ;  /* 0x00008400014a7983 */ /* 0x000ea20000100800 */
[----:B0-----:R-:W-:Y:S01]  /*162a0*/  @!P5 IMAD.MOV.U32 R3, RZ, RZ, R89 ;  /* 0x000000ffff03d224 */ /* 0x001fe200078e0059 */
[----:B------:R-:W-:-:S02]  /*162b0*/  PRMT R40, RZ, 0x7610, R40 ;  /* 0x00007610ff287816 */ /* 0x000fc40000000028 */
[----:B------:R-:W2:Y:S01]  /*162c0*/  LDL R89, [R1+0x98] ;  /* 0x0000980001597983 */ /* 0x000ea20000100800 */
[----:B------:R-:W-:-:S05]  /*162d0*/  @!P5 IMAD.MOV.U32 R2, RZ, RZ, R87 ;  /* 0x000000ffff02d224 */ /* 0x000fca00078e0057 */
[----:B------:R0:W2:Y:S02]  /*162e0*/  @!P5 LDG.E.U8 R10, desc[UR22][R2.64] ;  /* 0x00000016020ad981 */ /* 0x0000a4000c1e1100 */
[----:B0-----:R-:W-:Y:S02]  /*162f0*/  @!P4 IMAD.MOV.U32 R2, RZ, RZ, R71 ;  /* 0x000000ffff02c224 */ /* 0x001fe400078e0047 */
[----:B------:R-:W-:Y:S01]  /*16300*/  @!P4 IMAD.MOV.U32 R3, RZ, RZ, R72 ;  /* 0x000000ffff03c224 */ /* 0x000fe200078e0048 */
[----:B------:R-:W2:Y:S04]  /*16310*/  LDL R71, [R1+0x8c] ;  /* 0x00008c0001477983 */ /* 0x000ea80000100800 */
[----:B------:R-:W2:Y:S04]  /*16320*/  LDL R72, [R1+0x88] ;  /* 0x0000880001487983 */ /* 0x000ea80000100800 */
[----:B------:R4:W2:Y:S02]  /*16330*/  @!P4 LDG.E.U8 R40, desc[UR22][R2.64] ;  /* 0x000000160228c981 */ /* 0x0008a4000c1e1100 */
[----:B----4-:R-:W-:Y:S01]  /*16340*/  @!P0 IMAD.MOV.U32 R2, RZ, RZ, R63 ;  /* 0x000000ffff028224 */ /* 0x010fe200078e003f */
[----:B-1----:R-:W-:-:S04]  /*16350*/  SHF.R.U32.HI R63, RZ, 0x6, R91 ;  /* 0x00000006ff3f7819 */ /* 0x002fc8000001165b */
[----:B------:R-:W-:-:S04]  /*16360*/  SGXT.U32 R63, R63, 0x1 ;  /* 0x000000013f3f781a */ /* 0x000fc80000000000 */
[----:B------:R-:W-:-:S04]  /*16370*/  LOP3.LUT R63, R63, 0x1c, RZ, 0xfc, !PT ;  /* 0x0000001c3f3f7812 */ /* 0x000fc800078efcff */
[----:B------:R-:W-:Y:S02]  /*16380*/  ISETP.GE.AND P5, PT, R63, UR4, PT ;  /* 0x000000043f007c0c */ /* 0x000fe4000bfa6270 */
[----:B------:R-:W-:-:S04]  /*16390*/  LEA.HI R63, R91, 0x1e, RZ, 0x1a ;  /* 0x0000001e5b3f7811 */ /* 0x000fc800078fd0ff */
[----:B------:R-:W-:Y:S02]  /*163a0*/  ISETP.GE.AND P4, PT, R63, UR4, PT ;  /* 0x000000043f007c0c */ /* 0x000fe4000bf86270 */
[----:B------:R-:W4:Y:S01]  /*163b0*/  LDL R63, [R1+0x94] ;  /* 0x00009400013f7983 */ /* 0x000f220000100800 */
[----:B---3--:R-:W-:-:S03]  /*163c0*/  @!P0 IMAD.MOV.U32 R3, RZ, RZ, R69 ;  /* 0x000000ffff038224 */ /* 0x008fc600078e0045 */
[----:B------:R-:W3:Y:S01]  /*163d0*/  LDL R69, [R1+0x90] ;  /* 0x0000900001457983 */ /* 0x000ee20000100800 */
[----:B------:R-:W-:Y:S02]  /*163e0*/  PRMT R65, RZ, 0x7610, R65 ;  /* 0x00007610ff417816 */ /* 0x000fe40000000041 */
[----:B------:R-:W-:-:S04]  /*163f0*/  PRMT R13, RZ, 0x7610, R13 ;  /* 0x00007610ff0d7816 */ /* 0x000fc8000000000d */
[----:B------:R2:W3:Y:S01]  /*16400*/  @!P0 LDG.E.U8 R65, desc[UR22][R2.64] ;  /* 0x0000001602418981 */ /* 0x0004e2000c1e1100 */
[----:B------:R-:W-:Y:S02]  /*16410*/  PRMT R9, RZ, 0x7610, R9 ;  /* 0x00007610ff097816 */ /* 0x000fe40000000009 */
[----:B------:R-:W-:-:S04]  /*16420*/  SHF.R.U32.HI R87, RZ, 0x6, R91 ;  /* 0x00000006ff577819 */ /* 0x000fc8000001165b */
[----:B------:R-:W-:-:S04]  /*16430*/  SGXT.U32 R87, R87, 0x1 ;  /* 0x000000015757781a */ /* 0x000fc80000000000 */
[----:B------:R-:W-:-:S04]  /*16440*/  LOP3.LUT R87, R87, 0x20, RZ, 0xfc, !PT ;  /* 0x0000002057577812 */ /* 0x000fc800078efcff */
[----:B------:R-:W-:Y:S02]  /*16450*/  ISETP.GE.AND P0, PT, R87, UR4, PT ;  /* 0x0000000457007c0c */ /* 0x000fe4000bf06270 */
[----:B------:R-:W3:Y:S01]  /*16460*/  LDL R87, [R1+0x9c] ;  /* 0x00009c0001577983 */ /* 0x000ee20000100800 */
[----:B--2---:R-:W-:-:S03]  /*16470*/  @!P1 IMAD.MOV.U32 R3, RZ, RZ, R85 ;  /* 0x000000ffff039224 */ /* 0x004fc600078e0055 */
[----:B------:R-:W2:Y:S01]  /*16480*/  LDL R85, [R1+0xa0] ;  /* 0x0000a00001557983 */ /* 0x000ea20000100800 */
[----:B------:R-:W-:-:S03]  /*16490*/  @!P1 IMAD.MOV.U32 R2, RZ, RZ, R74 ;  /* 0x000000ffff029224 */ /* 0x000fc600078e004a */
[----:B------:R-:W2:Y:S04]  /*164a0*/  LDL R74, [R1+0xa4] ;  /* 0x0000a400014a7983 */ /* 0x000ea80000100800 */
[----:B------:R0:W2:Y:S02]  /*164b0*/  @!P1 LDG.E.U8 R13, desc[UR22][R2.64] ;  /* 0x00000016020d9981 */ /* 0x0000a4000c1e1100 */
[----:B0-----:R-:W-:Y:S02]  /*164c0*/  @!P3 IMAD.MOV.U32 R2, RZ, RZ, R71 ;  /* 0x000000ffff02b224 */ /* 0x001fe400078e0047 */
[----:B------:R-:W2:Y:S01]  /*164d0*/  LDL R71, [R1+0xac] ;  /* 0x0000ac0001477983 */ /* 0x000ea20000100800 */
[----:B------:R-:W-:-:S03]  /*164e0*/  @!P3 IMAD.MOV.U32 R3, RZ, RZ, R72 ;  /* 0x000000ffff03b224 */ /* 0x000fc600078e0048 */
[----:B------:R-:W2:Y:S04]  /*164f0*/  LDL R72, [R1+0xa8] ;  /* 0x0000a80001487983 */ /* 0x000ea80000100800 */
[----:B------:R0:W2:Y:S02]  /*16500*/  @!P3 LDG.E.U8 R9, desc[UR22][R2.64] ;  /* 0x000000160209b981 */ /* 0x0000a4000c1e1100 */
[----:B0-----:R-:W0:Y:S02]  /*16510*/  S2R R3, SR_TID.X ;  /* 0x0000000000037919 */ /* 0x001e240000002100 */
[--C-:B0-----:R-:W-:Y:S02]  /*16520*/  SHF.R.U32.HI R91, RZ, 0x6, R3.reuse ;  /* 0x00000006ff5b7819 */ /* 0x101fe40000011603 */
[----:B------:R-:W-:-:S04]  /*16530*/  SHF.R.U32.HI R3, RZ, 0x6, R3 ;  /* 0x00000006ff037819 */ /* 0x000fc80000011603 */
[----:B------:R-:W-:-:S04]  /*16540*/  SGXT.U32 R3, R3, 0x1 ;  /* 0x000000010303781a */ /* 0x000fc80000000000 */
[----:B------:R-:W-:-:S04]  /*16550*/  LOP3.LUT R3, R3, 0x22, RZ, 0xfc, !PT ;  /* 0x0000002203037812 */ /* 0x000fc800078efcff */
[----:B------:R-:W-:Y:S01]  /*16560*/  ISETP.GE.AND P1, PT, R3, UR4, PT ;  /* 0x0000000403007c0c */ /* 0x000fe2000bf26270 */
[----:B----4-:R-:W-:Y:S02]  /*16570*/  @!P5 IMAD.MOV.U32 R2, RZ, RZ, R63 ;  /* 0x000000ffff02d224 */ /* 0x010fe400078e003f */
[----:B------:R-:W4:Y:S01]  /*16580*/  LDL R63, [R1+0xb4] ;  /* 0x0000b400013f7983 */ /* 0x000f220000100800 */
[----:B---3--:R-:W-:-:S03]  /*16590*/  @!P5 IMAD.MOV.U32 R3, RZ, RZ, R69 ;  /* 0x000000ffff03d224 */ /* 0x008fc600078e0045 */
[----:B------:R-:W3:Y:S01]  /*165a0*/  LDL R69, [R1+0xb0] ;  /* 0x0000b00001457983 */ /* 0x000ee20000100800 */
[----:B------:R-:W-:Y:S02]  /*165b0*/  SGXT.U32 R91, R91, 0x1 ;  /* 0x000000015b5b781a */ /* 0x000fe40000000000 */
[----:B------:R-:W-:Y:S02]  /*165c0*/  PRMT R39, RZ, 0x7610, R39 ;  /* 0x00007610ff277816 */ /* 0x000fe40000000027 */
[----:B------:R-:W-:Y:S02]  /*165d0*/  LOP3.LUT R91, R91, 0x24, RZ, 0xfc, !PT ;  /* 0x000000245b5b7812 */ /* 0x000fe400078efcff */
[----:B------:R-:W-:Y:S02]  /*165e0*/  PRMT R64, RZ, 0x7610, R64 ;  /* 0x00007610ff407816 */ /* 0x000fe40000000040 */
[----:B------:R0:W3:Y:S01]  /*165f0*/  @!P5 LDG.E.U8 R39, desc[UR22][R2.64] ;  /* 0x000000160227d981 */ /* 0x0000e2000c1e1100 */
[----:B------:R-:W-:-:S02]  /*16600*/  ISETP.GE.AND P3, PT, R91, UR4, PT ;  /* 0x000000045b007c0c */ /* 0x000fc4000bf66270 */
[----:B------:R-:W1:Y:S01]  /*16610*/  S2R R91, SR_TID.X ;  /* 0x00000000005b7919 */ /* 0x000e620000002100 */
[----:B------:R-:W-:Y:S01]  /*16620*/  PRMT R12, RZ, 0x7610, R12 ;  /* 0x00007610ff0c7816 */ /* 0x000fe2000000000c */
[----:B0-----:R-:W-:Y:S01]  /*16630*/  @!P4 IMAD.MOV.U32 R3, RZ, RZ, R89 ;  /* 0x000000ffff03c224 */ /* 0x001fe200078e0059 */
[----:B------:R-:W-:Y:S01]  /*16640*/  PRMT R8, RZ, 0x7610, R8 ;  /* 0x00007610ff087816 */ /* 0x000fe20000000008 */
[----:B------:R-:W3:Y:S01]  /*16650*/  LDL R89, [R1+0x4c0] ;  /* 0x0004c00001597983 */ /* 0x000ee20000100800 */
[----:B------:R-:W-:-:S05]  /*16660*/  @!P4 IMAD.MOV.U32 R2, RZ, RZ, R87 ;  /* 0x000000ffff02c224 */ /* 0x000fca00078e0057 */
[----:B------:R2:W3:Y:S02]  /*16670*/  @!P4 LDG.E.U8 R64, desc[UR22][R2.64] ;  /* 0x000000160240c981 */ /* 0x0004e4000c1e1100 */
[----:B--2---:R-:W-:Y:S02]  /*16680*/  @!P0 IMAD.MOV.U32 R3, RZ, RZ, R85 ;  /* 0x000000ffff038224 */ /* 0x004fe400078e0055 */
[----:B------:R-:W-:-:S05]  /*16690*/  @!P0 IMAD.MOV.U32 R2, RZ, RZ, R74 ;  /* 0x000000ffff028224 */ /* 0x000fca00078e004a */
[----:B------:R0:W2:Y:S02]  /*166a0*/  @!P0 LDG.E.U8 R12, desc[UR22][R2.64] ;  /* 0x00000016020c8981 */ /* 0x0000a4000c1e1100 */
[----:B0-----:R-:W-:Y:S01]  /*166b0*/  @!P1 IMAD.MOV.U32 R2, RZ, RZ, R71 ;  /* 0x000000ffff029224 */ /* 0x001fe200078e0047 */
[--C-:B-1----:R-:W-:Y:S01]  /*166c0*/  SHF.R.U32.HI R87, RZ, 0x6, R91.reuse ;  /* 0x00000006ff577819 */ /* 0x102fe2000001165b */
[----:B------:R-:W2:Y:S01]  /*166d0*/  LDL R71, [R1+0x4d4] ;  /* 0x0004d40001477983 */ /* 0x000ea20000100800 */
[----:B------:R-:W-:Y:S02]  /*166e0*/  @!P1 IMAD.MOV.U32 R3, RZ, RZ, R72 ;  /* 0x000000ffff039224 */ /* 0x000fe400078e0048 */
[----:B------:R-:W-:Y:S01]  /*166f0*/  SGXT.U32 R87, R87, 0x1 ;  /* 0x000000015757781a */ /* 0x000fe20000000000 */
[----:B------:R-:W2:Y:S04]  /*16700*/  LDL R72, [R1+0x4d0] ;  /* 0x0004d00001487983 */ /* 0x000ea80000100800 */
[----:B------:R4:W2:Y:S01]  /*16710*/  @!P1 LDG.E.U8 R8, desc[UR22][R2.64] ;  /* 0x0000001602089981 */ /* 0x0008a2000c1e1100 */
[----:B------:R-:W-:-:S02]  /*16720*/  SHF.R.U32.HI R74, RZ, 0x6, R91 ;  /* 0x00000006ff4a7819 */ /* 0x000fc4000001165b */
[----:B------:R-:W-:Y:S02]  /*16730*/  SHF.R.U32.HI R85, RZ, 0x6, R91 ;  /* 0x00000006ff557819 */ /* 0x000fe4000001165b */
[----:B------:R-:W-:Y:S01]  /*16740*/  PRMT R38, RZ, 0x7610, R38 ;  /* 0x00007610ff267816 */ /* 0x000fe20000000026 */
[----:B------:R-:W2:Y:S01]  /*16750*/  LDL R91, [R1+0xbc] ;  /* 0x0000bc00015b7983 */ /* 0x000ea20000100800 */
[----:B------:R-:W-:Y:S02]  /*16760*/  LOP3.LUT R87, R87, 0x26, RZ, 0xfc, !PT ;  /* 0x0000002657577812 */ /* 0x000fe400078efcff */
[----:B------:R-:W-:Y:S02]  /*16770*/  SGXT.U32 R74, R74, 0x1 ;  /* 0x000000014a4a781a */ /* 0x000fe40000000000 */
[----:B------:R-:W-:Y:S02]  /*16780*/  SGXT.U32 R85, R85, 0x1 ;  /* 0x000000015555781a */ /* 0x000fe40000000000 */
[----:B------:R-:W-:-:S02]  /*16790*/  ISETP.GE.AND P5, PT, R87, UR4, PT ;  /* 0x0000000457007c0c */ /* 0x000fc4000bfa6270 */
[----:B------:R-:W-:Y:S01]  /*167a0*/  LOP3.LUT R85, R85, 0x28, RZ, 0xfc, !PT ;  /* 0x0000002855557812 */ /* 0x000fe200078efcff */
[----:B------:R-:W2:Y:S01]  /*167b0*/  LDL R87, [R1+0x4c4] ;  /* 0x0004c40001577983 */ /* 0x000ea20000100800 */
[----:B------:R-:W-:Y:S02]  /*167c0*/  LOP3.LUT R74, R74, 0x2a, RZ, 0xfc, !PT ;  /* 0x0000002a4a4a7812 */ /* 0x000fe400078efcff */
[----:B------:R-:W-:Y:S02]  /*167d0*/  ISETP.GE.AND P4, PT, R85, UR4, PT ;  /* 0x0000000455007c0c */ /* 0x000fe4000bf86270 */
[----:B------:R-:W-:Y:S01]  /*167e0*/  ISETP.GE.AND P0, PT, R74, UR4, PT ;  /* 0x000000044a007c0c */ /* 0x000fe2000bf06270 */
[----:B------:R-:W2:Y:S04]  /*167f0*/  LDL R85, [R1+0x4c8] ;  /* 0x0004c80001557983 */ /* 0x000ea80000100800 */
[----:B------:R-:W2:Y:S01]  /*16800*/  LDL R74, [R1+0x4cc] ;  /* 0x0004cc00014a7983 */ /* 0x000ea20000100800 */
[----:B----4-:R-:W-:-:S02]  /*16810*/  @!P3 IMAD.MOV.U32 R2, RZ, RZ, R63 ;  /* 0x000000ffff02b224 */ /* 0x010fc400078e003f */
[----:B------:R-:W0:Y:S01]  /*16820*/  S2R R63, SR_TID.X ;  /* 0x00000000003f7919 */ /* 0x000e220000002100 */
[----:B---3--:R-:W-:-:S05]  /*16830*/  @!P3 IMAD.MOV.U32 R3, RZ, RZ, R69 ;  /* 0x000000ffff03b224 */ /* 0x008fca00078e0045 */
[----:B------:R2:W3:Y:S04]  /*16840*/  @!P3 LDG.E.U8 R38, desc[UR22][R2.64] ;  /* 0x000000160226b981 */ /* 0x0004e8000c1e1100 */
[----:B------:R-:W4:Y:S01]  /*16850*/  LDL R3, [R1+0xb8] ;  /* 0x0000b80001037983 */ /* 0x000f220000100800 */
[----:B0-----:R-:W-:-:S04]  /*16860*/  SHF.R.U32.HI R69, RZ, 0x6, R63 ;  /* 0x00000006ff457819 */ /* 0x001fc8000001163f */
[----:B------:R-:W-:Y:S02]  /*16870*/  SGXT.U32 R69, R69, 0x1 ;  /* 0x000000014545781a */ /* 0x000fe40000000000 */
[----:B------:R-:W-:Y:S02]  /*16880*/  LEA.HI R63, R63, 0x2e, RZ, 0x1a ;  /* 0x0000002e3f3f7811 */ /* 0x000fe400078fd0ff */
[----:B------:R-:W-:Y:S02]  /*16890*/  LOP3.LUT R69, R69, 0x2c, RZ, 0xfc, !PT ;  /* 0x0000002c45457812 */ /* 0x000fe400078efcff */
[----:B------:R-:W-:Y:S02]  /*168a0*/  ISETP.GE.AND P3, PT, R63, UR4, PT ;  /* 0x000000043f007c0c */ /* 0x000fe4000bf66270 */
[----:B------:R-:W-:Y:S01]  /*168b0*/  ISETP.GE.AND P1, PT, R69, UR4, PT ;  /* 0x0000000445007c0c */ /* 0x000fe2000bf26270 */
[----:B------:R-:W3:Y:S04]  /*168c0*/  LDL R63, [R1+0x4dc] ;  /* 0x0004dc00013f7983 */ /* 0x000ee80000100800 */
[----:B------:R-:W3:Y:S01]  /*168d0*/  LDL R69, [R1+0x4d8] ;  /* 0x0004d80001457983 */ /* 0x000ee20000100800 */
[----:B------:R-:W-:-:S02]  /*168e0*/  PRMT R27, RZ, 0x7610, R27 ;  /* 0x00007610ff1b7816 */ /* 0x000fc4000000001b */
[----:B------:R-:W-:Y:S02]  /*168f0*/  PRMT R11, RZ, 0x7610, R11 ;  /* 0x00007610ff0b7816 */ /* 0x000fe4000000000b */
[----:B------:R-:W-:Y:S02]  /*16900*/  PRMT R7, RZ, 0x7610, R7 ;  /* 0x00007610ff077816 */ /* 0x000fe40000000007 */
[----:B------:R-:W-:Y:S02]  /*16910*/  PRMT R37, RZ, 0x7610, R37 ;  /* 0x00007610ff257816 */ /* 0x000fe40000000025 */
[----:B------:R-:W-:Y:S01]  /*16920*/  PRMT R26, RZ, 0x7610, R26 ;  /* 0x00007610ff1a7816 */ /* 0x000fe2000000001a */
[----:B--2---:R-:W-:-:S05]  /*16930*/  @!P5 IMAD.MOV.U32 R2, RZ, RZ, R91 ;  /* 0x000000ffff02d224 */ /* 0x004fca00078e005b */
[----:B----4-:R0:W2:Y:S02]  /*16940*/  @!P5 LDG.E.U8 R27, desc[UR22][R2.64] ;  /* 0x00000016021bd981 */ /* 0x0100a4000c1e1100 */
[----:B0-----:R-:W-:Y:S02]  /*16950*/  @!P4 IMAD.MOV.U32 R2, RZ, RZ, R87 ;  /* 0x000000ffff02c224 */ /* 0x001fe400078e0057 */
[----:B------:R-:W-:-:S05]  /*16960*/  @!P4 IMAD.MOV.U32 R3, RZ, RZ, R89 ;  /* 0x000000ffff03c224 */ /* 0x000fca00078e0059 */
[----:B------:R0:W4:Y:S02]  /*16970*/  @!P4 LDG.E.U8 R11, desc[UR22][R2.64] ;  /* 0x00000016020bc981 */ /* 0x000124000c1e1100 */
[----:B0-----:R-:W-:Y:S02]  /*16980*/  @!P0 IMAD.MOV.U32 R2, RZ, RZ, R74 ;  /* 0x000000ffff028224 */ /* 0x001fe400078e004a */
[----:B------:R-:W-:-:S05]  /*16990*/  @!P0 IMAD.MOV.U32 R3, RZ, RZ, R85 ;  /* 0x000000ffff038224 */ /* 0x000fca00078e0055 */
[----:B------:R0:W2:Y:S02]  /*169a0*/  @!P0 LDG.E.U8 R7, desc[UR22][R2.64] ;  /* 0x0000001602078981 */ /* 0x0000a4000c1e1100 */
[----:B0-----:R-:W-:Y:S02]  /*169b0*/  @!P1 IMAD.MOV.U32 R2, RZ, RZ, R71 ;  /* 0x000000ffff029224 */ /* 0x001fe400078e0047 */
[----:B------:R-:W-:Y:S01]  /*169c0*/  @!P1 IMAD.MOV.U32 R3, RZ, RZ, R72 ;  /* 0x000000ffff039224 */ /* 0x000fe200078e0048 */
[----:B------:R-:W0:Y:S04]  /*169d0*/  S2R R91, SR_TID.X ;  /* 0x00000000005b7919 */ /* 0x000e280000002100 */
[----:B------:R3:W2:Y:S01]  /*169e0*/  @!P1 LDG.E.U8 R37, desc[UR22][R2.64] ;  /* 0x0000001602259981 */ /* 0x0006a2000c1e1100 */
[----:B------:R-:W-:-:S03]  /*169f0*/  PRMT R5, RZ, 0x7610, R5 ;  /* 0x00007610ff057816 */ /* 0x000fc60000000005 */
[----:B------:R-:W2:Y:S04]  /*16a00*/  LDL R72, [R1+0x4f8] ;  /* 0x0004f80001487983 */ /* 0x000ea80000100800 */
[----:B------:R-:W2:Y:S01]  /*16a10*/  LDL R71, [R1+0x4fc] ;  /* 0x0004fc0001477983 */ /* 0x000ea20000100800 */
[----:B---3--:R-:W-:Y:S02]  /*16a20*/  @!P3 IMAD.MOV.U32 R2, RZ, RZ, R63 ;  /* 0x000000ffff02b224 */ /* 0x008fe400078e003f */
[----:B------:R-:W-:Y:S01]  /*16a30*/  @!P3 IMAD.MOV.U32 R3, RZ, RZ, R69 ;  /* 0x000000ffff03b224 */ /* 0x000fe200078e0045 */
[----:B------:R-:W3:Y:S04]  /*16a40*/  LDL R63, [R1+0x504] ;  /* 0x00050400013f7983 */ /* 0x000ee80000100800 */
[----:B------:R1:W2:Y:S04]  /*16a50*/  @!P3 LDG.E.U8 R26, desc[UR22][R2.64] ;  /* 0x00000016021ab981 */ /* 0x0002a8000c1e1100 */
[----:B------:R-:W2:Y:S04]  /*16a60*/  LDL R69, [R1+0x500] ;  /* 0x0005000001457983 */ /* 0x000ea80000100800 */
[----:B------:R-:W1:Y:S04]  /*16a70*/  LDL R2, [R1+0x4e0] ;  /* 0x0004e00001027983 */ /* 0x000e680000100800 */
[----:B------:R-:W1:Y:S01]  /*16a80*/  LDL R3, [R1+0x4e4] ;  /* 0x0004e40001037983 */ /* 0x000e620000100800 */
[----:B0-----:R-:W-:-:S04]  /*16a90*/  SHF.R.U32.HI R87, RZ, 0x6, R91 ;  /* 0x00000006ff577819 */ /* 0x001fc8000001165b */
[----:B------:R-:W-:-:S04]  /*16aa0*/  SGXT.U32 R87, R87, 0x1 ;  /* 0x000000015757781a */ /* 0x000fc80000000000 */
[----:B------:R-:W-:-:S04]  /*16ab0*/  LOP3.LUT R87, R87, 0x30, RZ, 0xfc, !PT ;  /* 0x0000003057577812 */ /* 0x000fc800078efcff */
[----:B------:R-:W-:Y:S02]  /*16ac0*/  ISETP.GE.AND P5, PT, R87, UR4, PT ;  /* 0x0000000457007c0c */ /* 0x000fe4000bfa6270 */
[--C-:B------:R-:W-:Y:S01]  /*16ad0*/  SHF.R.U32.HI R74, RZ, 0x6, R91.reuse ;  /* 0x00000006ff4a7819 */ /* 0x100fe2000001165b */
[----:B------:R-:W2:Y:S01]  /*16ae0*/  LDL R87, [R1+0x4f0] ;  /* 0x0004f00001577983 */ /* 0x000ea20000100800 */
[--C-:B------:R-:W-:Y:S02]  /*16af0*/  SHF.R.U32.HI R85, RZ, 0x6, R91.reuse ;  /* 0x00000006ff557819 */ /* 0x100fe4000001165b */
[--C-:B------:R-:W-:Y:S02]  /*16b00*/  SHF.R.U32.HI R89, RZ, 0x6, R91.reuse ;  /* 0x00000006ff597819 */ /* 0x100fe4000001165b */
[----:B------:R-:W-:Y:S02]  /*16b10*/  SHF.R.U32.HI R91, RZ, 0x6, R91 ;  /* 0x00000006ff5b7819 */ /* 0x000fe4000001165b */
[----:B------:R-:W-:-:S02]  /*16b20*/  SGXT.U32 R74, R74, 0x1 ;  /* 0x000000014a4a781a */ /* 0x000fc40000000000 */
[----:B------:R-:W-:Y:S02]  /*16b30*/  SGXT.U32 R85, R85, 0x1 ;  /* 0x000000015555781a */ /* 0x000fe40000000000 */
[----:B------:R-:W-:Y:S02]  /*16b40*/  SGXT.U32 R91, R91, 0x1 ;  /* 0x000000015b5b781a */ /* 0x000fe40000000000 */
[----:B------:R-:W-:Y:S02]  /*16b50*/  LOP3.LUT R74, R74, 0x34, RZ, 0xfc, !PT ;  /* 0x000000344a4a7812 */ /* 0x000fe400078efcff */
[----:B------:R-:W-:Y:S02]  /*16b60*/  SGXT.U32 R89, R89, 0x1 ;  /* 0x000000015959781a */ /* 0x000fe40000000000 */
[----:B------:R-:W-:Y:S02]  /*16b70*/  LOP3.LUT R85, R85, 0x32, RZ, 0xfc, !PT ;  /* 0x0000003255557812 */ /* 0x000fe400078efcff */
[----:B------:R-:W-:-:S02]  /*16b80*/  LOP3.LUT R91, R91, 0x36, RZ, 0xfc, !PT ;  /* 0x000000365b5b7812 */ /* 0x000fc400078efcff */
[----:B------:R-:W-:Y:S02]  /*16b90*/  LOP3.LUT R89, R89, 0x38, RZ, 0xfc, !PT ;  /* 0x0000003859597812 */ /* 0x000fe400078efcff */
[----:B------:R-:W-:Y:S02]  /*16ba0*/  ISETP.GE.AND P0, PT, R74, UR4, PT ;  /* 0x000000044a007c0c */ /* 0x000fe4000bf06270 */
[----:B------:R-:W2:Y:S01]  /*16bb0*/  LDL R74, [R1+0x4ec] ;  /* 0x0004ec00014a7983 */ /* 0x000ea20000100800 */
[----:B------:R-:W-:Y:S02]  /*16bc0*/  ISETP.GE.AND P4, PT, R85, UR4, PT ;  /* 0x0000000455007c0c */ /* 0x000fe4000bf86270 */
[----:B------:R-:W-:Y:S01]  /*16bd0*/  ISETP.GE.AND P1, PT, R91, UR4, PT ;  /* 0x000000045b007c0c */ /* 0x000fe2000bf26270 */
[----:B------:R-:W3:Y:S01]  /*16be0*/  LDL R85, [R1+0x4f4] ;  /* 0x0004f40001557983 */ /* 0x000ee20000100800 */
[----:B------:R-:W-:-:S03]  /*16bf0*/  ISETP.GE.AND P3, PT, R89, UR4, PT ;  /* 0x0000000459007c0c */ /* 0x000fc6000bf66270 */
[----:B------:R-:W3:Y:S04]  /*16c00*/  LDL.LU R91, [R1+0x754] ;  /* 0x00075400015b7983 */ /* 0x000ee80000300800 */
[----:B------:R-:W3:Y:S01]  /*16c10*/  LDL.LU R89, [R1+0x750] ;  /* 0x0007500001597983 */ /* 0x000ee20000300800 */
[----:B-1----:R-:W-:-:S04]  /*16c20*/  @!P5 LOP3.LUT R3, R3, R2, RZ, 0x3c, !PT ;  /* 0x000000020303d212 */ /* 0x002fc800078e3cff */
[----:B------:R-:W-:-:S04]  /*16c30*/  @!P5 LOP3.LUT R2, R3, R2, RZ, 0x3c, !PT ;  /* 0x000000020302d212 */ /* 0x000fc800078e3cff */
[----:B------:R-:W-:-:S05]  /*16c40*/  @!P5 LOP3.LUT R3, R3, R2, RZ, 0x3c, !PT ;  /* 0x000000020303d212 */ /* 0x000fca00078e3cff */
[----:B------:R2:W3:Y:S04]  /*16c50*/  @!P5 LDG.E.U8 R5, desc[UR22][R2.64] ;  /* 0x000000160205d981 */ /* 0x0004e8000c1e1100 */
[----:B------:R-:W3:Y:S01]  /*16c60*/  LDL R3, [R1+0x4e8] ;  /* 0x0004e80001037983 */ /* 0x000ee20000100800 */
[----:B------:R-:W-:Y:S02]  /*16c70*/  PRMT R6, RZ, 0x7610, R6 ;  /* 0x00007610ff067816 */ /* 0x000fe40000000006 */
[----:B------:R-:W-:Y:S02]  /*16c80*/  PRMT R36, RZ, 0x7610, R36 ;  /* 0x00007610ff247816 */ /* 0x000fe40000000024 */
[----:B------:R-:W-:Y:S01]  /*16c90*/  PRMT R68, RZ, 0x7610, R68 ;  /* 0x00007610ff447816 */ /* 0x000fe20000000044 */
[----:B--2---:R-:W-:Y:S01]  /*16ca0*/  @!P4 IMAD.MOV.U32 R2, RZ, RZ, R74 ;  /* 0x000000ffff02c224 */ /* 0x004fe200078e004a */
[----:B------:R-:W-:Y:S01]  /*16cb0*/  PRMT R4, RZ, 0x7610, R4 ;  /* 0x00007610ff047816 */ /* 0x000fe20000000004 */
[----:B------:R-:W0:Y:S03]  /*16cc0*/  S2R R74, SR_TID.X ;  /* 0x00000000004a7919 */ /* 0x000e260000002100 */
[----:B---3--:R1:W2:Y:S02]  /*16cd0*/  @!P4 LDG.E.U8 R6, desc[UR22][R2.64] ;  /* 0x000000160206c981 */ /* 0x0082a4000c1e1100 */
[----:B-1----:R-:W-:-:S02]  /*16ce0*/  @!P0 IMAD.MOV.U32 R2, RZ, RZ, R85 ;  /* 0x000000ffff028224 */ /* 0x002fc400078e0055 */
[----:B------:R-:W-:-:S05]  /*16cf0*/  @!P0 IMAD.MOV.U32 R3, RZ, RZ, R87 ;  /* 0x000000ffff038224 */ /* 0x000fca00078e0057 */
[----:B------:R1:W3:Y:S02]  /*16d00*/  @!P0 LDG.E.U8 R36, desc[UR22][R2.64] ;  /* 0x0000001602248981 */ /* 0x0002e4000c1e1100 */
[----:B-1----:R-:W-:Y:S02]  /*16d10*/  @!P1 IMAD.MOV.U32 R2, RZ, RZ, R71 ;  /* 0x000000ffff029224 */ /* 0x002fe400078e0047 */
[----:B------:R-:W-:Y:S01]  /*16d20*/  @!P1 IMAD.MOV.U32 R3, RZ, RZ, R72 ;  /* 0x000000ffff039224 */ /* 0x000fe200078e0048 */
[--C-:B0-----:R-:W-:Y:S01]  /*16d30*/  SHF.R.U32.HI R87, RZ, 0x6, R74.reuse ;  /* 0x00000006ff577819 */ /* 0x101fe2000001164a */
[----:B------:R-:W2:Y:S04]  /*16d40*/  LDL R71, [R1+0x51c] ;  /* 0x00051c0001477983 */ /* 0x000ea80000100800 */
[----:B------:R0:W2:Y:S01]  /*16d50*/  @!P1 LDG.E.U8 R68, desc[UR22][R2.64] ;  /* 0x0000001602449981 */ /* 0x0000a2000c1e1100 */
[----:B------:R-:W-:-:S02]  /*16d60*/  SHF.R.U32.HI R85, RZ, 0x6, R74 ;  /* 0x00000006ff557819 */ /* 0x000fc4000001164a */
[----:B------:R-:W-:Y:S01]  /*16d70*/  PRMT R46, RZ, 0x7610, R46 ;  /* 0x00007610ff2e7816 */ /* 0x000fe2000000002e */
[----:B------:R-:W2:Y:S01]  /*16d80*/  LDL R72, [R1+0x524] ;  /* 0x0005240001487983 */ /* 0x000ea20000100800 */
[----:B0-----:R-:W-:Y:S02]  /*16d90*/  @!P3 IMAD.MOV.U32 R2, RZ, RZ, R63 ;  /* 0x000000ffff02b224 */ /* 0x001fe400078e003f */
[----:B------:R-:W-:Y:S01]  /*16da0*/  @!P3 IMAD.MOV.U32 R3, RZ, RZ, R69 ;  /* 0x000000ffff03b224 */ /* 0x000fe200078e0045 */
[----:B------:R-:W-:Y:S01]  /*16db0*/  SGXT.U32 R87, R87, 0x1 ;  /* 0x000000015757781a */ /* 0x000fe20000000000 */
[----:B------:R-:W2:Y:S04]  /*16dc0*/  LDL R69, [R1+0x528] ;  /* 0x0005280001457983 */ /* 0x000ea80000100800 */
[----:B------:R0:W2:Y:S01]  /*16dd0*/  @!P3 LDG.E.U8 R4, desc[UR22][R2.64] ;  /* 0x000000160204b981 */ /* 0x0000a2000c1e1100 */
[----:B------:R-:W-:-:S02]  /*16de0*/  SGXT.U32 R85, R85, 0x1 ;  /* 0x000000015555781a */ /* 0x000fc40000000000 */
[----:B------:R-:W-:Y:S01]  /*16df0*/  LEA.HI R74, R74, 0x3e, RZ, 0x1a ;  /* 0x0000003e4a4a7811 */ /* 0x000fe200078fd0ff */
[----:B------:R-:W2:Y:S04]  /*16e00*/  LDL R63, [R1+0x52c] ;  /* 0x00052c00013f7983 */ /* 0x000ea80000100800 */
[----:B------:R-:W0:Y:S04]  /*16e10*/  LDL R2, [R1+0x508] ;  /* 0x0005080001027983 */ /* 0x000e280000100800 */
[----:B------:R-:W0:Y:S01]  /*16e20*/  LDL R3, [R1+0x50c] ;  /* 0x00050c0001037983 */ /* 0x000e220000100800 */
[----:B------:R-:W-:-:S04]  /*16e30*/  LOP3.LUT R87, R87, 0x3a, RZ, 0xfc, !PT ;  /* 0x0000003a57577812 */ /* 0x000fc800078efcff */
[----:B------:R-:W-:Y:S02]  /*16e40*/  ISETP.GE.AND P5, PT, R87, UR4, PT ;  /* 0x0000000457007c0c */ /* 0x000fe4000bfa6270 */
[----:B------:R-:W1:Y:S01]  /*16e50*/  S2R R87, SR_TID.X ;  /* 0x0000000000577919 */ /* 0x000e620000002100 */
[----:B------:R-:W-:-:S04]  /*16e60*/  LOP3.LUT R85, R85, 0x3c, RZ, 0xfc, !PT ;  /* 0x0000003c55557812 */ /* 0x000fc800078efcff */
[----:B------:R-:W-:Y:S02]  /*16e70*/  ISETP.GE.AND P4, PT, R85, UR4, PT ;  /* 0x0000000455007c0c */ /* 0x000fe4000bf86270 */
[----:B------:R-:W-:Y:S02]  /*16e80*/  ISETP.GE.AND P0, PT, R74, UR4, PT ;  /* 0x000000044a007c0c */ /* 0x000fe4000bf06270 */
[----:B------:R-:W2:Y:S01]  /*16e90*/  LDL R74, [R1+0x520] ;  /* 0x00052000014a7983 */ /* 0x000ea20000100800 */
[--C-:B-1----:R-:W-:Y:S02]  /*16ea0*/  SHF.R.U32.HI R85, RZ, 0x6, R87.reuse ;  /* 0x00000006ff557819 */ /* 0x102fe40000011657 */
[----:B------:R-:W-:Y:S02]  /*16eb0*/  SHF.R.U32.HI R87, RZ, 0x6, R87 ;  /* 0x00000006ff577819 */ /* 0x000fe40000011657 */
[----:B------:R-:W-:Y:S02]  /*16ec0*/  SGXT.U32 R85, R85, 0x1 ;  /* 0x000000015555781a */ /* 0x000fe40000000000 */
[----:B------:R-:W-:-:S02]  /*16ed0*/  SGXT.U32 R87, R87, 0x1 ;  /* 0x000000015757781a */ /* 0x000fc40000000000 */
[----:B------:R-:W-:Y:S02]  /*16ee0*/  LOP3.LUT R85, R85, 0x42, RZ, 0xfc, !PT ;  /* 0x0000004255557812 */ /* 0x000fe400078efcff */
[----:B------:R-:W-:Y:S02]  /*16ef0*/  LOP3.LUT R87, R87, 0x40, RZ, 0xfc, !PT ;  /* 0x0000004057577812 */ /* 0x000fe400078efcff */
[----:B------:R-:W-:Y:S02]  /*16f00*/  ISETP.GE.AND P3, PT, R85, UR4, PT ;  /* 0x0000000455007c0c */ /* 0x000fe4000bf66270 */
[----:B------:R-:W-:Y:S02]  /*16f10*/  ISETP.GE.AND P1, PT, R87, UR4, PT ;  /* 0x0000000457007c0c */ /* 0x000fe4000bf26270 */
[----:B------:R-:W2:Y:S04]  /*16f20*/  LDL.LU R87, [R1+0x74c] ;  /* 0x00074c0001577983 */ /* 0x000ea80000300800 */
[----:B------:R-:W2:Y:S01]  /*16f30*/  LDL.LU R85, [R1+0x748] ;  /* 0x0007480001557983 */ /* 0x000ea20000300800 */
[----:B0-----:R-:W-:-:S04]  /*16f40*/  @!P5 LOP3.LUT R3, R3, R2, RZ, 0x3c, !PT ;  /* 0x000000020303d212 */ /* 0x001fc800078e3cff */
[----:B------:R-:W-:-:S04]  /*16f50*/  @!P5 LOP3.LUT R2, R3, R2, RZ, 0x3c, !PT ;  /* 0x000000020302d212 */ /* 0x000fc800078e3cff */
[----:B------:R-:W-:-:S05]  /*16f60*/  @!P5 LOP3.LUT R3, R3, R2, RZ, 0x3c, !PT ;  /* 0x000000020303d212 */ /* 0x000fca00078e3cff */
[----:B------:R0:W2:Y:S04]  /*16f70*/  @!P5 LDG.E.U8 R46, desc[UR22][R2.64] ;  /* 0x00000016022ed981 */ /* 0x0000a8000c1e1100 */
[----:B------:R-:W0:Y:S04]  /*16f80*/  LDL R2, [R1+0x510] ;  /* 0x0005100001027983 */ /* 0x000e280000100800 */
[----:B------:R-:W0:Y:S01]  /*16f90*/  LDL R3, [R1+0x514] ;  /* 0x0005140001037983 */ /* 0x000e220000100800 */
[----:B------:R-:W-:Y:S02]  /*16fa0*/  PRMT R35, RZ, 0x7610, R35 ;  /* 0x00007610ff237816 */ /* 0x000fe40000000023 */
[----:B0-----:R-:W-:-:S04]  /*16fb0*/  @!P4 LOP3.LUT R3, R3, R2, RZ, 0x3c, !PT ;  /* 0x000000020303c212 */ /* 0x001fc800078e3cff */
[----:B------:R-:W-:-:S04]  /*16fc0*/  @!P4 LOP3.LUT R2, R3, R2, RZ, 0x3c, !PT ;  /* 0x000000020302c212 */ /* 0x000fc800078e3cff */
[----:B------:R-:W-:-:S05]  /*16fd0*/  @!P4 LOP3.LUT R3, R3, R2, RZ, 0x3c, !PT ;  /* 0x000000020303c212 */ /* 0x000fca00078e3cff */
[----:B------:R2:W3:Y:S04]  /*16fe0*/  @!P4 LDG.E.U8 R35, desc[UR22][R2.64] ;  /* 0x000000160223c981 */ /* 0x0004e8000c1e1100 */
[----:B------:R-:W3:Y:S01]  /*16ff0*/  LDL R3, [R1+0x518] ;  /* 0x0005180001037983 */ /* 0x000ee20000100800 */
[----:B------:R-:W-:Y:S01]  /*17000*/  PRMT R83, RZ, 0x7610, R83 ;  /* 0x00007610ff537816 */ /* 0x000fe20000000053 */
[----:B--2---:R-:W-:Y:S02]  /*17010*/  @!P0 IMAD.MOV.U32 R2, RZ, RZ, R71 ;  /* 0x000000ffff028224 */ /* 0x004fe400078e0047 */
[----:B------:R-:W0:Y:S01]  /*17020*/  S2R R71, SR_TID.X ;  /* 0x0000000000477919 */ /* 0x000e220000002100 */
[----:B------:R-:W-:Y:S02]  /*17030*/  PRMT R61, RZ, 0x7610, R61 ;  /* 0x00007610ff3d7816 */ /* 0x000fe4000000003d */
[----:B---3--:R1:W2:Y:S02]  /*17040*/  @!P0 LDG.E.U8 R83, desc[UR22][R2.64] ;  /* 0x0000001602538981 */ /* 0x0082a4000c1e1100 */
[----:B-1----:R-:W1:Y:S01]  /*17050*/  S2R R3, SR_TID.X ;  /* 0x0000000000037919 */ /* 0x002e620000002100 */
[----:B0-----:R-:W-:-:S04]  /*17060*/  SHF.R.U32.HI R2, RZ, 0x6, R71 ;  /* 0x00000006ff027819 */ /* 0x001fc80000011647 */
[----:B------:R-:W-:-:S04]  /*17070*/  SGXT.U32 R2, R2, 0x1 ;  /* 0x000000010202781a */ /* 0x000fc80000000000 */
[----:B------:R-:W-:Y:S02]  /*17080*/  LOP3.LUT R2, R2, 0x46, RZ, 0xfc, !PT ;  /* 0x0000004602027812 */ /* 0x000fe400078efcff */
[----:B-1----:R-:W-:-:S04]  /*17090*/  SHF.R.U32.HI R3, RZ, 0x6, R3 ;  /* 0x00000006ff037819 */ /* 0x002fc80000011603 */
[----:B------:R-:W-:-:S04]  /*170a0*/  SGXT.U32 R3, R3, 0x1 ;  /* 0x000000010303781a */ /* 0x000fc80000000000 */
[----:B------:R-:W-:-:S04]  /*170b0*/  LOP3.LUT R3, R3, 0x44, RZ, 0xfc, !PT ;  /* 0x0000004403037812 */ /* 0x000fc800078efcff */
[----:B------:R-:W-:Y:S02]  /*170c0*/  ISETP.GE.AND P5, PT, R3, UR4, PT ;  /* 0x0000000403007c0c */ /* 0x000fe4000bfa6270 */
[----:B------:R-:W-:-:S04]  /*170d0*/  SHF.R.U32.HI R3, RZ, 0x6, R71 ;  /* 0x00000006ff037819 */ /* 0x000fc80000011647 */
[----:B------:R-:W-:-:S04]  /*170e0*/  SGXT.U32 R3, R3, 0x1 ;  /* 0x000000010303781a */ /* 0x000fc80000000000 */
[----:B------:R-:W-:Y:S02]  /*170f0*/  LOP3.LUT R3, R3, 0x48, RZ, 0xfc, !PT ;  /* 0x0000004803037812 */ /* 0x000fe400078efcff */
[----:B------:R-:W-:Y:S01]  /*17100*/  ISETP.GE.AND P4, PT, R2, UR4, PT ;  /* 0x0000000402007c0c */ /* 0x000fe2000bf86270 */
[----:B------:R-:W-:Y:S01]  /*17110*/  @!P1 IMAD.MOV.U32 R2, RZ, RZ, R72 ;  /* 0x000000ffff029224 */ /* 0x000fe200078e0048 */
[----:B------:R-:W-:Y:S01]  /*17120*/  ISETP.GE.AND P0, PT, R3, UR4, PT ;  /* 0x0000000403007c0c */ /* 0x000fe2000bf06270 */
[----:B------:R-:W-:Y:S01]  /*17130*/  @!P1 IMAD.MOV.U32 R3, RZ, RZ, R74 ;  /* 0x000000ffff039224 */ /* 0x000fe200078e004a */
[----:B------:R-:W-:-:S04]  /*17140*/  PRMT R52, RZ, 0x7610, R52 ;  /* 0x00007610ff347816 */ /* 0x000fc80000000034 */
[----:B------:R0:W3:Y:S02]  /*17150*/  @!P1 LDG.E.U8 R61, desc[UR22][R2.64] ;  /* 0x00000016023d9981 */ /* 0x0000e4000c1e1100 */
[----:B0-----:R-:W-:Y:S02]  /*17160*/  @!P3 IMAD.MOV.U32 R2, RZ, RZ, R63 ;  /* 0x000000ffff02b224 */ /* 0x001fe400078e003f */
[----:B------:R-:W-:-:S05]  /*17170*/  @!P3 IMAD.MOV.U32 R3, RZ, RZ, R69 ;  /* 0x000000ffff03b224 */ /* 0x000fca00078e0045 */
[----:B------:R0:W3:Y:S04]  /*17180*/  @!P3 LDG.E.U8 R52, desc[UR22][R2.64] ;  /* 0x000000160234b981 */ /* 0x0000e8000c1e1100 */
[----:B--2---:R1:W-:Y:S04]  /*17190*/  STL [R1], R83 ;  /* 0x0000005301007387 */ /* 0x0043e80000100800 */
[----:B-1----:R-:W2:Y:S04]  /*171a0*/  LDL.LU R83, [R1+0x744] ;  /* 0x0007440001537983 */ /* 0x002ea80000300800 */
[----:B------:R-:W0:Y:S04]  /*171b0*/  LDL R71, [R1+0x534] ;  /* 0x0005340001477983 */ /* 0x000e280000100800 */
[----:B------:R-:W2:Y:S01]  /*171c0*/  LDL R3, [R1+0x530] ;  /* 0x0005300001037983 */ /* 0x000ea20000100800 */
[----:B------:R-:W-:-:S02]  /*171d0*/  PRMT R34, RZ, 0x7610, R34 ;  /* 0x00007610ff227816 */ /* 0x000fc40000000022 */
[----:B------:R-:W-:Y:S01]  /*171e0*/  PRMT R81, RZ, 0x7610, R81 ;  /* 0x00007610ff517816 */ /* 0x000fe20000000051 */
[----:B------:R-:W1:Y:S01]  /*171f0*/  S2R R69, SR_TID.X ;  /* 0x0000000000457919 */ /* 0x000e620000002100 */
[----:B------:R-:W3:Y:S04]  /*17200*/  LDL R72, [R1+0x564] ;  /* 0x0005640001487983 */ /* 0x000ee80000100800 */
[----:B------:R-:W3:Y:S01]  /*17210*/  LDL R74, [R1+0x58c] ;  /* 0x00058c00014a7983 */ /* 0x000ee20000100800 */
[----:B0-----:R-:W-:-:S05]  /*17220*/  @!P5 IMAD.MOV.U32 R2, RZ, RZ, R71 ;  /* 0x000000ffff02d224 */ /* 0x001fca00078e0047 */
[----:B--2---:R0:W2:Y:S04]  /*17230*/  @!P5 LDG.E.U8 R34, desc[UR22][R2.64] ;  /* 0x000000160222d981 */ /* 0x0040a8000c1e1100 */
[----:B------:R-:W0:Y:S04]  /*17240*/  LDL R2, [R1+0x538] ;  /* 0x0005380001027983 */ /* 0x000e280000100800 */
[----:B------:R-:W0:Y:S01]  /*17250*/  LDL R3, [R1+0x53c] ;  /* 0x00053c0001037983 */ /* 0x000e220000100800 */
[----:B-1----:R-:W-:Y:S02]  /*17260*/  SHF.R.U32.HI R63, RZ, 0x6, R69 ;  /* 0x00000006ff3f7819 */ /* 0x002fe40000011645 */
[----:B0-----:R-:W-:-:S04]  /*17270*/  @!P4 LOP3.LUT R3, R3, R2, RZ, 0x3c, !PT ;  /* 0x000000020303c212 */ /* 0x001fc800078e3cff */
[----:B------:R-:W-:-:S04]  /*17280*/  @!P4 LOP3.LUT R2, R3, R2, RZ, 0x3c, !PT ;  /* 0x000000020302c212 */ /* 0x000fc800078e3cff */
[----:B------:R-:W-:-:S05]  /*17290*/  @!P4 LOP3.LUT R3, R3, R2, RZ, 0x3c, !PT ;  /* 0x000000020303c212 */ /* 0x000fca00078e3cff */
[----:B------:R-:W2:Y:S01]  /*172a0*/  @!P4 LDG.E.U8 R81, desc[UR22][R2.64] ;  /* 0x000000160251c981 */ /* 0x000ea2000c1e1100 */
[----:B------:R-:W-:Y:S02]  /*172b0*/  SHF.R.U32.HI R69, RZ, 0x6, R69 ;  /* 0x00000006ff457819 */ /* 0x000fe40000011645 */
[----:B------:R-:W-:Y:S02]  /*172c0*/  SGXT.U32 R63, R63, 0x1 ;  /* 0x000000013f3f781a */ /* 0x000fe40000000000 */
[----:B------:R-:W-:Y:S02]  /*172d0*/  SGXT.U32 R69, R69, 0x1 ;  /* 0x000000014545781a */ /* 0x000fe40000000000 */
[----:B------:R-:W-:Y:S02]  /*172e0*/  LOP3.LUT R63, R63, 0x58, RZ, 0xfc, !PT ;  /* 0x000000583f3f7812 */ /* 0x000fe400078efcff */
[----:B------:R-:W-:Y:S02]  /*172f0*/  LOP3.LUT R69, R69, 0x50, RZ, 0xfc, !PT ;  /* 0x0000005045457812 */ /* 0x000fe400078efcff */
[----:B------:R-:W-:-:S02]  /*17300*/  ISETP.GE.AND P3, PT, R63, UR4, PT ;  /* 0x000000043f007c0c */ /* 0x000fc4000bf66270 */
[----:B------:R-:W-:Y:S01]  /*17310*/  ISETP.GE.AND P1, PT, R69, UR4, PT ;  /* 0x0000000445007c0c */ /* 0x000fe2000bf26270 */
[----:B------:R-:W3:Y:S04]  /*17320*/  LDL R63, [R1+0x5bc] ;  /* 0x0005bc00013f7983 */ /* 0x000ee80000100800 */
[----:B------:R-:W3:Y:S04]  /*17330*/  LDL R69, [R1+0x5a8] ;  /* 0x0005a80001457983 */ /* 0x000ee80000100800 */
[----:B--2---:R0:W-:Y:S04]  /*17340*/  STL [R1+0xc], R81 ;  /* 0x00000c5101007387 */ /* 0x0041e80000100800 */
[----:B0-----:R-:W2:Y:S04]  /*17350*/  LDL.LU R81, [R1+0x740] ;  /* 0x0007400001517983 */ /* 0x001ea80000300800 */
[----:B------:R-:W2:Y:S04]  /*17360*/  LDL R2, [R1+0x540] ;  /* 0x0005400001027983 */ /* 0x000ea80000100800 */
[----:B------:R-:W2:Y:S01]  /*17370*/  LDL R3, [R1+0x544] ;  /* 0x0005440001037983 */ /* 0x000ea20000100800 */
[----:B------:R-:W-:-:S02]  /*17380*/  PRMT R60, RZ, 0x7610, R60 ;  /* 0x00007610ff3c7816 */ /* 0x000fc4000000003c */
[----:B--2---:R-:W-:-:S04]  /*17390*/  @!P0 LOP3.LUT R3, R3, R2, RZ, 0x3c, !PT ;  /* 0x0000000203038212 */ /* 0x004fc800078e3cff */
[----:B------:R-:W-:-:S04]  /*173a0*/  @!P0 LOP3.LUT R2, R3, R2, RZ, 0x3c, !PT ;  /* 0x0000000203028212 */ /* 0x000fc800078e3cff */
[----:B------:R-:W-:-:S05]  /*173b0*/  @!P0 LOP3.LUT R3, R3, R2, RZ, 0x3c, !PT ;  /* 0x0000000203038212 */ /* 0x000fca00078e3cff */
[----:B------:R3:W2:Y:S04]  /*173c0*/  @!P0 LDG.E.U8 R60, desc[UR22][R2.64] ;  /* 0x00000016023c8981 */ /* 0x0006a8000c1e1100 */
[----:B------:R-:W2:Y:S01]  /*173d0*/  LDL R3, [R1+0x560] ;  /* 0x0005600001037983 */ /* 0x000ea20000100800 */
[----:B------:R-:W-:Y:S01]  /*173e0*/  PRMT R59, RZ, 0x7610, R59 ;  /* 0x00007610ff3b7816 */ /* 0x000fe2000000003b */
[----:B---3--:R-:W-:Y:S01]  /*173f0*/  @!P1 IMAD.MOV.U32 R2, RZ, RZ, R72 ;  /* 0x000000ffff029224 */ /* 0x008fe200078e0048 */
[----:B------:R-:W0:Y:S01]  /*17400*/  S2R R71, SR_TID.X ;  /* 0x0000000000477919 */ /* 0x000e220000002100 */
[----:B------:R-:W-:Y:S02]  /*17410*/  PRMT R58, RZ, 0x7610, R58 ;  /* 0x00007610ff3a7816 */ /* 0x000fe4000000003a */
[----:B------:R-:W-:Y:S01]  /*17420*/  PRMT R57, RZ, 0x7610, R57 ;  /* 0x00007610ff397816 */ /* 0x000fe20000000039 */
[----:B------:R-:W3:Y:S04]  /*17430*/  LDL R72, [R1+0x5f4] ;  /* 0x0005f40001487983 */ /* 0x000ee80000100800 */
[----:B--2---:R1:W2:Y:S04]  /*17440*/  @!P1 LDG.E.U8 R59, desc[UR22][R2.64] ;  /* 0x00000016023b9981 */ /* 0x0042a8000c1e1100 */
[----:B------:R-:W2:Y:S01]  /*17450*/  LDL R3, [R1+0x588] ;  /* 0x0005880001037983 */ /* 0x000ea20000100800 */
[----:B0-----:R-:W-:-:S04]  /*17460*/  SHF.R.U32.HI R71, RZ, 0x6, R71 ;  /* 0x00000006ff477819 */ /* 0x001fc80000011647 */
[----:B------:R-:W-:-:S04]  /*17470*/  SGXT.U32 R71, R71, 0x1 ;  /* 0x000000014747781a */ /* 0x000fc80000000000 */
[----:B------:R-:W-:-:S04]  /*17480*/  LOP3.LUT R71, R71, 0x60, RZ, 0xfc, !PT ;  /* 0x0000006047477812 */ /* 0x000fc800078efcff */
[----:B------:R-:W-:Y:S01]  /*17490*/  ISETP.GE.AND P0, PT, R71, UR4, PT ;  /* 0x0000000447007c0c */ /* 0x000fe2000bf06270 */
[----:B-1----:R-:W-:Y:S01]  /*174a0*/  @!P3 IMAD.MOV.U32 R2, RZ, RZ, R74 ;  /* 0x000000ffff02b224 */ /* 0x002fe200078e004a */
[----:B------:R-:W0:Y:S01]  /*174b0*/  S2R R71, SR_TID.X ;  /* 0x0000000000477919 */ /* 0x000e220000002100 */
[----:B------:R-:W-:Y:S02]  /*174c0*/  PRMT R56, RZ, 0x7610, R56 ;  /* 0x00007610ff387816 */ /* 0x000fe40000000038 */
[----:B------:R-:W-:Y:S01]  /*174d0*/  PRMT R55, RZ, 0x7610, R55 ;  /* 0x00007610ff377816 */ /* 0x000fe20000000037 */
[----:B------:R-:W3:Y:S04]  /*174e0*/  LDL R74, [R1+0x60c] ;  /* 0x00060c00014a7983 */ /* 0x000ee80000100800 */
[----:B--2---:R1:W2:Y:S03]  /*174f0*/  @!P3 LDG.E.U8 R58, desc[UR22][R2.64] ;  /* 0x00000016023ab981 */ /* 0x0042a6000c1e1100 */
[----:B-1----:R-:W-:-:S02]  /*17500*/  @!P0 IMAD.MOV.U32 R2, RZ, RZ, R63 ;  /* 0x000000ffff028224 */ /* 0x002fc400078e003f */
[----:B------:R-:W-:Y:S01]  /*17510*/  @!P0 IMAD.MOV.U32 R3, RZ, RZ, R69 ;  /* 0x000000ffff038224 */ /* 0x000fe200078e0045 */
[----:B0-----:R-:W-:Y:S01]  /*17520*/  SHF.R.U32.HI R71, RZ, 0x6, R71 ;  /* 0x00000006ff477819 */ /* 0x001fe20000011647 */
[----:B------:R-:W2:Y:S04]  /*17530*/  LDL R69, [R1+0x548] ;  /* 0x0005480001457983 */ /* 0x000ea80000100800 */
[----:B------:R0:W2:Y:S04]  /*17540*/  @!P0 LDG.E.U8 R57, desc[UR22][R2.64] ;  /* 0x0000001602398981 */ /* 0x0000a8000c1e1100 */
[----:B------:R-:W2:Y:S04]  /*17550*/  LDL R63, [R1+0x54c] ;  /* 0x00054c00013f7983 */ /* 0x000ea80000100800 */
[----:B------:R-:W0:Y:S04]  /*17560*/  LDL R2, [R1+0x5d8] ;  /* 0x0005d80001027983 */ /* 0x000e280000100800 */
[----:B------:R-:W0:Y:S01]  /*17570*/  LDL R3, [R1+0x5dc] ;  /* 0x0005dc0001037983 */ /* 0x000e220000100800 */
[----:B------:R-:W-:-:S04]  /*17580*/  SGXT.U32 R71, R71, 0x1 ;  /* 0x000000014747781a */ /* 0x000fc80000000000 */
[----:B------:R-:W-:-:S04]  /*17590*/  LOP3.LUT R71, R71, 0x68, RZ, 0xfc, !PT ;  /* 0x0000006847477812 */ /* 0x000fc800078efcff */
[----:B------:R-:W-:Y:S02]  /*175a0*/  ISETP.GE.AND P1, PT, R71, UR4, PT ;  /* 0x0000000447007c0c */ /* 0x000fe4000bf26270 */
[----:B------:R-:W1:Y:S02]  /*175b0*/  S2R R71, SR_TID.X ;  /* 0x0000000000477919 */ /* 0x000e640000002100 */
[----:B-1----:R-:W-:-:S09]  /*175c0*/  SHF.R.U32.HI R71, RZ, 0x6, R71 ;  /* 0x00000006ff477819 */ /* 0x002fd20000011647 */
[----:B0-----:R-:W-:-:S04]  /*175d0*/  @!P1 LOP3.LUT R3, R3, R2, RZ, 0x3c, !PT ;  /* 0x0000000203039212 */ /* 0x001fc800078e3cff */
[----:B------:R-:W-:-:S04]  /*175e0*/  @!P1 LOP3.LUT R2, R3, R2, RZ, 0x3c, !PT ;  /* 0x0000000203029212 */ /* 0x000fc800078e3cff */
[----:B------:R-:W-:-:S05]  /*175f0*/  @!P1 LOP3.LUT R3, R3, R2, RZ, 0x3c, !PT ;  /* 0x0000000203039212 */ /* 0x000fca00078e3cff */
[----:B------:R0:W2:Y:S04]  /*17600*/  @!P1 LDG.E.U8 R56, desc[UR22][R2.64] ;  /* 0x0000001602389981 */ /* 0x0000a8000c1e1100 */
[----:B------:R-:W2:Y:S01]  /*17610*/  LDL R3, [R1+0x5f0] ;  /* 0x0005f00001037983 */ /* 0x000ea20000100800 */
[----:B------:R-:W-:-:S04]  /*17620*/  SGXT.U32 R71, R71, 0x1 ;  /* 0x000000014747781a */ /* 0x000fc80000000000 */
[----:B------:R-:W-:-:S04]  /*17630*/  LOP3.LUT R71, R71, 0x70, RZ, 0xfc, !PT ;  /* 0x0000007047477812 */ /* 0x000fc800078efcff */
[----:B------:R-:W-:Y:S02]  /*17640*/  ISETP.GE.AND P0, PT, R71, UR4, PT ;  /* 0x0000000447007c0c */ /* 0x000fe4000bf06270 */
[----:B------:R-:W0:Y:S02]  /*17650*/  S2R R71, SR_TID.X ;  /* 0x0000000000477919 */ /* 0x000e240000002100 */
[----:B0-----:R-:W-:-:S04]  /*17660*/  SHF.R.U32.HI R2, RZ, 0x6, R71 ;  /* 0x00000006ff027819 */ /* 0x001fc80000011647 */
[----:B------:R-:W-:-:S04]  /*17670*/  SGXT.U32 R2, R2, 0x1 ;  /* 0x000000010202781a */ /* 0x000fc80000000000 */
[----:B------:R-:W-:-:S04]  /*17680*/  LOP3.LUT R2, R2, 0x78, RZ, 0xfc, !PT ;  /* 0x0000007802027812 */ /* 0x000fc800078efcff */
[----:B------:R-:W-:Y:S01]  /*17690*/  ISETP.GE.AND P1, PT, R2, UR4, PT ;  /* 0x0000000402007c0c */ /* 0x000fe2000bf26270 */
[----:B---3--:R-:W-:-:S05]  /*176a0*/  @!P0 IMAD.MOV.U32 R2, RZ, RZ, R72 ;  /* 0x000000ffff028224 */ /* 0x008fca00078e0048 */
[----:B--2---:R0:W2:Y:S04]  /*176b0*/  @!P0 LDG.E.U8 R55, desc[UR22][R2.64] ;  /* 0x0000001602378981 */ /* 0x0040a8000c1e1100 */
[----:B------:R-:W3:Y:S01]  /*176c0*/  LDL R3, [R1+0x608] ;  /* 0x0006080001037983 */ /* 0x000ee20000100800 */
[----:B------:R-:W-:-:S04]  /*176d0*/  SHF.R.U32.HI R71, RZ, 0x6, R71 ;  /* 0x00000006ff477819 */ /* 0x000fc80000011647 */
[----:B------:R-:W-:-:S04]  /*176e0*/  SGXT.U32 R71, R71, 0x1 ;  /* 0x000000014747781a */ /* 0x000fc80000000000 */
[----:B------:R-:W-:-:S04]  /*176f0*/  LOP3.LUT R71, R71, 0x4a, RZ, 0xfc, !PT ;  /* 0x0000004a47477812 */ /* 0x000fc800078efcff */
[----:B------:R-:W-:Y:S01]  /*17700*/  ISETP.GE.AND P0, PT, R71, UR4, PT ;  /* 0x0000000447007c0c */ /* 0x000fe2000bf06270 */
[----:B0-----:R-:W-:Y:S01]  /*17710*/  @!P1 IMAD.MOV.U32 R2, RZ, RZ, R74 ;  /* 0x000000ffff029224 */ /* 0x001fe200078e004a */
[----:B------:R-:W-:Y:S02]  /*17720*/  PRMT R54, RZ, 0x7610, R54 ;  /* 0x00007610ff367816 */ /* 0x000fe40000000036 */
[----:B------:R-:W-:Y:S01]  /*17730*/  PRMT R51, RZ, 0x7610, R51 ;  /* 0x00007610ff337816 */ /* 0x000fe20000000033 */
[----:B------:R-:W0:Y:S01]  /*17740*/  S2R R72, SR_TID.X ;  /* 0x0000000000487919 */ /* 0x000e220000002100 */
[----:B------:R-:W-:Y:S01]  /*17750*/  PRMT R33, RZ, 0x7610, R33 ;  /* 0x00007610ff217816 */ /* 0x000fe20000000021 */
[----:B------:R-:W2:Y:S04]  /*17760*/  LDL R71, [R1+0x55c] ;  /* 0x00055c0001477983 */ /* 0x000ea80000100800 */
[----:B------:R-:W2:Y:S04]  /*17770*/  LDL R74, [R1+0x578] ;  /* 0x00057800014a7983 */ /* 0x000ea80000100800 */
[----:B---3--:R1:W3:Y:S02]  /*17780*/  @!P1 LDG.E.U8 R54, desc[UR22][R2.64] ;  /* 0x0000001602369981 */ /* 0x0082e4000c1e1100 */
[----:B-1----:R-:W-:-:S02]  /*17790*/  @!P0 IMAD.MOV.U32 R2, RZ, RZ, R63 ;  /* 0x000000ffff028224 */ /* 0x002fc400078e003f */
[----:B------:R-:W-:-:S05]  /*177a0*/  @!P0 IMAD.MOV.U32 R3, RZ, RZ, R69 ;  /* 0x000000ffff038224 */ /* 0x000fca00078e0045 */
[----:B------:R1:W2:Y:S04]  /*177b0*/  @!P0 LDG.E.U8 R51, desc[UR22][R2.64] ;  /* 0x0000001602338981 */ /* 0x0002a8000c1e1100 */
[----:B------:R-:W1:Y:S04]  /*177c0*/  LDL R2, [R1+0x550] ;  /* 0x0005500001027983 */ /* 0x000e680000100800 */
[----:B------:R-:W1:Y:S01]  /*177d0*/  LDL R3, [R1+0x554] ;  /* 0x0005540001037983 */ /* 0x000e620000100800 */
[----:B0-----:R-:W-:Y:S01]  /*177e0*/  SHF.R.U32.HI R72, RZ, 0x6, R72 ;  /* 0x00000006ff487819 */ /* 0x001fe20000011648 */
[----:B------:R-:W0:Y:S03]  /*177f0*/  S2R R63, SR_TID.X ;  /* 0x00000000003f7919 */ /* 0x000e260000002100 */
[----:B------:R-:W-:-:S04]  /*17800*/  SGXT.U32 R72, R72, 0x1 ;  /* 0x000000014848781a */ /* 0x000fc80000000000 */
[----:B------:R-:W-:-:S04]  /*17810*/  LOP3.LUT R72, R72, 0x4c, RZ, 0xfc, !PT ;  /* 0x0000004c48487812 */ /* 0x000fc800078efcff */
[----:B------:R-:W-:Y:S02]  /*17820*/  ISETP.GE.AND P1, PT, R72, UR4, PT ;  /* 0x0000000448007c0c */ /* 0x000fe4000bf26270 */
[----:B------:R-:W2:Y:S01]  /*17830*/  LDL R72, [R1+0x57c] ;  /* 0x00057c0001487983 */ /* 0x000ea20000100800 */
[----:B0-----:R-:W-:-:S04]  /*17840*/  LEA.HI R63, R63, 0x4e, RZ, 0x1a ;  /* 0x0000004e3f3f7811 */ /* 0x001fc800078fd0ff */
[----:B------:R-:W-:Y:S02]  /*17850*/  ISETP.GE.AND P0, PT, R63, UR4, PT ;  /* 0x000000043f007c0c */ /* 0x000fe4000bf06270 */
[----:B------:R-:W3:Y:S04]  /*17860*/  LDL.LU R63, [R1+0x73c] ;  /* 0x00073c00013f7983 */ /* 0x000ee80000300800 */
[----:B-1----:R-:W-:-:S04]  /*17870*/  @!P1 LOP3.LUT R3, R3, R2, RZ, 0x3c, !PT ;  /* 0x0000000203039212 */ /* 0x002fc800078e3cff */
[----:B------:R-:W-:-:S04]  /*17880*/  @!P1 LOP3.LUT R2, R3, R2, RZ, 0x3c, !PT ;  /* 0x0000000203029212 */ /* 0x000fc800078e3cff */
[----:B------:R-:W-:-:S05]  /*17890*/  @!P1 LOP3.LUT R3, R3, R2, RZ, 0x3c, !PT ;  /* 0x0000000203039212 */ /* 0x000fca00078e3cff */
[----:B------:R2:W3:Y:S04]  /*178a0*/  @!P1 LDG.E.U8 R33, desc[UR22][R2.64] ;  /* 0x0000001602219981 */ /* 0x0004e8000c1e1100 */
[----:B------:R-:W3:Y:S01]  /*178b0*/  LDL R3, [R1+0x558] ;  /* 0x0005580001037983 */ /* 0x000ee20000100800 */
[----:B------:R-:W-:Y:S01]  /*178c0*/  PRMT R70, RZ, 0x7610, R70 ;  /* 0x00007610ff467816 */ /* 0x000fe20000000046 */
[----:B--2---:R-:W-:Y:S01]  /*178d0*/  @!P0 IMAD.MOV.U32 R2, RZ, RZ, R71 ;  /* 0x000000ffff028224 */ /* 0x004fe200078e0047 */
[----:B------:R-:W0:Y:S02]  /*178e0*/  S2R R69, SR_TID.X ;  /* 0x0000000000457919 */ /* 0x000e240000002100 */
[----:B0-----:R-:W-:-:S04]  /*178f0*/  SHF.R.U32.HI R69, RZ, 0x6, R69 ;  /* 0x00000006ff457819 */ /* 0x001fc80000011645 */
[----:B------:R-:W-:-:S04]  /*17900*/  SGXT.U32 R69, R69, 0x1 ;  /* 0x000000014545781a */ /* 0x000fc80000000000 */
[----:B------:R-:W-:Y:S01]  /*17910*/  LOP3.LUT R69, R69, 0x52, RZ, 0xfc, !PT ;  /* 0x0000005245457812 */ /* 0x000fe200078efcff */
[----:B---3--:R0:W2:Y:S04]  /*17920*/  @!P0 LDG.E.U8 R70, desc[UR22][R2.64] ;  /* 0x0000001602468981 */ /* 0x0080a8000c1e1100 */
[----:B------:R-:W0:Y:S04]  /*17930*/  LDL R2, [R1+0x568] ;  /* 0x0005680001027983 */ /* 0x000e280000100800 */
[----:B------:R-:W0:Y:S01]  /*17940*/  LDL R3, [R1+0x574] ;  /* 0x0005740001037983 */ /* 0x000e220000100800 */
[----:B------:R-:W-:-:S02]  /*17950*/  ISETP.GE.AND P1, PT, R69, UR4, PT ;  /* 0x0000000445007c0c */ /* 0x000fc4000bf26270 */
[----:B------:R-:W1:Y:S01]  /*17960*/  S2R R69, SR_TID.X ;  /* 0x0000000000457919 */ /* 0x000e620000002100 */
[----:B------:R-:W-:Y:S02]  /*17970*/  PRMT R50, RZ, 0x7610, R50 ;  /* 0x00007610ff327816 */ /* 0x000fe40000000032 */
[----:B------:R-:W-:Y:S02]  /*17980*/  PRMT R32, RZ, 0x7610, R32 ;  /* 0x00007610ff207816 */ /* 0x000fe40000000020 */
[----:B-1----:R-:W-:-:S04]  /*17990*/  SHF.R.U32.HI R69, RZ, 0x6, R69 ;  /* 0x00000006ff457819 */ /* 0x002fc80000011645 */
[----:B------:R-:W-:-:S04]  /*179a0*/  SGXT.U32 R69, R69, 0x1 ;  /* 0x000000014545781a */ /* 0x000fc80000000000 */
[----:B------:R-:W-:-:S04]  /*179b0*/  LOP3.LUT R69, R69, 0x54, RZ, 0xfc, !PT ;  /* 0x0000005445457812 */ /* 0x000fc800078efcff */
[----:B------:R-:W-:Y:S02]  /*179c0*/  ISETP.GE.AND P0, PT, R69, UR4, PT ;  /* 0x0000000445007c0c */ /* 0x000fe4000bf06270 */
[----:B0-----:R-:W-:-:S04]  /*179d0*/  @!P1 LOP3.LUT R3, R3, R2, RZ, 0x3c, !PT ;  /* 0x0000000203039212 */ /* 0x001fc800078e3cff */
[----:B------:R-:W-:-:S04]  /*179e0*/  @!P1 LOP3.LUT R2, R3, R2, RZ, 0x3c, !PT ;  /* 0x0000000203029212 */ /* 0x000fc800078e3cff */
[----:B------:R-:W-:Y:S01]  /*179f0*/  @!P1 LOP3.LUT R3, R3, R2, RZ, 0x3c, !PT ;  /* 0x0000000203039212 */ /* 0x000fe200078e3cff */
[----:B--2---:R0:W-:Y:S04]  /*17a00*/  STL [R1+0x10], R70 ;  /* 0x0000104601007387 */ /* 0x0041e80000100800 */
[----:B------:R1:W2:Y:S04]  /*17a10*/  @!P1 LDG.E.U8 R50, desc[UR22][R2.64] ;  /* 0x0000001602329981 */ /* 0x0002a8000c1e1100 */
[----:B0-----:R-:W3:Y:S01]  /*17a20*/  LDL R70, [R1+0x594] ;  /* 0x0005940001467983 */ /* 0x001ee20000100800 */
[----:B-1----:R-:W-:-:S03]  /*17a30*/  @!P0 IMAD.MOV.U32 R2, RZ, RZ, R72 ;  /* 0x000000ffff028224 */ /* 0x002fc600078e0048 */
[----:B------:R-:W2:Y:S01]  /*17a40*/  LDL.LU R69, [R1+0x738] ;  /* 0x0007380001457983 */ /* 0x000ea20000300800 */
[----:B------:R-:W-:Y:S01]  /*17a50*/  @!P0 IMAD.MOV.U32 R3, RZ, RZ, R74 ;  /* 0x000000ffff038224 */ /* 0x000fe200078e004a */
[----:B------:R-:W0:Y:S04]  /*17a60*/  S2R R71, SR_TID.X ;  /* 0x0000000000477919 */ /* 0x000e280000002100 */
[----:B------:R1:W2:Y:S01]  /*17a70*/  @!P0 LDG.E.U8 R32, desc[UR22][R2.64] ;  /* 0x0000001602208981 */ /* 0x0002a2000c1e1100 */
[----:B------:R-:W-:-:S03]  /*17a80*/  PRMT R73, RZ, 0x7610, R73 ;  /* 0x00007610ff497816 */ /* 0x000fc60000000049 */
[----:B------:R-:W2:Y:S04]  /*17a90*/  LDL R72, [R1+0x5a4] ;  /* 0x0005a40001487983 */ /* 0x000ea80000100800 */
[----:B------:R-:W1:Y:S04]  /*17aa0*/  LDL R2, [R1+0x580] ;  /* 0x0005800001027983 */ /* 0x000e680000100800 */
[----:B------:R-:W1:Y:S01]  /*17ab0*/  LDL R3, [R1+0x584] ;  /* 0x0005840001037983 */ /* 0x000e620000100800 */
[----:B0-----:R-:W-:-:S04]  /*17ac0*/  SHF.R.U32.HI R71, RZ, 0x6, R71 ;  /* 0x00000006ff477819 */ /* 0x001fc80000011647 */
[----:B------:R-:W-:-:S04]  /*17ad0*/  SGXT.U32 R71, R71, 0x1 ;  /* 0x000000014747781a */ /* 0x000fc80000000000 */
[----:B------:R-:W-:-:S04]  /*17ae0*/  LOP3.LUT R71, R71, 0x56, RZ, 0xfc, !PT ;  /* 0x0000005647477812 */ /* 0x000fc800078efcff */
[----:B------:R-:W-:Y:S02]  /*17af0*/  ISETP.GE.AND P1, PT, R71, UR4, PT ;  /* 0x0000000447007c0c */ /* 0x000fe4000bf26270 */
[----:B------:R-:W0:Y:S11]  /*17b00*/  S2R R71, SR_TID.X ;  /* 0x0000000000477919 */ /* 0x000e360000002100 */
[----:B-1----:R-:W-:-:S04]  /*17b10*/  @!P1 LOP3.LUT R3, R3, R2, RZ, 0x3c, !PT ;  /* 0x0000000203039212 */ /* 0x002fc800078e3cff */
[----:B------:R-:W-:-:S04]  /*17b20*/  @!P1 LOP3.LUT R2, R3, R2, RZ, 0x3c, !PT ;  /* 0x0000000203029212 */ /* 0x000fc800078e3cff */
[----:B------:R-:W-:-:S05]  /*17b30*/  @!P1 LOP3.LUT R3, R3, R2, RZ, 0x3c, !PT ;  /* 0x0000000203039212 */ /* 0x000fca00078e3cff */
[----:B------:R-:W2:Y:S01]  /*17b40*/  @!P1 LDG.E.U8 R73, desc[UR22][R2.64] ;  /* 0x0000001602499981 */ /* 0x000ea2000c1e1100 */
[----:B0-----:R-:W-:-:S04]  /*17b50*/  SHF.R.U32.HI R71, RZ, 0x6, R71 ;  /* 0x00000006ff477819 */ /* 0x001fc80000011647 */
[----:B------:R-:W-:-:S04]  /*17b60*/  SGXT.U32 R71, R71, 0x1 ;  /* 0x000000014747781a */ /* 0x000fc80000000000 */
[----:B------:R-:W-:-:S04]  /*17b70*/  LOP3.LUT R71, R71, 0x5a, RZ, 0xfc, !PT ;  /* 0x0000005a47477812 */ /* 0x000fc800078efcff */
[----:B------:R-:W-:Y:S02]  /*17b80*/  ISETP.GE.AND P0, PT, R71, UR4, PT ;  /* 0x0000000447007c0c */ /* 0x000fe4000bf06270 */
[----:B------:R-:W3:Y:S04]  /*17b90*/  LDL.LU R71, [R1+0x734] ;  /* 0x0007340001477983 */ /* 0x000ee80000300800 */
[----:B--2---:R0:W-:Y:S04]  /*17ba0*/  STL [R1+0x8], R73 ;  /* 0x0000084901007387 */ /* 0x0041e80000100800 */
[----:B0-----:R-:W2:Y:S04]  /*17bb0*/  LDL.LU R73, [R1+0x730] ;  /* 0x0007300001497983 */ /* 0x001ea80000300800 */
[----:B------:R-:W2:Y:S01]  /*17bc0*/  LDL R3, [R1+0x590] ;  /* 0x0005900001037983 */ /* 0x000ea20000100800 */
[----:B------:R-:W-:Y:S01]  /*17bd0*/  PRMT R49, RZ, 0x7610, R49 ;  /* 0x00007610ff317816 */ /* 0x000fe20000000031 */
[----:B---3--:R-:W-:Y:S01]  /*17be0*/  @!P0 IMAD.MOV.U32 R2, RZ, RZ, R70 ;  /* 0x000000ffff028224 */ /* 0x008fe200078e0046 */
[----:B------:R-:W0:Y:S01]  /*17bf0*/  S2R R74, SR_TID.X ;  /* 0x00000000004a7919 */ /* 0x000e220000002100 */
[----:B------:R-:W-:-:S02]  /*17c00*/  PRMT R31, RZ, 0x7610, R31 ;  /* 0x00007610ff1f7816 */ /* 0x000fc4000000001f */
[----:B------:R-:W-:Y:S01]  /*17c10*/  PRMT R0, RZ, 0x7610, R0 ;  /* 0x00007610ff007816 */ /* 0x000fe20000000000 */
[----:B------:R-:W3:Y:S04]  /*17c20*/  LDL R70, [R1+0x5cc] ;  /* 0x0005cc0001467983 */ /* 0x000ee80000100800 */
[----:B--2---:R1:W2:Y:S04]  /*17c30*/  @!P0 LDG.E.U8 R49, desc[UR22][R2.64] ;  /* 0x0000001602318981 */ /* 0x0042a8000c1e1100 */
        /* <DEDUP_REMOVED lines=10> */
[----:B------:R1:W2:Y:S04]  /*17ce0*/  @!P1 LDG.E.U8 R31, desc[UR22][R2.64] ;  /* 0x00000016021f9981 */ /* 0x0002a8000c1e1100 */
[----:B------:R-:W2:Y:S01]  /*17cf0*/  LDL R3, [R1+0x5a0] ;  /* 0x0005a00001037983 */ /* 0x000ea20000100800 */
[----:B0-----:R-:W-:-:S04]  /*17d00*/  LEA.HI R74, R74, 0x5e, RZ, 0x1a ;  /* 0x0000005e4a4a7811 */ /* 0x001fc800078fd0ff */
[----:B------:R-:W-:Y:S02]  /*17d10*/  ISETP.GE.AND P0, PT, R74, UR4, PT ;  /* 0x000000044a007c0c */ /* 0x000fe4000bf06270 */
[----:B------:R-:W1:Y:S02]  /*17d20*/  S2R R74, SR_TID.X ;  /* 0x00000000004a7919 */ /* 0x000e640000002100 */
[----:B-1----:R-:W-:-:S04]  /*17d30*/  SHF.R.U32.HI R2, RZ, 0x6, R74 ;  /* 0x00000006ff027819 */ /* 0x002fc8000001164a */
[----:B------:R-:W-:-:S04]  /*17d40*/  SGXT.U32 R2, R2, 0x1 ;  /* 0x000000010202781a */ /* 0x000fc80000000000 */
[----:B------:R-:W-:-:S04]  /*17d50*/  LOP3.LUT R2, R2, 0x62, RZ, 0xfc, !PT ;  /* 0x0000006202027812 */ /* 0x000fc800078efcff */
[----:B------:R-:W-:Y:S01]  /*17d60*/  ISETP.GE.AND P1, PT, R2, UR4, PT ;  /* 0x0000000402007c0c */ /* 0x000fe2000bf26270 */
[----:B------:R-:W-:-:S05]  /*17d70*/  @!P0 IMAD.MOV.U32 R2, RZ, RZ, R72 ;  /* 0x000000ffff028224 */ /* 0x000fca00078e0048 */
[----:B--2---:R0:W2:Y:S04]  /*17d80*/  @!P0 LDG.E.U8 R0, desc[UR22][R2.64] ;  /* 0x0000001602008981 */ /* 0x0040a8000c1e1100 */
[----:B------:R-:W0:Y:S04]  /*17d90*/  LDL R2, [R1+0x5c0] ;  /* 0x0005c00001027983 */ /* 0x000e280000100800 */
[----:B------:R-:W0:Y:S01]  /*17da0*/  LDL R3, [R1+0x5c4] ;  /* 0x0005c40001037983 */ /* 0x000e220000100800 */
[----:B------:R-:W-:Y:S02]  /*17db0*/  PRMT R48, RZ, 0x7610, R48 ;  /* 0x00007610ff307816 */ /* 0x000fe40000000030 */
[----:B------:R-:W-:-:S04]  /*17dc0*/  SHF.R.U32.HI R72, RZ, 0x6, R74 ;  /* 0x00000006ff487819 */ /* 0x000fc8000001164a */
[----:B------:R-:W-:Y:S02]  /*17dd0*/  SGXT.U32 R72, R72, 0x1 ;  /* 0x000000014848781a */ /* 0x000fe40000000000 */
[----:B0-----:R-:W-:-:S04]  /*17de0*/  @!P1 LOP3.LUT R3, R3, R2, RZ, 0x3c, !PT ;  /* 0x0000000203039212 */ /* 0x001fc800078e3cff */
[----:B------:R-:W-:-:S04]  /*17df0*/  @!P1 LOP3.LUT R2, R3, R2, RZ, 0x3c, !PT ;  /* 0x0000000203029212 */ /* 0x000fc800078e3cff */
[----:B------:R-:W-:-:S05]  /*17e00*/  @!P1 LOP3.LUT R3, R3, R2, RZ, 0x3c, !PT ;  /* 0x0000000203039212 */ /* 0x000fca00078e3cff */
[----:B------:R0:W2:Y:S04]  /*17e10*/  @!P1 LDG.E.U8 R48, desc[UR22][R2.64] ;  /* 0x0000001602309981 */ /* 0x0000a8000c1e1100 */
[----:B------:R-:W2:Y:S01]  /*17e20*/  LDL R3, [R1+0x5c8] ;  /* 0x0005c80001037983 */ /* 0x000ea20000100800 */
[----:B------:R-:W-:Y:S02]  /*17e30*/  LOP3.LUT R72, R72, 0x64, RZ, 0xfc, !PT ;  /* 0x0000006448487812 */ /* 0x000fe400078efcff */
[----:B0-----:R-:W-:Y:S02]  /*17e40*/  SHF.R.U32.HI R2, RZ, 0x6, R74 ;  /* 0x00000006ff027819 */ /* 0x001fe4000001164a */
[----:B------:R-:W-:Y:S02]  /*17e50*/  ISETP.GE.AND P0, PT, R72, UR4, PT ;  /* 0x0000000448007c0c */ /* 0x000fe4000bf06270 */
[----:B------:R-:W-:Y:S01]  /*17e60*/  SGXT.U32 R2, R2, 0x1 ;  /* 0x000000010202781a */ /* 0x000fe20000000000 */
[----:B------:R-:W4:Y:S03]  /*17e70*/  LDL R72, [R1+0x5e4] ;  /* 0x0005e40001487983 */ /* 0x000f260000100800 */
[----:B------:R-:W-:-:S02]  /*17e80*/  LOP3.LUT R2, R2, 0x66, RZ, 0xfc, !PT ;  /* 0x0000006602027812 */ /* 0x000fc400078efcff */
[----:B------:R-:W-:Y:S02]  /*17e90*/  PRMT R30, RZ, 0x7610, R30 ;  /* 0x00007610ff1e7816 */ /* 0x000fe4000000001e */
[----:B------:R-:W-:-:S03]  /*17ea0*/  ISETP.GE.AND P1, PT, R2, UR4, PT ;  /* 0x0000000402007c0c */ /* 0x000fc6000bf26270 */
[----:B---3--:R-:W-:-:S05]  /*17eb0*/  @!P0 IMAD.MOV.U32 R2, RZ, RZ, R70 ;  /* 0x000000ffff028224 */ /* 0x008fca00078e0046 */
        /* <DEDUP_REMOVED lines=9> */
[----:B------:R4:W3:Y:S04]  /*17f50*/  @!P1 LDG.E.U8 R93, desc[UR22][R2.64] ;  /* 0x00000016025d9981 */ /* 0x0008e8000c1e1100 */
[----:B------:R-:W2:Y:S01]  /*17f60*/  LDL R3, [R1+0x5e0] ;  /* 0x0005e00001037983 */ /* 0x000ea20000100800 */
[----:B------:R-:W-:-:S04]  /*17f70*/  LOP3.LUT R70, R70, 0x6a, RZ, 0xfc, !PT ;  /* 0x0000006a46467812 */ /* 0x000fc800078efcff */
[----:B------:R-:W-:Y:S02]  /*17f80*/  ISETP.GE.AND P0, PT, R70, UR4, PT ;  /* 0x0000000446007c0c */ /* 0x000fe4000bf06270 */
[----:B------:R-:W2:Y:S01]  /*17f90*/  LDL R70, [R1+0x614] ;  /* 0x0006140001467983 */ /* 0x000ea20000100800 */
[----:B------:R-:W-:-:S10]  /*17fa0*/  PRMT R45, RZ, 0x7610, R45 ;  /* 0x00007610ff2d7816 */ /* 0x000fd4000000002d */
[----:B----4-:R-:W-:Y:S01]  /*17fb0*/  @!P0 IMAD.MOV.U32 R2, RZ, RZ, R72 ;  /* 0x000000ffff028224 */ /* 0x010fe200078e0048 */
[----:B------:R-:W-:-:S04]  /*17fc0*/  SHF.R.U32.HI R74, RZ, 0x6, R74 ;  /* 0x00000006ff4a7819 */ /* 0x000fc8000001164a */
[----:B------:R-:W-:-:S04]  /*17fd0*/  SGXT.U32 R74, R74, 0x1 ;  /* 0x000000014a4a781a */ /* 0x000fc80000000000 */
[----:B------:R-:W-:-:S04]  /*17fe0*/  LOP3.LUT R74, R74, 0x72, RZ, 0xfc, !PT ;  /* 0x000000724a4a7812 */ /* 0x000fc800078efcff */
[----:B------:R-:W-:Y:S02]  /*17ff0*/  ISETP.GE.AND P1, PT, R74, UR4, PT ;  /* 0x000000044a007c0c */ /* 0x000fe4000bf26270 */
[----:B------:R-:W0:Y:S01]  /*18000*/  S2R R74, SR_TID.X ;  /* 0x00000000004a7919 */ /* 0x000e220000002100 */
[----:B---3--:R1:W-:Y:S01]  /*18010*/  STL [R1+0x720], R93 ;  /* 0x0007205d01007387 */ /* 0x0083e20000100800 */
[----:B------:R-:W-:Y:S02]  /*18020*/  PRMT R44, RZ, 0x7610, R44 ;  /* 0x00007610ff2c7816 */ /* 0x000fe4000000002c */
[----:B------:R-:W-:Y:S01]  /*18030*/  PRMT R43, RZ, 0x7610, R43 ;  /* 0x00007610ff2b7816 */ /* 0x000fe2000000002b */
[----:B------:R-:W3:Y:S04]  /*18040*/  LDL R72, [R1+0x5b0] ;  /* 0x0005b00001487983 */ /* 0x000ee80000100800 */
[----:B-1----:R-:W4:Y:S04]  /*18050*/  LDL R93, [R1+0x5fc] ;  /* 0x0005fc00015d7983 */ /* 0x002f280000100800 */
[----:B--2---:R0:W2:Y:S04]  /*18060*/  @!P0 LDG.E.U8 R45, desc[UR22][R2.64] ;  /* 0x00000016022d8981 */ /* 0x0040a8000c1e1100 */
[----:B------:R-:W2:Y:S01]  /*18070*/  LDL R3, [R1+0x5f8] ;  /* 0x0005f80001037983 */ /* 0x000ea20000100800 */
[----:B0-----:R-:W-:-:S04]  /*18080*/  SHF.R.U32.HI R2, RZ, 0x6, R74 ;  /* 0x00000006ff027819 */ /* 0x001fc8000001164a */
[----:B------:R-:W-:-:S04]  /*18090*/  SGXT.U32 R2, R2, 0x1 ;  /* 0x000000010202781a */ /* 0x000fc80000000000 */
[----:B------:R-:W-:-:S04]  /*180a0*/  LOP3.LUT R2, R2, 0x7a, RZ, 0xfc, !PT ;  /* 0x0000007a02027812 */ /* 0x000fc800078efcff */
[----:B------:R-:W-:Y:S01]  /*180b0*/  ISETP.GE.AND P3, PT, R2, UR4, PT ;  /* 0x0000000402007c0c */ /* 0x000fe2000bf66270 */
[----:B----4-:R-:W-:Y:S01]  /*180c0*/  @!P1 IMAD.MOV.U32 R2, RZ, RZ, R93 ;  /* 0x000000ffff029224 */ /* 0x010fe200078e005d */
[----:B------:R-:W-:Y:S01]  /*180d0*/  SHF.R.U32.HI R74, RZ, 0x6, R74 ;  /* 0x00000006ff4a7819 */ /* 0x000fe2000001164a */
[----:B------:R-:W4:Y:S04]  /*180e0*/  LDL R93, [R1+0x604] ;  /* 0x00060400015d7983 */ /* 0x000f280000100800 */
[----:B--2---:R0:W2:Y:S04]  /*180f0*/  @!P1 LDG.E.U8 R44, desc[UR22][R2.64] ;  /* 0x00000016022c9981 */ /* 0x0040a8000c1e1100 */
[----:B------:R-:W2:Y:S02]  /*18100*/  LDL R3, [R1+0x610] ;  /* 0x0006100001037983 */ /* 0x000ea40000100800 */
[----:B0-----:R-:W-:Y:S01]  /*18110*/  @!P3 IMAD.MOV.U32 R2, RZ, RZ, R70 ;  /* 0x000000ffff02b224 */ /* 0x001fe200078e0046 */
[----:B------:R-:W-:-:S04]  /*18120*/  SGXT.U32 R74, R74, 0x1 ;  /* 0x000000014a4a781a */ /* 0x000fc80000000000 */
[----:B------:R-:W-:-:S04]  /*18130*/  LOP3.LUT R74, R74, 0x6c, RZ, 0xfc, !PT ;  /* 0x0000006c4a4a7812 */ /* 0x000fc800078efcff */
[----:B------:R-:W-:Y:S02]  /*18140*/  ISETP.GE.AND P0, PT, R74, UR4, PT ;  /* 0x000000044a007c0c */ /* 0x000fe4000bf06270 */
[----:B------:R-:W0:Y:S01]  /*18150*/  S2R R74, SR_TID.X ;  /* 0x00000000004a7919 */ /* 0x000e220000002100 */
[----:B--2---:R1:W2:Y:S04]  /*18160*/  @!P3 LDG.E.U8 R43, desc[UR22][R2.64] ;  /* 0x00000016022bb981 */ /* 0x0042a8000c1e1100 */
[----:B------:R-:W1:Y:S04]  /*18170*/  LDL R2, [R1+0x5e8] ;  /* 0x0005e80001027983 */ /* 0x000e680000100800 */
[----:B------:R-:W1:Y:S01]  /*18180*/  LDL R3, [R1+0x5ec] ;  /* 0x0005ec0001037983 */ /* 0x000e620000100800 */
[----:B0-----:R-:W-:-:S02]  /*18190*/  LEA.HI R74, R74, 0x6e, RZ, 0x1a ;  /* 0x0000006e4a4a7811 */ /* 0x001fc400078fd0ff */
[----:B------:R-:W-:Y:S02]  /*181a0*/  PRMT R29, RZ, 0x7610, R29 ;  /* 0x00007610ff1d7816 */ /* 0x000fe4000000001d */
[----:B------:R-:W-:Y:S02]  /*181b0*/  ISETP.GE.AND P1, PT, R74, UR4, PT ;  /* 0x000000044a007c0c */ /* 0x000fe4000bf26270 */
[----:B------:R-:W2:Y:S01]  /*181c0*/  LDL.LU R74, [R1+0x72c] ;  /* 0x00072c00014a7983 */ /* 0x000ea20000300800 */
[----:B-1----:R-:W-:-:S04]  /*181d0*/  @!P0 LOP3.LUT R3, R3, R2, RZ, 0x3c, !PT ;  /* 0x0000000203038212 */ /* 0x002fc800078e3cff */
        /* <DEDUP_REMOVED lines=9> */
[----:B------:R-:W3:Y:S01]  /*18270*/  LDL R72, [R1+0x570] ;  /* 0x0005700001487983 */ /* 0x000ee20000100800 */
[----:B0-----:R-:W-:-:S04]  /*18280*/  SHF.R.U32.HI R70, RZ, 0x6, R70 ;  /* 0x00000006ff467819 */ /* 0x001fc80000011646 */
[----:B------:R-:W-:-:S04]  /*18290*/  SGXT.U32 R70, R70, 0x1 ;  /* 0x000000014646781a */ /* 0x000fc80000000000 */
[----:B------:R-:W-:-:S04]  /*182a0*/  LOP3.LUT R70, R70, 0x74, RZ, 0xfc, !PT ;  /* 0x0000007446467812 */ /* 0x000fc800078efcff */
[----:B------:R-:W-:Y:S01]  /*182b0*/  ISETP.GE.AND P0, PT, R70, UR4, PT ;  /* 0x0000000446007c0c */ /* 0x000fe2000bf06270 */
[----:B--2---:R0:W2:Y:S04]  /*182c0*/  @!P1 LDG.E.U8 R24, desc[UR22][R2.64] ;  /* 0x0000001602189981 */ /* 0x0040a8000c1e1100 */
[----:B------:R-:W2:Y:S01]  /*182d0*/  LDL R3, [R1+0x600] ;  /* 0x0006000001037983 */ /* 0x000ea20000100800 */
[----:B------:R-:W0:Y:S02]  /*182e0*/  S2R R70, SR_TID.X ;  /* 0x0000000000467919 */ /* 0x000e240000002100 */
[----:B0-----:R-:W-:-:S04]  /*182f0*/  SHF.R.U32.HI R2, RZ, 0x6, R70 ;  /* 0x00000006ff027819 */ /* 0x001fc80000011646 */
[----:B------:R-:W-:-:S04]  /*18300*/  SGXT.U32 R2, R2, 0x1 ;  /* 0x000000010202781a */ /* 0x000fc80000000000 */
[----:B------:R-:W-:-:S04]  /*18310*/  LOP3.LUT R2, R2, 0x76, RZ, 0xfc, !PT ;  /* 0x0000007602027812 */ /* 0x000fc800078efcff */
[----:B------:R-:W-:Y:S01]  /*18320*/  ISETP.GE.AND P1, PT, R2, UR4, PT ;  /* 0x0000000402007c0c */ /* 0x000fe2000bf26270 */
[----:B----4-:R-:W-:-:S05]  /*18330*/  @!P0 IMAD.MOV.U32 R2, RZ, RZ, R93 ;  /* 0x000000ffff028224 */ /* 0x010fca00078e005d */
[----:B--2---:R0:W2:Y:S04]  /*18340*/  @!P0 LDG.E.U8 R28, desc[UR22][R2.64] ;  /* 0x00000016021c8981 */ /* 0x0040a8000c1e1100 */
[----:B------:R-:W0:Y:S04]  /*18350*/  LDL R2, [R1+0x5b4] ;  /* 0x0005b40001027983 */ /* 0x000e280000100800 */
[----:B------:R-:W0:Y:S01]  /*18360*/  LDL R3, [R1+0x5b8] ;  /* 0x0005b80001037983 */ /* 0x000e220000100800 */
[----:B------:R-:W-:-:S04]  /*18370*/  SHF.R.U32.HI R70, RZ, 0x6, R70 ;  /* 0x00000006ff467819 */ /* 0x000fc80000011646 */
[----:B------:R-:W-:Y:S02]  /*18380*/  SGXT.U32 R70, R70, 0x1 ;  /* 0x000000014646781a */ /* 0x000fe40000000000 */
[----:B0-----:R-:W-:-:S04]  /*18390*/  @!P1 LOP3.LUT R3, R3, R2, RZ, 0x3c, !PT ;  /* 0x0000000203039212 */ /* 0x001fc800078e3cff */
[----:B------:R-:W-:-:S04]  /*183a0*/  @!P1 LOP3.LUT R2, R3, R2, RZ, 0x3c, !PT ;  /* 0x0000000203029212 */ /* 0x000fc800078e3cff */
[----:B------:R-:W-:-:S05]  /*183b0*/  @!P1 LOP3.LUT R3, R3, R2, RZ, 0x3c, !PT ;  /* 0x0000000203039212 */ /* 0x000fca00078e3cff */
[----:B------:R0:W4:Y:S04]  /*183c0*/  @!P1 LDG.E.U8 R23, desc[UR22][R2.64] ;  /* 0x0000001602179981 */ /* 0x000128000c1e1100 */
[----:B------:R-:W0:Y:S04]  /*183d0*/  LDL R2, [R1+0x618] ;  /* 0x0006180001027983 */ /* 0x000e280000100800 */
[----:B------:R-:W0:Y:S01]  /*183e0*/  LDL R3, [R1+0x61c] ;  /* 0x00061c0001037983 */ /* 0x000e220000100800 */
[----:B------:R-:W-:-:S04]  /*183f0*/  LOP3.LUT R70, R70, 0x7c, RZ, 0xfc, !PT ;  /* 0x0000007c46467812 */ /* 0x000fc800078efcff */
[----:B------:R-:W-:Y:S02]  /*18400*/  ISETP.GE.AND P0, PT, R70, UR4, PT ;  /* 0x0000000446007c0c */ /* 0x000fe4000bf06270 */
[----:B------:R-:W-:Y:S01]  /*18410*/  PRMT R25, RZ, 0x7610, R25 ;  /* 0x00007610ff197816 */ /* 0x000fe20000000019 */
[----:B------:R-:W1:Y:S10]  /*18420*/  S2R R93, SR_TID.X ;  /* 0x00000000005d7919 */ /* 0x000e740000002100 */
[----:B0-----:R-:W-:-:S04]  /*18430*/  @!P0 LOP3.LUT R3, R3, R2, RZ, 0x3c, !PT ;  /* 0x0000000203038212 */ /* 0x001fc800078e3cff */
[----:B------:R-:W-:-:S04]  /*18440*/  @!P0 LOP3.LUT R2, R3, R2, RZ, 0x3c, !PT ;  /* 0x0000000203028212 */ /* 0x000fc800078e3cff */
[----:B------:R-:W-:-:S05]  /*18450*/  @!P0 LOP3.LUT R3, R3, R2, RZ, 0x3c, !PT ;  /* 0x0000000203038212 */ /* 0x000fca00078e3cff */
[----:B------:R3:W2:Y:S04]  /*18460*/  @!P0 LDG.E.U8 R25, desc[UR22][R2.64] ;  /* 0x0000001602198981 */ /* 0x0006a8000c1e1100 */
[----:B------:R-:W2:Y:S01]  /*18470*/  LDL R3, [R1+0x56c] ;  /* 0x00056c0001037983 */ /* 0x000ea20000100800 */
[----:B-1----:R-:W-:-:S04]  /*18480*/  LEA.HI R93, R93, 0x7e, RZ, 0x1a ;  /* 0x0000007e5d5d7811 */ /* 0x002fc800078fd0ff */
[----:B------:R-:W-:Y:S02]  /*18490*/  ISETP.GE.AND P1, PT, R93, UR4, PT ;  /* 0x000000045d007c0c */ /* 0x000fe4000bf26270 */
[----:B------:R-:W-:-:S11]  /*184a0*/  PRMT R22, RZ, 0x7610, R22 ;  /* 0x00007610ff167816 */ /* 0x000fd60000000016 */
[----:B---3--:R-:W-:Y:S01]  /*184b0*/  @!P1 IMAD.MOV.U32 R2, RZ, RZ, R72 ;  /* 0x000000ffff029224 */ /* 0x008fe200078e0048 */
[----:B------:R-:W0:Y:S01]  /*184c0*/  S2R R70, SR_TID.X ;  /* 0x0000000000467919 */ /* 0x000e220000002100 */
[----:B------:R-:W-:Y:S02]  /*184d0*/  PRMT R21, RZ, 0x7610, R21 ;  /* 0x00007610ff157816 */ /* 0x000fe40000000015 */
[----:B------:R-:W-:Y:S01]  /*184e0*/  PRMT R20, RZ, 0x7610, R20 ;  /* 0x00007610ff147816 */ /* 0x000fe20000000014 */
[----:B------:R-:W3:Y:S04]  /*184f0*/  LDL R72, [R1+0x20c] ;  /* 0x00020c0001487983 */ /* 0x000ee80000100800 */
[----:B--2---:R1:W2:Y:S04]  /*18500*/  @!P1 LDG.E.U8 R22, desc[UR22][R2.64] ;  /* 0x0000001602169981 */ /* 0x0042a8000c1e1100 */
[----:B------:R-:W1:Y:S04]  /*18510*/  LDL R2, [R1+0xc0] ;  /* 0x0000c00001027983 */ /* 0x000e680000100800 */
[----:B------:R-:W1:Y:S01]  /*18520*/  LDL R3, [R1+0xc4] ;  /* 0x0000c40001037983 */ /* 0x000e620000100800 */
[----:B0-----:R-:W-:Y:S01]  /*18530*/  LOP3.LUT R93, R70, 0x7f, RZ, 0xc0, !PT ;  /* 0x0000007f465d7812 */ /* 0x001fe200078ec0ff */
[----:B------:R-:W-:Y:S03]  /*18540*/  BAR.SYNC.DEFER_BLOCKING 0x0 ;  /* 0x0000000000007b1d */ /* 0x000fe60000010000 */
[----:B------:R-:W-:-:S13]  /*18550*/  ISETP.GE.AND P0, PT, R93, UR4, PT ;  /* 0x000000045d007c0c */ /* 0x000fda000bf06270 */
[----:B-1----:R-:W-:-:S04]  /*18560*/  @!P0 LOP3.LUT R3, R3, R2, RZ, 0x3c, !PT ;  /* 0x0000000203038212 */ /* 0x002fc800078e3cff */
[----:B------:R-:W-:-:S04]  /*18570*/  @!P0 LOP3.LUT R2, R3, R2, RZ, 0x3c, !PT ;  /* 0x0000000203028212 */ /* 0x000fc800078e3cff */
[----:B------:R-:W-:-:S05]  /*18580*/  @!P0 LOP3.LUT R3, R3, R2, RZ, 0x3c, !PT ;  /* 0x0000000203038212 */ /* 0x000fca00078e3cff */
[----:B------:R0:W2:Y:S04]  /*18590*/  @!P0 LDG.E.U8 R21, desc[UR22][R2.64] ;  /* 0x0000001602158981 */ /* 0x0000a8000c1e1100 */
[----:B------:R-:W0:Y:S04]  /*185a0*/  LDL R2, [R1+0x100] ;  /* 0x0001000001027983 */ /* 0x000e280000100800 */
[----:B------:R-:W0:Y:S02]  /*185b0*/  LDL R3, [R1+0x104] ;  /* 0x0001040001037983 */ /* 0x000e240000100800 */
        /* <DEDUP_REMOVED lines=25> */
[----:B------:R-:W2:Y:S01]  /*18750*/  LDL R3, [R1+0x208] ;  /* 0x0002080001037983 */ /* 0x000ea20000100800 */
[----:B------:R-:W-:Y:S01]  /*18760*/  PRMT R16, RZ, 0x7610, R16 ;  /* 0x00007610ff107816 */ /* 0x000fe20000000010 */
[----:B---3--:R-:W-:Y:S01]  /*18770*/  @!P0 IMAD.MOV.U32 R2, RZ, RZ, R72 ;  /* 0x000000ffff028224 */ /* 0x008fe200078e0048 */
[----:B------:R-:W-:Y:S02]  /*18780*/  PRMT R80, RZ, 0x7610, R80 ;  /* 0x00007610ff507816 */ /* 0x000fe40000000050 */
[----:B------:R-:W-:Y:S02]  /*18790*/  PRMT R78, RZ, 0x7610, R78 ;  /* 0x00007610ff4e7816 */ /* 0x000fe4000000004e */
[----:B------:R-:W-:Y:S01]  /*187a0*/  PRMT R76, RZ, 0x7610, R76 ;  /* 0x00007610ff4c7816 */ /* 0x000fe2000000004c */
[----:B------:R-:W-:Y:S04]  /*187b0*/  STS.U8 [R93+UR10+0xa000], R62 ;  /* 0x00a0003e5d007988 */ /* 0x000fe8000800000a */
[----:B------:R-:W3:Y:S04]  /*187c0*/  LDL R72, [R1+0x34c] ;  /* 0x00034c0001487983 */ /* 0x000ee80000100800 */
[----:B--2---:R0:W2:Y:S04]  /*187d0*/  @!P0 LDG.E.U8 R16, desc[UR22][R2.64] ;  /* 0x0000001602108981 */ /* 0x0040a8000c1e1100 */
[----:B------:R-:W0:Y:S04]  /*187e0*/  LDL R2, [R1+0x248] ;  /* 0x0002480001027983 */ /* 0x000e280000100800 */
[----:B------:R-:W0:Y:S02]  /*187f0*/  LDL R3, [R1+0x24c] ;  /* 0x00024c0001037983 */ /* 0x000e240000100800 */
[----:B0-----:R-:W-:-:S04]  /*18800*/  @!P0 LOP3.LUT R3, R3, R2, RZ, 0x3c, !PT ;  /* 0x0000000203038212 */ /* 0x001fc800078e3cff */
        /* <DEDUP_REMOVED lines=16> */
[----:B------:R-:W0:Y:S04]  /*18910*/  LDL R3, [R1+0x30c] ;  /* 0x00030c0001037983 */ /* 0x000e280000100800 */
[----:B------:R1:W-:Y:S02]  /*18920*/  STS.U8 [R93+UR10+0xa200], R15 ;  /* 0x00a2000f5d007988 */ /* 0x0003e4000800000a */
[----:B-1----:R-:W-:-:S02]  /*18930*/  PRMT R15, RZ, 0x7610, R15 ;  /* 0x00007610ff0f7816 */ /* 0x002fc4000000000f */
[----:B0-----:R-:W-:-:S04]  /*18940*/  @!P0 LOP3.LUT R3, R3, R2, RZ, 0x3c, !PT ;  /* 0x0000000203038212 */ /* 0x001fc800078e3cff */
[----:B------:R-:W-:-:S04]  /*18950*/  @!P0 LOP3.LUT R2, R3, R2, RZ, 0x3c, !PT ;  /* 0x0000000203028212 */ /* 0x000fc800078e3cff */
[----:B------:R-:W-:-:S05]  /*18960*/  @!P0 LOP3.LUT R3, R3, R2, RZ, 0x3c, !PT ;  /* 0x0000000203038212 */ /* 0x000fca00078e3cff */
[----:B------:R3:W2:Y:S04]  /*18970*/  @!P0 LDG.E.U8 R15, desc[UR22][R2.64] ;  /* 0x00000016020f8981 */ /* 0x0006a8000c1e1100 */
[----:B------:R-:W2:Y:S01]  /*18980*/  LDL R3, [R1+0x348] ;  /* 0x0003480001037983 */ /* 0x000ea20000100800 */
[----:B---3--:R-:W-:-:S03]  /*18990*/  @!P0 IMAD.MOV.U32 R2, RZ, RZ, R72 ;  /* 0x000000ffff028224 */ /* 0x008fc600078e0048 */
[----:B------:R0:W-:Y:S04]  /*189a0*/  STS.U8 [R93+UR10+0xa400], R14 ;  /* 0x00a4000e5d007988 */ /* 0x0001e8000800000a */
[----:B------:R-:W3:Y:S01]  /*189b0*/  LDL R72, [R1+0x4b4] ;  /* 0x0004b40001487983 */ /* 0x000ee20000100800 */
[----:B0-----:R-:W-:-:S06]  /*189c0*/  PRMT R14, RZ, 0x7610, R14 ;  /* 0x00007610ff0e7816 */ /* 0x001fcc000000000e */
[----:B--2---:R0:W2:Y:S04]  /*189d0*/  @!P0 LDG.E.U8 R14, desc[UR22][R2.64] ;  /* 0x00000016020e8981 */ /* 0x0040a8000c1e1100 */
        /* <DEDUP_REMOVED lines=12> */
[----:B------:R-:W-:Y:S04]  /*18aa0*/  STS.U8 [R93+UR10+0xaa00], R11 ;  /* 0x00aa000b5d007988 */ /* 0x000fe8000800000a */
[----:B------:R1:W-:Y:S04]  /*18ab0*/  STS.U8 [R93+UR10+0xac00], R5 ;  /* 0x00ac00055d007988 */ /* 0x0003e8000800000a */
[----:B------:R3:W-:Y:S04]  /*18ac0*/  STS.U8 [R93+UR10+0xae00], R4 ;  /* 0x00ae00045d007988 */ /* 0x0007e8000800000a */
[----:B-1----:R-:W2:Y:S04]  /*18ad0*/  LDL R5, [R1+0x4a4] ;  /* 0x0004a40001057983 */ /* 0x002ea80000100800 */
[----:B---3--:R-:W2:Y:S01]  /*18ae0*/  LDL R4, [R1+0x4a0] ;  /* 0x0004a00001047983 */ /* 0x008ea20000100800 */
[----:B0-----:R-:W-:-:S04]  /*18af0*/  @!P0 LOP3.LUT R3, R3, R2, RZ, 0x3c, !PT ;  /* 0x0000000203038212 */ /* 0x001fc800078e3cff */
[----:B------:R-:W-:-:S04]  /*18b00*/  @!P0 LOP3.LUT R2, R3, R2, RZ, 0x3c, !PT ;  /* 0x0000000203028212 */ /* 0x000fc800078e3cff */
[----:B------:R-:W-:-:S05]  /*18b10*/  @!P0 LOP3.LUT R3, R3, R2, RZ, 0x3c, !PT ;  /* 0x0000000203038212 */ /* 0x000fca00078e3cff */
[----:B------:R0:W3:Y:S04]  /*18b20*/  @!P0 LDG.E.U8 R12, desc[UR22][R2.64] ;  /* 0x00000016020c8981 */ /* 0x0000e8000c1e1100 */
[----:B------:R-:W0:Y:S04]  /*18b30*/  LDL R2, [R1+0x490] ;  /* 0x0004900001027983 */ /* 0x000e280000100800 */
[----:B------:R-:W0:Y:S01]  /*18b40*/  LDL R3, [R1+0x494] ;  /* 0x0004940001037983 */ /* 0x000e220000100800 */
[----:B------:R-:W-:Y:S02]  /*18b50*/  PRMT R11, RZ, 0x7610, R11 ;  /* 0x00007610ff0b7816 */ /* 0x000fe4000000000b */
[----:B--2---:R-:W-:-:S04]  /*18b60*/  @!P0 LOP3.LUT R5, R5, R4, RZ, 0x3c, !PT ;  /* 0x0000000405058212 */ /* 0x004fc800078e3cff */
[----:B------:R-:W-:-:S04]  /*18b70*/  @!P0 LOP3.LUT R4, R5, R4, RZ, 0x3c, !PT ;  /* 0x0000000405048212 */ /* 0x000fc800078e3cff */
[----:B------:R-:W-:Y:S02]  /*18b80*/  @!P0 LOP3.LUT R5, R5, R4, RZ, 0x3c, !PT ;  /* 0x0000000405058212 */ /* 0x000fe400078e3cff */
[----:B0-----:R-:W-:-:S04]  /*18b90*/  @!P0 LOP3.LUT R3, R3, R2, RZ, 0x3c, !PT ;  /* 0x0000000203038212 */ /* 0x001fc800078e3cff */
[----:B------:R-:W-:-:S04]  /*18ba0*/  @!P0 LOP3.LUT R2, R3, R2, RZ, 0x3c, !PT ;  /* 0x0000000203028212 */ /* 0x000fc800078e3cff */
[----:B------:R-:W-:-:S05]  /*18bb0*/  @!P0 LOP3.LUT R3, R3, R2, RZ, 0x3c, !PT ;  /* 0x0000000203038212 */ /* 0x000fca00078e3cff */
[----:B------:R0:W2:Y:S02]  /*18bc0*/  @!P0 LDG.E.U8 R11, desc[UR22][R2.64] ;  /* 0x00000016020b8981 */ /* 0x0000a4000c1e1100 */
[----:B0-----:R-:W-:-:S06]  /*18bd0*/  PRMT R3, RZ, 0x7610, R3 ;  /* 0x00007610ff037816 */ /* 0x001fcc0000000003 */
[----:B------:R0:W2:Y:S04]  /*18be0*/  @!P0 LDG.E.U8 R3, desc[UR22][R4.64] ;  /* 0x0000001604038981 */ /* 0x0000a8000c1e1100 */
[----:B------:R-:W2:Y:S01]  /*18bf0*/  LDL R5, [R1+0x4b0] ;  /* 0x0004b00001057983 */ /* 0x000ea20000100800 */
[----:B------:R-:W-:Y:S01]  /*18c00*/  PRMT R2, RZ, 0x7610, R2 ;  /* 0x00007610ff027816 */ /* 0x000fe20000000002 */
[----:B0-----:R-:W-:Y:S01]  /*18c10*/  @!P0 IMAD.MOV.U32 R4, RZ, RZ, R72 ;  /* 0x000000ffff048224 */ /* 0x001fe200078e0048 */
[----:B------:R-:W-:Y:S01]  /*18c20*/  PRMT R92, RZ, 0x7610, R92 ;  /* 0x00007610ff5c7816 */ /* 0x000fe2000000005c */
        /* <DEDUP_REMOVED lines=31> */
[----:B---3--:R-:W-:-:S05]  /*18e20*/  @!P0 IMAD.MOV.U32 R4, RZ, RZ, R72 ;  /* 0x000000ffff048224 */ /* 0x008fca00078e0048 */
[----:B--2---:R0:W2:Y:S04]  /*18e30*/  @!P0 LDG.E.U8 R84, desc[UR22][R4.64] ;  /* 0x0000001604548981 */ /* 0x0040a8000c1e1100 */
[----:B------:R-:W0:Y:S04]  /*18e40*/  LDL R4, [R1+0x210] ;  /* 0x0002100001047983 */ /* 0x000e280000100800 */
[----:B------:R-:W0:Y:S01]  /*18e50*/  LDL R5, [R1+0x214] ;  /* 0x0002140001057983 */ /* 0x000e220000100800 */
[----:B------:R-:W-:Y:S02]  /*18e60*/  PRMT R82, RZ, 0x7610, R82 ;  /* 0x00007610ff527816 */ /* 0x000fe40000000052 */
[----:B0-----:R-:W-:-:S04]  /*18e70*/  @!P0 LOP3.LUT R5, R5, R4, RZ, 0x3c, !PT ;  /* 0x0000000405058212 */ /* 0x001fc800078e3cff */
[----:B------:R-:W-:-:S04]  /*18e80*/  @!P0 LOP3.LUT R4, R5, R4, RZ, 0x3c, !PT ;  /* 0x0000000405048212 */ /* 0x000fc800078e3cff */
[----:B------:R-:W-:-:S05]  /*18e90*/  @!P0 LOP3.LUT R5, R5, R4, RZ, 0x3c, !PT ;  /* 0x0000000405058212 */ /* 0x000fca00078e3cff */
[----:B------:R0:W3:Y:S04]  /*18ea0*/  @!P0 LDG.E.U8 R82, desc[UR22][R4.64] ;  /* 0x0000001604528981 */ /* 0x0000e8000c1e1100 */
        /* <DEDUP_REMOVED lines=9> */
[----:B------:R-:W-:Y:S01]  /*18f40*/  PRMT R77, RZ, 0x7610, R77 ;  /* 0x00007610ff4d7816 */ /* 0x000fe2000000004d */
[----:B------:R-:W1:Y:S01]  /*18f50*/  S2R R72, SR_TID.X ;  /* 0x0000000000487919 */ /* 0x000e620000002100 */
[----:B0-----:R-:W-:-:S04]  /*18f60*/  @!P0 LOP3.LUT R5, R5, R4, RZ, 0x3c, !PT ;  /* 0x0000000405058212 */ /* 0x001fc800078e3cff */
[----:B------:R-:W-:-:S04]  /*18f70*/  @!P0 LOP3.LUT R4, R5, R4, RZ, 0x3c, !PT ;  /* 0x0000000405048212 */ /* 0x000fc800078e3cff */
[----:B------:R-:W-:-:S05]  /*18f80*/  @!P0 LOP3.LUT R5, R5, R4, RZ, 0x3c, !PT ;  /* 0x0000000405058212 */ /* 0x000fca00078e3cff */
[----:B------:R0:W2:Y:S04]  /*18f90*/  @!P0 LDG.E.U8 R77, desc[UR22][R4.64] ;  /* 0x00000016044d8981 */ /* 0x0000a8000c1e1100 */
[----:B------:R-:W0:Y:S04]  /*18fa0*/  LDL R4, [R1+0x2d0] ;  /* 0x0002d00001047983 */ /* 0x000e280000100800 */
[----:B------:R-:W0:Y:S01]  /*18fb0*/  LDL R5, [R1+0x2d4] ;  /* 0x0002d40001057983 */ /* 0x000e220000100800 */
[----:B-1----:R-:W-:-:S03]  /*18fc0*/  LOP3.LUT R72, R72, 0x7f, RZ, 0xc0, !PT ;  /* 0x0000007f48487812 */ /* 0x002fc600078ec0ff */
[----:B------:R-:W-:Y:S01]  /*18fd0*/  STS.U8 [R93+UR10+0xb000], R61 ;  /* 0x00b0003d5d007988 */ /* 0x000fe2000800000a */
[----:B------:R-:W-:-:S03]  /*18fe0*/  LOP3.LUT R72, R72, 0x10, RZ, 0x3c, !PT ;  /* 0x0000001048487812 */ /* 0x000fc600078e3cff */
[----:B------:R-:W-:Y:S04]  /*18ff0*/  STS.U8 [R93+UR10+0xb200], R60 ;  /* 0x00b2003c5d007988 */ /* 0x000fe8000800000a */
        /* <DEDUP_REMOVED lines=8> */
[----:B------:R1:W-:Y:S04]  /*19080*/  STS.U8 [R72+UR10+0xa280], R47 ;  /* 0x00a2802f48007988 */ /* 0x0003e8000800000a */
[----:B-1----:R-:W2:Y:S01]  /*19090*/  LDL R47, [R1+0x314] ;  /* 0x00031400012f7983 */ /* 0x002ea20000100800 */
[----:B0-----:R-:W-:-:S04]  /*190a0*/  @!P0 LOP3.LUT R5, R5, R4, RZ, 0x3c, !PT ;  /* 0x0000000405058212 */ /* 0x001fc800078e3cff */
[----:B------:R-:W-:-:S04]  /*190b0*/  @!P0 LOP3.LUT R4, R5, R4, RZ, 0x3c, !PT ;  /* 0x0000000405048212 */ /* 0x000fc800078e3cff */
[----:B------:R-:W-:-:S05]  /*190c0*/  @!P0 LOP3.LUT R5, R5, R4, RZ, 0x3c, !PT ;  /* 0x0000000405058212 */ /* 0x000fca00078e3cff */
[----:B------:R2:W3:Y:S04]  /*190d0*/  @!P0 LDG.E.U8 R75, desc[UR22][R4.64] ;  /* 0x00000016044b8981 */ /* 0x0004e8000c1e1100 */
[----:B------:R-:W3:Y:S04]  /*190e0*/  LDL R5, [R1+0x310] ;  /* 0x0003100001057983 */ /* 0x000ee80000100800 */
[----:B------:R0:W-:Y:S02]  /*190f0*/  STS.U8 [R72+UR10+0xa480], R10 ;  /* 0x00a4800a48007988 */ /* 0x0001e4000800000a */
[----:B0-----:R-:W-:Y:S01]  /*19100*/  PRMT R10, RZ, 0x7610, R10 ;  /* 0x00007610ff0a7816 */ /* 0x001fe2000000000a */
[----:B--2---:R-:W-:Y:S01]  /*19110*/  @!P0 IMAD.MOV.U32 R4, RZ, RZ, R47 ;  /* 0x000000ffff048224 */ /* 0x004fe200078e002f */
[----:B------:R0:W-:Y:S04]  /*19120*/  STS.U8 [R72+UR10+0xa680], R9 ;  /* 0x00a6800948007988 */ /* 0x0001e8000800000a */
[----:B------:R-:W2:Y:S04]  /*19130*/  LDL R47, [R1+0x4ac] ;  /* 0x0004ac00012f7983 */ /* 0x000ea80000100800 */
[----:B---3--:R1:W3:Y:S04]  /*19140*/  @!P0 LDG.E.U8 R10, desc[UR22][R4.64] ;  /* 0x00000016040a8981 */ /* 0x0082e8000c1e1100 */
[----:B------:R-:W1:Y:S04]  /*19150*/  LDL R4, [R1+0x350] ;  /* 0x0003500001047983 */ /* 0x000e680000100800 */
[----:B------:R-:W1:Y:S01]  /*19160*/  LDL R5, [R1+0x354] ;  /* 0x0003540001057983 */ /* 0x000e620000100800 */
[----:B0-----:R-:W-:-:S02]  /*19170*/  PRMT R9, RZ, 0x7610, R9 ;  /* 0x00007610ff097816 */ /* 0x001fc40000000009 */
[----:B-1----:R-:W-:-:S04]  /*19180*/  @!P0 LOP3.LUT R5, R5, R4, RZ, 0x3c, !PT ;  /* 0x0000000405058212 */ /* 0x002fc800078e3cff */
        /* <DEDUP_REMOVED lines=17> */
[----:B-1----:R-:W2:Y:S01]  /*192a0*/  LDL R46, [R1+0x4a8] ;  /* 0x0004a800012e7983 */ /* 0x002ea20000100800 */
        /* <DEDUP_REMOVED lines=39> */
[----:B------:R-:W-:-:S03]  /*19520*/  PRMT R87, RZ, 0x7610, R87 ;  /* 0x00007610ff577816 */ /* 0x000fc60000000057 */
[----:B------:R-:W-:Y:S04]  /*19530*/  STS.U8 [R72+UR10+0xb080], R52 ;  /* 0x00b0803448007988 */ /* 0x000fe8000800000a */
[----:B------:R-:W-:Y:S04]  /*19540*/  STS.U8 [R72+UR10+0xb280], R51 ;  /* 0x00b2803348007988 */ /* 0x000fe8000800000a */
[----:B------:R-:W-:Y:S04]  /*19550*/  STS.U8 [R72+UR10+0xb480], R50 ;  /* 0x00b4803248007988 */ /* 0x000fe8000800000a */
[----:B------:R-:W-:Y:S04]  /*19560*/  STS.U8 [R72+UR10+0xb680], R49 ;  /* 0x00b6803148007988 */ /* 0x000fe8000800000a */
        /* <DEDUP_REMOVED lines=12> */
[----:B------:R-:W-:-:S02]  /*19630*/  PRMT R81, RZ, 0x7610, R81 ;  /* 0x00007610ff517816 */ /* 0x000fc40000000051 */
[----:B--2---:R-:W-:-:S04]  /*19640*/  @!P0 LOP3.LUT R45, R45, R44, RZ, 0x3c, !PT ;  /* 0x0000002c2d2d8212 */ /* 0x004fc800078e3cff */
[----:B------:R-:W-:-:S04]  /*19650*/  @!P0 LOP3.LUT R44, R45, R44, RZ, 0x3c, !PT ;  /* 0x0000002c2d2c8212 */ /* 0x000fc800078e3cff */
[----:B------:R-:W-:-:S05]  /*19660*/  @!P0 LOP3.LUT R45, R45, R44, RZ, 0x3c, !PT ;  /* 0x0000002c2d2d8212 */ /* 0x000fca00078e3cff */
[----:B------:R1:W2:Y:S04]  /*19670*/  @!P0 LDG.E.U8 R81, desc[UR22][R44.64] ;  /* 0x000000162c518981 */ /* 0x0002a8000c1e1100 */
[----:B------:R-:W1:Y:S04]  /*19680*/  LDL R44, [R1+0x258] ;  /* 0x00025800012c7983 */ /* 0x000e680000100800 */
[----:B------:R-:W1:Y:S01]  /*19690*/  LDL R45, [R1+0x25c] ;  /* 0x00025c00012d7983 */ /* 0x000e620000100800 */
[----:B0-----:R-:W-:-:S04]  /*196a0*/  @!P0 LOP3.LUT R47, R47, R46, RZ, 0x3c, !PT ;  /* 0x0000002e2f2f8212 */ /* 0x001fc800078e3cff */
[----:B------:R-:W-:-:S04]  /*196b0*/  @!P0 LOP3.LUT R46, R47, R46, RZ, 0x3c, !PT ;  /* 0x0000002e2f2e8212 */ /* 0x000fc800078e3cff */
[----:B------:R-:W-:-:S05]  /*196c0*/  @!P0 LOP3.LUT R47, R47, R46, RZ, 0x3c, !PT ;  /* 0x0000002e2f2f8212 */ /* 0x000fca00078e3cff */
[----:B------:R0:W2:Y:S04]  /*196d0*/  @!P0 LDG.E.U8 R85, desc[UR22][R46.64] ;  /* 0x000000162e558981 */ /* 0x0000a8000c1e1100 */
[----:B------:R-:W0:Y:S04]  /*196e0*/  LDL R46, [R1+0x1d8] ;  /* 0x0001d800012e7983 */ /* 0x000e280000100800 */
[----:B------:R-:W0:Y:S01]  /*196f0*/  LDL R47, [R1+0x1dc] ;  /* 0x0001dc00012f7983 */ /* 0x000e220000100800 */
[----:B------:R-:W-:Y:S02]  /*19700*/  PRMT R83, RZ, 0x7610, R83 ;  /* 0x00007610ff537816 */ /* 0x000fe40000000053 */
[----:B------:R-:W-:-:S02]  /*19710*/  PRMT R48, RZ, 0x7610, R48 ;  /* 0x00007610ff307816 */ /* 0x000fc40000000030 */
[----:B-1----:R-:W-:-:S04]  /*19720*/  @!P0 LOP3.LUT R45, R45, R44, RZ, 0x3c, !PT ;  /* 0x0000002c2d2d8212 */ /* 0x002fc800078e3cff */
[C---:B------:R-:W-:Y:S01]  /*19730*/  @!P0 LOP3.LUT R44, R45.reuse, R44, RZ, 0x3c, !PT ;  /* 0x0000002c2d2c8212 */ /* 0x040fe200078e3cff */
[----:B------:R1:W-:Y:S03]  /*19740*/  STS.U8 [R72+UR10+0xbe80], R43 ;  /* 0x00be802b48007988 */ /* 0x0003e6000800000a */
[----:B------:R-:W-:-:S05]  /*19750*/  @!P0 LOP3.LUT R45, R45, R44, RZ, 0x3c, !PT ;  /* 0x0000002c2d2d8212 */ /* 0x000fca00078e3cff */
[----:B------:R-:W2:Y:S01]  /*19760*/  @!P0 LDG.E.U8 R48, desc[UR22][R44.64] ;  /* 0x000000162c308981 */ /* 0x000ea2000c1e1100 */
[----:B0-----:R-:W-:-:S04]  /*19770*/  @!P0 LOP3.LUT R47, R47, R46, RZ, 0x3c, !PT ;  /* 0x0000002e2f2f8212 */ /* 0x001fc800078e3cff */
[----:B------:R-:W-:-:S04]  /*19780*/  @!P0 LOP3.LUT R46, R47, R46, RZ, 0x3c, !PT ;  /* 0x0000002e2f2e8212 */ /* 0x000fc800078e3cff */
[----:B------:R-:W-:-:S05]  /*19790*/  @!P0 LOP3.LUT R47, R47, R46, RZ, 0x3c, !PT ;  /* 0x0000002e2f2f8212 */ /* 0x000fca00078e3cff */
[----:B------:R-:W2:Y:S04]  /*197a0*/  @!P0 LDG.E.U8 R83, desc[UR22][R46.64] ;  /* 0x000000162e538981 */ /* 0x000ea8000c1e1100 */
[----:B------:R-:W2:Y:S04]  /*197b0*/  LDL R47, [R1+0x29c] ;  /* 0x00029c00012f7983 */ /* 0x000ea80000100800 */
[----:B------:R-:W3:Y:S04]  /*197c0*/  LDL R46, [R1+0x2dc] ;  /* 0x0002dc00012e7983 */ /* 0x000ee80000100800 */
[----:B-1----:R-:W3:Y:S04]  /*197d0*/  LDL.LU R72, [R1+0x728] ;  /* 0x0007280001487983 */ /* 0x002ee80000300800 */
[----:B------:R-:W3:Y:S04]  /*197e0*/  LDL R43, [R1+0x298] ;  /* 0x00029800012b7983 */ /* 0x000ee80000100800 */
[----:B------:R-:W4:Y:S01]  /*197f0*/  LDL R44, [R1+0x2d8] ;  /* 0x0002d800012c7983 */ /* 0x000f220000100800 */
[----:B------:R-:W-:-:S02]  /*19800*/  LOP3.LUT R70, R70, 0x7f, RZ, 0xc0, !PT ;  /* 0x0000007f46467812 */ /* 0x000fc400078ec0ff */
[----:B------:R-:W-:Y:S01]  /*19810*/  PRMT R49, RZ, 0x7610, R49 ;  /* 0x00007610ff317816 */ /* 0x000fe20000000031 */
[----:B------:R-:W4:Y:S01]  /*19820*/  LDL R45, [R1+0x398] ;  /* 0x00039800012d7983 */ /* 0x000f220000100800 */
[----:B------:R-:W-:-:S05]  /*19830*/  LOP3.LUT R70, R70, 0x20, RZ, 0x3c, !PT ;  /* 0x0000002046467812 */ /* 0x000fca00078e3cff */
[----:B------:R2:W-:Y:S02]  /*19840*/  STS.U8 [R70+UR10+0xa100], R42 ;  /* 0x00a1002a46007988 */ /* 0x0005e4000800000a */
[----:B--2---:R-:W-:Y:S02]  /*19850*/  @!P0 IMAD.MOV.U32 R42, RZ, RZ, R47 ;  /* 0x000000ffff2a8224 */ /* 0x004fe400078e002f */
[----:B------:R-:W2:Y:S04]  /*19860*/  LDL R47, [R1+0x394] ;  /* 0x00039400012f7983 */ /* 0x000ea80000100800 */
[----:B---3--:R4:W3:Y:S02]  /*19870*/  @!P0 LDG.E.U8 R49, desc[UR22][R42.64] ;  /* 0x000000162a318981 */ /* 0x0088e4000c1e1100 */
[----:B----4-:R-:W-:-:S02]  /*19880*/  @!P0 IMAD.MOV.U32 R43, RZ, RZ, R44 ;  /* 0x000000ffff2b8224 */ /* 0x010fc400078e002c */
[----:B------:R-:W4:Y:S01]  /*19890*/  LDL R44, [R1+0x3c8] ;  /* 0x0003c800012c7983 */ /* 0x000f220000100800 */
[----:B------:R-:W-:-:S03]  /*198a0*/  PRMT R61, RZ, 0x7610, R61 ;  /* 0x00007610ff3d7816 */ /* 0x000fc6000000003d */
[----:B------:R0:W-:Y:S04]  /*198b0*/  STS.U8 [R70+UR10+0xa300], R41 ;  /* 0x00a3002946007988 */ /* 0x0001e8000800000a */
[----:B------:R-:W-:Y:S04]  /*198c0*/  STS.U8 [R70+UR10+0xa500], R40 ;  /* 0x00a5002846007988 */ /* 0x000fe8000800000a */
[----:B------:R-:W-:Y:S01]  /*198d0*/  STS.U8 [R70+UR10+0xa700], R39 ;  /* 0x00a7002746007988 */ /* 0x000fe2000800000a */
[----:B------:R-:W-:-:S03]  /*198e0*/  @!P0 IMAD.MOV.U32 R42, RZ, RZ, R46 ;  /* 0x000000ffff2a8224 */ /* 0x000fc600078e002e */
[----:B------:R1:W-:Y:S04]  /*198f0*/  STS.U8 [R70+UR10+0xa900], R38 ;  /* 0x00a9002646007988 */ /* 0x0003e8000800000a */
[----:B------:R-:W3:Y:S01]  /*19900*/  LDL R46, [R1+0x3c4] ;  /* 0x0003c400012e7983 */ /* 0x000ee20000100800 */
[----:B------:R-:W-:Y:S02]  /*19910*/  PRMT R57, RZ, 0x7610, R57 ;  /* 0x00007610ff397816 */ /* 0x000fe40000000039 */
[----:B------:R-:W-:Y:S01]  /*19920*/  PRMT R51, RZ, 0x7610, R51 ;  /* 0x00007610ff337816 */ /* 0x000fe20000000033 */
[----:B0-----:R-:W3:Y:S01]  /*19930*/  LDL R41, [R1+0x31c] ;  /* 0x00031c0001297983 */ /* 0x001ee20000100800 */
[----:B-1----:R-:W-:-:S03]  /*19940*/  @!P0 IMAD.MOV.U32 R38, RZ, RZ, R45 ;  /* 0x000000ffff268224 */ /* 0x002fc600078e002d */
[----:B------:R-:W3:Y:S04]  /*19950*/  LDL R45, [R1+0x450] ;  /* 0x00045000012d7983 */ /* 0x000ee80000100800 */
[----:B------:R-:W3:Y:S01]  /*19960*/  LDL R40, [R1+0x318] ;  /* 0x0003180001287983 */ /* 0x000ee20000100800 */
[----:B--2---:R-:W-:-:S03]  /*19970*/  @!P0 IMAD.MOV.U32 R39, RZ, RZ, R47 ;  /* 0x000000ffff278224 */ /* 0x004fc600078e002f */
[----:B------:R-:W2:Y:S04]  /*19980*/  LDL R47, [R1+0x44c] ;  /* 0x00044c00012f7983 */ /* 0x000ea80000100800 */
[----:B------:R4:W2:Y:S02]  /*19990*/  @!P0 LDG.E.U8 R61, desc[UR22][R38.64] ;  /* 0x00000016263d8981 */ /* 0x0008a4000c1e1100 */
[----:B----4-:R-:W-:Y:S02]  /*199a0*/  @!P0 IMAD.MOV.U32 R38, RZ, RZ, R44 ;  /* 0x000000ffff268224 */ /* 0x010fe400078e002c */
[----:B------:R-:W4:Y:S04]  /*199b0*/  LDL R44, [R1+0xdc] ;  /* 0x0000dc00012c7983 */ /* 0x000f280000100800 */
[----:B------:R-:W-:Y:S04]  /*199c0*/  STS.U8 [R70+UR10+0xab00], R37 ;  /* 0x00ab002546007988 */ /* 0x000fe8000800000a */
[----:B------:R-:W-:Y:S04]  /*199d0*/  STS.U8 [R70+UR10+0xad00], R36 ;  /* 0x00ad002446007988 */ /* 0x000fe8000800000a */
[----:B------:R-:W-:Y:S04]  /*199e0*/  STS.U8 [R70+UR10+0xaf00], R35 ;  /* 0x00af002346007988 */ /* 0x000fe8000800000a */
[----:B------:R3:W-:Y:S04]  /*199f0*/  STS.U8 [R70+UR10+0xb100], R34 ;  /* 0x00b1002246007988 */ /* 0x0007e8000800000a */
[----:B------:R-:W-:Y:S04]  /*19a00*/  STS.U8 [R70+UR10+0xb300], R33 ;  /* 0x00b3002146007988 */ /* 0x000fe8000800000a */
[----:B------:R-:W-:Y:S04]  /*19a10*/  STS.U8 [R70+UR10+0xb500], R32 ;  /* 0x00b5002046007988 */ /* 0x000fe8000800000a */
[----:B------:R-:W-:Y:S04]  /*19a20*/  STS.U8 [R70+UR10+0xb700], R31 ;  /* 0x00b7001f46007988 */ /* 0x000fe8000800000a */
[----:B------:R-:W-:Y:S04]  /*19a30*/  STS.U8 [R70+UR10+0xb900], R30 ;  /* 0x00b9001e46007988 */ /* 0x000fe8000800000a */
[----:B------:R0:W-:Y:S04]  /*19a40*/  STS.U8 [R70+UR10+0xbb00], R29 ;  /* 0x00bb001d46007988 */ /* 0x0001e8000800000a */
[----:B------:R1:W-:Y:S01]  /*19a50*/  STS.U8 [R70+UR10+0xbd00], R28 ;  /* 0x00bd001c46007988 */ /* 0x0003e2000800000a */
[----:B---3--:R-:W-:-:S02]  /*19a60*/  @!P0 IMAD.MOV.U32 R34, RZ, RZ, R45 ;  /* 0x000000ffff228224 */ /* 0x008fc400078e002d */
[----:B------:R-:W-:Y:S01]  /*19a70*/  @!P0 IMAD.MOV.U32 R39, RZ, RZ, R46 ;  /* 0x000000ffff278224 */ /* 0x000fe200078e002e */
[----:B------:R-:W3:Y:S04]  /*19a80*/  LDL R45, [R1+0x1a4] ;  /* 0x0001a400012d7983 */ /* 0x000ee80000100800 */
[----:B0-----:R-:W3:Y:S04]  /*19a90*/  LDL R29, [R1+0x224] ;  /* 0x00022400011d7983 */ /* 0x001ee80000100800 */
[----:B-1----:R-:W3:Y:S04]  /*19aa0*/  LDL R28, [R1+0x220] ;  /* 0x00022000011c7983 */ /* 0x002ee80000100800 */
[----:B------:R-:W3:Y:S04]  /*19ab0*/  LDL R46, [R1+0xd8] ;  /* 0x0000d800012e7983 */ /* 0x000ee80000100800 */
[----:B------:R-:W3:Y:S04]  /*19ac0*/  LDL R37, [R1+0x3f8] ;  /* 0x0003f80001257983 */ /* 0x000ee80000100800 */
[----:B------:R-:W3:Y:S04]  /*19ad0*/  LDL R36, [R1+0x3f4] ;  /* 0x0003f40001247983 */ /* 0x000ee80000100800 */
[----:B------:R-:W3:Y:S04]  /*19ae0*/  LDL R33, [R1+0x11c] ;  /* 0x00011c0001217983 */ /* 0x000ee80000100800 */
[----:B------:R-:W3:Y:S01]  /*19af0*/  LDL R32, [R1+0x118] ;  /* 0x0001180001207983 */ /* 0x000ee20000100800 */
[----:B--2---:R-:W-:-:S03]  /*19b00*/  @!P0 IMAD.MOV.U32 R35, RZ, RZ, R47 ;  /* 0x000000ffff238224 */ /* 0x004fc600078e002f */
[----:B------:R-:W2:Y:S04]  /*19b10*/  LDL R47, [R1+0x1a0] ;  /* 0x0001a000012f7983 */ /* 0x000ea80000100800 */
[----:B------:R4:W2:Y:S02]  /*19b20*/  @!P0 LDG.E.U8 R57, desc[UR22][R34.64] ;  /* 0x0000001622398981 */ /* 0x0008a4000c1e1100 */
[----:B----4-:R-:W-:Y:S02]  /*19b30*/  @!P0 IMAD.MOV.U32 R34, RZ, RZ, R44 ;  /* 0x000000ffff228224 */ /* 0x010fe400078e002c */
[----:B------:R-:W4:Y:S01]  /*19b40*/  LDL R44, [R1+0x1e4] ;  /* 0x0001e400012c7983 */ /* 0x000f220000100800 */
[----:B------:R-:W-:Y:S02]  /*19b50*/  PRMT R53, RZ, 0x7610, R53 ;  /* 0x00007610ff357816 */ /* 0x000fe40000000035 */
[----:B---3--:R-:W-:-:S04]  /*19b60*/  @!P0 LOP3.LUT R29, R29, R28, RZ, 0x3c, !PT ;  /* 0x0000001c1d1d8212 */ /* 0x008fc800078e3cff */
[----:B------:R-:W-:-:S04]  /*19b70*/  @!P0 LOP3.LUT R28, R29, R28, RZ, 0x3c, !PT ;  /* 0x0000001c1d1c8212 */ /* 0x000fc800078e3cff */
[----:B------:R-:W-:-:S05]  /*19b80*/  @!P0 LOP3.LUT R29, R29, R28, RZ, 0x3c, !PT ;  /* 0x0000001c1d1d8212 */ /* 0x000fca00078e3cff */
[----:B------:R-:W3:Y:S04]  /*19b90*/  @!P0 LDG.E.U8 R51, desc[UR22][R28.64] ;  /* 0x000000161c338981 */ /* 0x000ee8000c1e1100 */
[----:B------:R-:W3:Y:S04]  /*19ba0*/  LDL R28, [R1+0x260] ;  /* 0x00026000011c7983 */ /* 0x000ee80000100800 */
[----:B------:R-:W3:Y:S01]  /*19bb0*/  LDL R29, [R1+0x264] ;  /* 0x00026400011d7983 */ /* 0x000ee20000100800 */
[----:B------:R-:W-:Y:S02]  /*19bc0*/  @!P0 IMAD.MOV.U32 R30, RZ, RZ, R45 ;  /* 0x000000ffff1e8224 */ /* 0x000fe400078e002d */
[----:B------:R-:W-:Y:S01]  /*19bd0*/  @!P0 IMAD.MOV.U32 R35, RZ, RZ, R46 ;  /* 0x000000ffff238224 */ /* 0x000fe200078e002e */
[----:B------:R-:W3:Y:S04]  /*19be0*/  LDL R45, [R1+0x2a4] ;  /* 0x0002a400012d7983 */ /* 0x000ee80000100800 */
[----:B------:R-:W3:Y:S01]  /*19bf0*/  LDL R46, [R1+0x1e0] ;  /* 0x0001e000012e7983 */ /* 0x000ee20000100800 */
[----:B--2---:R-:W-:-:S03]  /*19c00*/  @!P0 IMAD.MOV.U32 R31, RZ, RZ, R47 ;  /* 0x000000ffff1f8224 */ /* 0x004fc600078e002f */
[----:B------:R-:W2:Y:S04]  /*19c10*/  LDL R47, [R1+0x2a0] ;  /* 0x0002a000012f7983 */ /* 0x000ea80000100800 */
[----:B------:R4:W2:Y:S02]  /*19c20*/  @!P0 LDG.E.U8 R53, desc[UR22][R30.64] ;  /* 0x000000161e358981 */ /* 0x0008a4000c1e1100 */
[----:B----4-:R-:W-:Y:S02]  /*19c30*/  @!P0 IMAD.MOV.U32 R30, RZ, RZ, R44 ;  /* 0x000000ffff1e8224 */ /* 0x010fe400078e002c */
[----:B------:R-:W4:Y:S01]  /*19c40*/  LDL R44, [R1+0x2e4] ;  /* 0x0002e400012c7983 */ /* 0x000f220000100800 */
[----:B------:R-:W-:Y:S02]  /*19c50*/  @!P0 LOP3.LUT R41, R41, R40, RZ, 0x3c, !PT ;  /* 0x0000002829298212 */ /* 0x000fe400078e3cff */
[----:B------:R-:W-:-:S02]  /*19c60*/  @!P0 LOP3.LUT R37, R37, R36, RZ, 0x3c, !PT ;  /* 0x0000002425258212 */ /* 0x000fc400078e3cff */
[----:B------:R-:W-:Y:S02]  /*19c70*/  @!P0 LOP3.LUT R33, R33, R32, RZ, 0x3c, !PT ;  /* 0x0000002021218212 */ /* 0x000fe400078e3cff */
[----:B------:R-:W-:Y:S02]  /*19c80*/  @!P0 LOP3.LUT R40, R41, R40, RZ, 0x3c, !PT ;  /* 0x0000002829288212 */ /* 0x000fe400078e3cff */
[----:B------:R-:W-:Y:S02]  /*19c90*/  @!P0 LOP3.LUT R36, R37, R36, RZ, 0x3c, !PT ;  /* 0x0000002425248212 */ /* 0x000fe400078e3cff */
[----:B------:R-:W-:Y:S02]  /*19ca0*/  @!P0 LOP3.LUT R32, R33, R32, RZ, 0x3c, !PT ;  /* 0x0000002021208212 */ /* 0x000fe400078e3cff */
[----:B------:R-:W-:Y:S02]  /*19cb0*/  PRMT R69, RZ, 0x7610, R69 ;  /* 0x00007610ff457816 */ /* 0x000fe40000000045 */
[----:B------:R-:W-:-:S02]  /*19cc0*/  PRMT R63, RZ, 0x7610, R63 ;  /* 0x00007610ff3f7816 */ /* 0x000fc4000000003f */
[----:B------:R-:W-:Y:S02]  /*19cd0*/  PRMT R59, RZ, 0x7610, R59 ;  /* 0x00007610ff3b7816 */ /* 0x000fe4000000003b */
[----:B------:R-:W-:Y:S02]  /*19ce0*/  PRMT R55, RZ, 0x7610, R55 ;  /* 0x00007610ff377816 */ /* 0x000fe40000000037 */
[----:B------:R-:W-:Y:S02]  /*19cf0*/  @!P0 LOP3.LUT R41, R41, R40, RZ, 0x3c, !PT ;  /* 0x0000002829298212 */ /* 0x000fe400078e3cff */
[----:B------:R-:W-:Y:S02]  /*19d00*/  @!P0 LOP3.LUT R37, R37, R36, RZ, 0x3c, !PT ;  /* 0x0000002425258212 */ /* 0x000fe400078e3cff */
[----:B------:R-:W-:Y:S01]  /*19d10*/  @!P0 LOP3.LUT R33, R33, R32, RZ, 0x3c, !PT ;  /* 0x0000002021218212 */ /* 0x000fe200078e3cff */
[----:B------:R-:W4:Y:S01]  /*19d20*/  @!P0 LDG.E.U8 R63, desc[UR22][R40.64] ;  /* 0x00000016283f8981 */ /* 0x000f22000c1e1100 */
[----:B------:R-:W-:-:S03]  /*19d30*/  PRMT R71, RZ, 0x7610, R71 ;  /* 0x00007610ff477816 */ /* 0x000fc60000000047 */
[----:B------:R-:W4:Y:S04]  /*19d40*/  @!P0 LDG.E.U8 R59, desc[UR22][R36.64] ;  /* 0x00000016243b8981 */ /* 0x000f28000c1e1100 */
[----:B------:R-:W4:Y:S04]  /*19d50*/  @!P0 LDG.E.U8 R55, desc[UR22][R32.64] ;  /* 0x0000001620378981 */ /* 0x000f28000c1e1100 */
[----:B------:R-:W4:Y:S04]  /*19d60*/  LDL R40, [R1+0x358] ;  /* 0x0003580001287983 */ /* 0x000f280000100800 */
[----:B------:R-:W4:Y:S04]  /*19d70*/  LDL R41, [R1+0x35c] ;  /* 0x00035c0001297983 */ /* 0x000f280000100800 */
[----:B------:R-:W4:Y:S04]  /*19d80*/  LDL R36, [R1+0x424] ;  /* 0x0004240001247983 */ /* 0x000f280000100800 */
[----:B------:R-:W4:Y:S04]  /*19d90*/  LDL R37, [R1+0x428] ;  /* 0x0004280001257983 */ /* 0x000f280000100800 */
[----:B------:R-:W4:Y:S04]  /*19da0*/  LDL R32, [R1+0x158] ;  /* 0x0001580001207983 */ /* 0x000f280000100800 */
[----:B------:R-:W4:Y:S01]  /*19db0*/  LDL R33, [R1+0x15c] ;  /* 0x00015c0001217983 */ /* 0x000f220000100800 */
[----:B---3--:R-:W-:-:S04]  /*19dc0*/  @!P0 LOP3.LUT R29, R29, R28, RZ, 0x3c, !PT ;  /* 0x0000001c1d1d8212 */ /* 0x008fc800078e3cff */
[----:B------:R-:W-:-:S04]  /*19dd0*/  @!P0 LOP3.LUT R28, R29, R28, RZ, 0x3c, !PT ;  /* 0x0000001c1d1c8212 */ /* 0x000fc800078e3cff */
[----:B------:R-:W-:Y:S01]  /*19de0*/  @!P0 LOP3.LUT R29, R29, R28, RZ, 0x3c, !PT ;  /* 0x0000001c1d1d8212 */ /* 0x000fe200078e3cff */
[----:B------:R-:W-:Y:S01]  /*19df0*/  @!P0 IMAD.MOV.U32 R31, RZ, RZ, R46 ;  /* 0x000000ffff1f8224 */ /* 0x000fe200078e002e */
[----:B------:R0:W-:Y:S04]  /*19e00*/  STS.U8 [R70+UR10+0xbf00], R25 ;  /* 0x00bf001946007988 */ /* 0x0001e8000800000a */
[----:B------:R1:W3:Y:S04]  /*19e10*/  @!P0 LDG.E.U8 R69, desc[UR22][R28.64] ;  /* 0x000000161c458981 */ /* 0x0002e8000c1e1100 */
[----:B------:R-:W3:Y:S04]  /*19e20*/  LDL R46, [R1+0x2e0] ;  /* 0x0002e000012e7983 */ /* 0x000ee80000100800 */
[----:B0-----:R-:W3:Y:S01]  /*19e30*/  LDL.LU R70, [R1+0x724] ;  /* 0x0007240001467983 */ /* 0x001ee20000300800 */
[----:B-1----:R-:W-:-:S03]  /*19e40*/  @!P0 IMAD.MOV.U32 R28, RZ, RZ, R45 ;  /* 0x000000ffff1c8224 */ /* 0x002fc600078e002d */
[----:B------:R-:W3:Y:S01]  /*19e50*/  LDL R45, [R1+0x3a0] ;  /* 0x0003a000012d7983 */ /* 0x000ee20000100800 */
[----:B--2---:R-:W-:-:S03]  /*19e60*/  @!P0 IMAD.MOV.U32 R29, RZ, RZ, R47 ;  /* 0x000000ffff1d8224 */ /* 0x004fc600078e002f */
[----:B------:R-:W2:Y:S04]  /*19e70*/  LDL.LU R47, [R1] ;  /* 0x00000000012f7983 */ /* 0x000ea80000300800 */
[----:B------:R4:W2:Y:S04]  /*19e80*/  @!P0 LDG.E.U8 R71, desc[UR22][R28.64] ;  /* 0x000000161c478981 */ /* 0x0008a8000c1e1100 */
[----:B------:R-:W2:Y:S01]  /*19e90*/  LDL R25, [R1+0x3d0] ;  /* 0x0003d00001197983 */ /* 0x000ea20000100800 */
[----:B----4-:R-:W-:-:S03]  /*19ea0*/  @!P0 IMAD.MOV.U32 R28, RZ, RZ, R44 ;  /* 0x000000ffff1c8224 */ /* 0x010fc600078e002c */
[----:B------:R-:W4:Y:S01]  /*19eb0*/  LDL R44, [R1+0x3cc] ;  /* 0x0003cc00012c7983 */ /* 0x000f220000100800 */
[----:B------:R-:W-:Y:S02]  /*19ec0*/  LOP3.LUT R93, R93, 0x30, RZ, 0x3c, !PT ;  /* 0x000000305d5d7812 */ /* 0x000fe400078e3cff */
[----:B------:R-:W-:-:S03]  /*19ed0*/  PRMT R50, RZ, 0x7610, R50 ;  /* 0x00007610ff327816 */ /* 0x000fc60000000032 */
[----:B------:R-:W-:Y:S01]  /*19ee0*/  STS.U8 [R93+UR10+0xa180], R67 ;  /* 0x00a180435d007988 */ /* 0x000fe2000800000a */
[----:B------:R-:W-:-:S03]  /*19ef0*/  PRMT R73, RZ, 0x7610, R73 ;  /* 0x00007610ff497816 */ /* 0x000fc60000000049 */
[----:B------:R-:W-:Y:S04]  /*19f00*/  STS.U8 [R93+UR10+0xa380], R66 ;  /* 0x00a380425d007988 */ /* 0x000fe8000800000a */
[----:B------:R-:W-:Y:S04]  /*19f10*/  STS.U8 [R93+UR10+0xa580], R65 ;  /* 0x00a580415d007988 */ /* 0x000fe8000800000a */
[----:B------:R-:W-:Y:S04]  /*19f20*/  STS.U8 [R93+UR10+0xa780], R64 ;  /* 0x00a780405d007988 */ /* 0x000fe8000800000a */
[----:B------:R0:W4:Y:S04]  /*19f30*/  @!P0 LDG.E.U8 R50, desc[UR22][R42.64] ;  /* 0x000000162a328981 */ /* 0x000128000c1e1100 */
[----:B------:R-:W-:Y:S04]  /*19f40*/  STS.U8 [R93+UR10+0xa980], R27 ;  /* 0x00a9801b5d007988 */ /* 0x000fe8000800000a */
[----:B------:R2:W-:Y:S01]  /*19f50*/  STS.U8 [R93+UR10+0xab80], R26 ;  /* 0x00ab801a5d007988 */ /* 0x0005e2000800000a */
[----:B0-----:R-:W-:Y:S01]  /*19f60*/  PRMT R43, RZ, 0x7610, R43 ;  /* 0x00007610ff2b7816 */ /* 0x001fe2000000002b */
[----:B---3--:R-:W-:-:S02]  /*19f70*/  @!P0 IMAD.MOV.U32 R29, RZ, RZ, R46 ;  /* 0x000000ffff1d8224 */ /* 0x008fc400078e002e */
[----:B------:R-:W3:Y:S04]  /*19f80*/  LDL.LU R46, [R1+0x10] ;  /* 0x00001000012e7983 */ /* 0x000ee80000300800 */
[----:B------:R0:W3:Y:S04]  /*19f90*/  @!P0 LDG.E.U8 R73, desc[UR22][R28.64] ;  /* 0x000000161c498981 */ /* 0x0000e8000c1e1100 */
[----:B------:R-:W0:Y:S04]  /*19fa0*/  LDL R28, [R1+0x320] ;  /* 0x00032000011c7983 */ /* 0x000e280000100800 */
[----:B------:R-:W0:Y:S01]  /*19fb0*/  LDL R29, [R1+0x324] ;  /* 0x00032400011d7983 */ /* 0x000e220000100800 */
[----:B--2---:R-:W-:-:S02]  /*19fc0*/  @!P0 IMAD.MOV.U32 R26, RZ, RZ, R25 ;  /* 0x000000ffff1a8224 */ /* 0x004fc400078e0019 */
[----:B----4-:R-:W-:Y:S01]  /*19fd0*/  @!P0 IMAD.MOV.U32 R27, RZ, RZ, R44 ;  /* 0x000000ffff1b8224 */ /* 0x010fe200078e002c */
[----:B------:R-:W-:Y:S02]  /*19fe0*/  PRMT R74, RZ, 0x7610, R74 ;  /* 0x00007610ff4a7816 */ /* 0x000fe4000000004a */
[----:B------:R-:W-:Y:S02]  /*19ff0*/  PRMT R42, RZ, 0x7610, R42 ;  /* 0x00007610ff2a7816 */ /* 0x000fe4000000002a */
[----:B------:R-:W-:Y:S01]  /*1a000*/  @!P0 LOP3.LUT R41, R41, R40, RZ, 0x3c, !PT ;  /* 0x0000002829298212 */ /* 0x000fe200078e3cff */
[----:B------:R1:W2:Y:S01]  /*1a010*/  @!P0 LDG.E.U8 R43, desc[UR22][R26.64] ;  /* 0x000000161a2b8981 */ /* 0x0002a2000c1e1100 */
[----:B------:R-:W-:Y:S02]  /*1a020*/  PRMT R62, RZ, 0x7610, R62 ;  /* 0x00007610ff3e7816 */ /* 0x000fe4000000003e */
[----:B------:R-:W-:Y:S01]  /*1a030*/  PRMT R72, RZ, 0x7610, R72 ;  /* 0x00007610ff487816 */ /* 0x000fe20000000048 */
[----:B------:R-:W-:Y:S04]  /*1a040*/  STS.U8 [R93+UR10+0xad80], R68 ;  /* 0x00ad80445d007988 */ /* 0x000fe8000800000a */
[----:B------:R-:W4:Y:S04]  /*1a050*/  LDL R44, [R1+0xe0] ;  /* 0x0000e000012c7983 */ /* 0x000f280000100800 */
[----:B------:R-:W1:Y:S04]  /*1a060*/  LDL R26, [R1+0x3fc] ;  /* 0x0003fc00011a7983 */ /* 0x000e680000100800 */
[----:B------:R-:W1:Y:S04]  /*1a070*/  LDL R27, [R1+0x400] ;  /* 0x00040000011b7983 */ /* 0x000e680000100800 */
[----:B------:R-:W2:Y:S01]  /*1a080*/  LDL R25, [R1+0xe4] ;  /* 0x0000e40001197983 */ /* 0x000ea20000100800 */
[----:B0-----:R-:W-:-:S04]  /*1a090*/  @!P0 LOP3.LUT R29, R29, R28, RZ, 0x3c, !PT ;  /* 0x0000001c1d1d8212 */ /* 0x001fc800078e3cff */
[----:B------:R-:W-:-:S04]  /*1a0a0*/  @!P0 LOP3.LUT R28, R29, R28, RZ, 0x3c, !PT ;  /* 0x0000001c1d1c8212 */ /* 0x000fc800078e3cff */
[----:B------:R-:W-:-:S05]  /*1a0b0*/  @!P0 LOP3.LUT R29, R29, R28, RZ, 0x3c, !PT ;  /* 0x0000001c1d1d8212 */ /* 0x000fca00078e3cff */
[----:B------:R-:W2:Y:S04]  /*1a0c0*/  @!P0 LDG.E.U8 R74, desc[UR22][R28.64] ;  /* 0x000000161c4a8981 */ /* 0x000ea8000c1e1100 */
[----:B------:R-:W2:Y:S04]  /*1a0d0*/  LDL R28, [R1+0x360] ;  /* 0x00036000011c7983 */ /* 0x000ea80000100800 */
[----:B------:R-:W2:Y:S01]  /*1a0e0*/  LDL R29, [R1+0x364] ;  /* 0x00036400011d7983 */ /* 0x000ea20000100800 */
[----:B-1----:R-:W-:-:S04]  /*1a0f0*/  @!P0 LOP3.LUT R27, R27, R26, RZ, 0x3c, !PT ;  /* 0x0000001a1b1b8212 */ /* 0x002fc800078e3cff */
[----:B------:R-:W-:-:S04]  /*1a100*/  @!P0 LOP3.LUT R26, R27, R26, RZ, 0x3c, !PT ;  /* 0x0000001a1b1a8212 */ /* 0x000fc800078e3cff */
[----:B------:R-:W-:-:S05]  /*1a110*/  @!P0 LOP3.LUT R27, R27, R26, RZ, 0x3c, !PT ;  /* 0x0000001a1b1b8212 */ /* 0x000fca00078e3cff */
[----:B------:R-:W3:Y:S04]  /*1a120*/  @!P0 LDG.E.U8 R42, desc[UR22][R26.64] ;  /* 0x000000161a2a8981 */ /* 0x000ee8000c1e1100 */
[----:B------:R-:W3:Y:S04]  /*1a130*/  LDL R26, [R1+0x42c] ;  /* 0x00042c00011a7983 */ /* 0x000ee80000100800 */
[----:B------:R-:W3:Y:S01]  /*1a140*/  LDL R27, [R1+0x430] ;  /* 0x00043000011b7983 */ /* 0x000ee20000100800 */
[----:B------:R-:W-:-:S04]  /*1a150*/  @!P0 LOP3.LUT R40, R41, R40, RZ, 0x3c, !PT ;  /* 0x0000002829288212 */ /* 0x000fc800078e3cff */
[----:B------:R-:W-:-:S05]  /*1a160*/  @!P0 LOP3.LUT R41, R41, R40, RZ, 0x3c, !PT ;  /* 0x0000002829298212 */ /* 0x000fca00078e3cff */
[----:B------:R0:W4:Y:S04]  /*1a170*/  @!P0 LDG.E.U8 R62, desc[UR22][R40.64] ;  /* 0x00000016283e8981 */ /* 0x000128000c1e1100 */
[----:B------:R1:W-:Y:S01]  /*1a180*/  STS.U8 [R93+UR10+0xaf80], R47 ;  /* 0x00af802f5d007988 */ /* 0x0003e2000800000a */
[----:B0-----:R-:W-:-:S03]  /*1a190*/  PRMT R41, RZ, 0x7610, R41 ;  /* 0x00007610ff297816 */ /* 0x001fc60000000029 */
[----:B-1----:R-:W4:Y:S01]  /*1a1a0*/  LDL R47, [R1+0x124] ;  /* 0x00012400012f7983 */ /* 0x002f220000100800 */
[----:B--2---:R-:W-:-:S04]  /*1a1b0*/  @!P0 LOP3.LUT R29, R29, R28, RZ, 0x3c, !PT ;  /* 0x0000001c1d1d8212 */ /* 0x004fc800078e3cff */
[----:B------:R-:W-:-:S04]  /*1a1c0*/  @!P0 LOP3.LUT R28, R29, R28, RZ, 0x3c, !PT ;  /* 0x0000001c1d1c8212 */ /* 0x000fc800078e3cff */
[----:B------:R-:W-:-:S05]  /*1a1d0*/  @!P0 LOP3.LUT R29, R29, R28, RZ, 0x3c, !PT ;  /* 0x0000001c1d1d8212 */ /* 0x000fca00078e3cff */
[----:B------:R0:W2:Y:S02]  /*1a1e0*/  @!P0 LDG.E.U8 R72, desc[UR22][R28.64] ;  /* 0x000000161c488981 */ /* 0x0000a4000c1e1100 */
[----:B0-----:R-:W-:Y:S02]  /*1a1f0*/  @!P0 IMAD.MOV.U32 R28, RZ, RZ, R45 ;  /* 0x000000ffff1c8224 */ /* 0x001fe400078e002d */
[----:B------:R-:W2:Y:S04]  /*1a200*/  LDL R29, [R1+0x39c] ;  /* 0x00039c00011d7983 */ /* 0x000ea80000100800 */
[----:B------:R-:W2:Y:S01]  /*1a210*/  LDL R45, [R1+0x458] ;  /* 0x00045800012d7983 */ /* 0x000ea20000100800 */
[----:B---3--:R-:W-:-:S04]  /*1a220*/  @!P0 LOP3.LUT R27, R27, R26, RZ, 0x3c, !PT ;  /* 0x0000001a1b1b8212 */ /* 0x008fc800078e3cff */
[----:B------:R-:W-:-:S04]  /*1a230*/  @!P0 LOP3.LUT R26, R27, R26, RZ, 0x3c, !PT ;  /* 0x0000001a1b1a8212 */ /* 0x000fc800078e3cff */
[----:B------:R-:W-:-:S05]  /*1a240*/  @!P0 LOP3.LUT R27, R27, R26, RZ, 0x3c, !PT ;  /* 0x0000001a1b1b8212 */ /* 0x000fca00078e3cff */
[----:B------:R2:W3:Y:S04]  /*1a250*/  @!P0 LDG.E.U8 R41, desc[UR22][R26.64] ;  /* 0x000000161a298981 */ /* 0x0004e8000c1e1100 */
[----:B------:R-:W2:Y:S04]  /*1a260*/  LDL.LU R26, [R1+0xc] ;  /* 0x00000c00011a7983 */ /* 0x000ea80000300800 */
[----:B------:R-:W3:Y:S01]  /*1a270*/  LDL R27, [R1+0x454] ;  /* 0x00045400011b7983 */ /* 0x000ee20000100800 */
[----:B------:R-:W-:Y:S02]  /*1a280*/  PRMT R40, RZ, 0x7610, R40 ;  /* 0x00007610ff287816 */ /* 0x000fe40000000028 */
[----:B------:R-:W-:Y:S01]  /*1a290*/  PRMT R68, RZ, 0x7610, R68 ;  /* 0x00007610ff447816 */ /* 0x000fe20000000044 */
[----:B--2---:R0:W-:Y:S02]  /*1a2a0*/  STS.U8 [R93+UR10+0xb180], R26 ;  /* 0x00b1801a5d007988 */ /* 0x0041e4000800000a */
[----:B0-----:R-:W-:-:S02]  /*1a2b0*/  @!P0 IMAD.MOV.U32 R26, RZ, RZ, R45 ;  /* 0x000000ffff1a8224 */ /* 0x001fc400078e002d */
[----:B------:R0:W-:Y:S04]  /*1a2c0*/  STS.U8 [R93+UR10+0xb380], R46 ;  /* 0x00b3802e5d007988 */ /* 0x0001e8000800000a */
[----:B---3--:R1:W2:Y:S04]  /*1a2d0*/  @!P0 LDG.E.U8 R40, desc[UR22][R26.64] ;  /* 0x000000161a288981 */ /* 0x0082a8000c1e1100 */
[----:B------:R-:W3:Y:S04]  /*1a2e0*/  LDL R45, [R1+0x1ac] ;  /* 0x0001ac00012d7983 */ /* 0x000ee80000100800 */
[----:B0-----:R-:W2:Y:S01]  /*1a2f0*/  LDL R46, [R1+0x1a8] ;  /* 0x0001a800012e7983 */ /* 0x001ea20000100800 */
[----:B-1----:R-:W-:-:S02]  /*1a300*/  @!P0 IMAD.MOV.U32 R26, RZ, RZ, R25 ;  /* 0x000000ffff1a8224 */ /* 0x002fc400078e0019 */
[----:B----4-:R-:W-:Y:S01]  /*1a310*/  @!P0 IMAD.MOV.U32 R27, RZ, RZ, R44 ;  /* 0x000000ffff1b8224 */ /* 0x010fe200078e002c */
[----:B------:R-:W4:Y:S04]  /*1a320*/  LDL R25, [R1+0x1ec] ;  /* 0x0001ec0001197983 */ /* 0x000f280000100800 */
[----:B------:R-:W2:Y:S04]  /*1a330*/  LDL R44, [R1+0x1e8] ;  /* 0x0001e800012c7983 */ /* 0x000ea80000100800 */
[----:B------:R0:W2:Y:S04]  /*1a340*/  @!P0 LDG.E.U8 R68, desc[UR22][R26.64] ;  /* 0x000000161a448981 */ /* 0x0000a8000c1e1100 */
[----:B------:R-:W2:Y:S04]  /*1a350*/  LDL.LU R26, [R1+0x8] ;  /* 0x00000800011a7983 */ /* 0x000ea80000300800 */
[----:B------:R-:W3:Y:S01]  /*1a360*/  LDL R27, [R1+0x120] ;  /* 0x00012000011b7983 */ /* 0x000ee20000100800 */
[----:B------:R-:W-:-:S03]  /*1a370*/  PRMT R67, RZ, 0x7610, R67 ;  /* 0x00007610ff437816 */ /* 0x000fc60000000043 */
[----:B--2---:R0:W-:Y:S02]  /*1a380*/  STS.U8 [R93+UR10+0xb580], R26 ;  /* 0x00b5801a5d007988 */ /* 0x0041e4000800000a */
[----:B0-----:R-:W-:-:S05]  /*1a390*/  @!P0 IMAD.MOV.U32 R26, RZ, RZ, R47 ;  /* 0x000000ffff1a8224 */ /* 0x001fca00078e002f */
[----:B---3--:R0:W2:Y:S04]  /*1a3a0*/  @!P0 LDG.E.U8 R67, desc[UR22][R26.64] ;  /* 0x000000161a438981 */ /* 0x0080a8000c1e1100 */
[----:B------:R-:W0:Y:S04]  /*1a3b0*/  LDL R26, [R1+0x160] ;  /* 0x00016000011a7983 */ /* 0x000e280000100800 */
[----:B------:R-:W0:Y:S04]  /*1a3c0*/  LDL R27, [R1+0x164] ;  /* 0x00016400011b7983 */ /* 0x000e280000100800 */
[----:B------:R1:W-:Y:S04]  /*1a3d0*/  STS.U8 [R93+UR10+0xb780], R0 ;  /* 0x00b780005d007988 */ /* 0x0003e8000800000a */
[----:B-1----:R-:W3:Y:S01]  /*1a3e0*/  LDL.LU R93, [R1+0x720] ;  /* 0x00072000015d7983 */ /* 0x002ee20000300800 */
[----:B------:R-:W-:-:S03]  /*1a3f0*/  PRMT R66, RZ, 0x7610, R66 ;  /* 0x00007610ff427816 */ /* 0x000fc60000000042 */
[----:B------:R-:W5:Y:S01]  /*1a400*/  LDL.LU R0, [R1+0x71c] ;  /* 0x00071c0001007983 */ /* 0x000f620000300800 */
[----:B------:R-:W1:Y:S01]  /*1a410*/  S2R R47, SR_TID.X ;  /* 0x00000000002f7919 */ /* 0x000e620000002100 */
[----:B0-----:R-:W-:-:S04]  /*1a420*/  @!P0 LOP3.LUT R27, R27, R26, RZ, 0x3c, !PT ;  /* 0x0000001a1b1b8212 */ /* 0x001fc800078e3cff */
[----:B------:R-:W-:-:S04]  /*1a430*/  @!P0 LOP3.LUT R26, R27, R26, RZ, 0x3c, !PT ;  /* 0x0000001a1b1a8212 */ /* 0x000fc800078e3cff */
[----:B------:R-:W-:-:S05]  /*1a440*/  @!P0 LOP3.LUT R27, R27, R26, RZ, 0x3c, !PT ;  /* 0x0000001a1b1b8212 */ /* 0x000fca00078e3cff */
[----:B------:R0:W2:Y:S02]  /*1a450*/  @!P0 LDG.E.U8 R66, desc[UR22][R26.64] ;  /* 0x000000161a428981 */ /* 0x0000a4000c1e1100 */
[----:B0-----:R-:W0:Y:S01]  /*1a460*/  S2R R27, SR_TID.X ;  /* 0x00000000001b7919 */ /* 0x001e220000002100 */
[----:B------:R-:W-:Y:S02]  /*1a470*/  @!P0 IMAD.MOV.U32 R26, RZ, RZ, R45 ;  /* 0x000000ffff1a8224 */ /* 0x000fe400078e002d */
[----:B------:R-:W2:Y:S01]  /*1a480*/  LDL R45, [R1+0x2ec] ;  /* 0x0002ec00012d7983 */ /* 0x000ea20000100800 */
[----:B0-----:R-:W-:-:S04]  /*1a490*/  LOP3.LUT R27, R27, 0x7f, RZ, 0xc0, !PT ;  /* 0x0000007f1b1b7812 */ /* 0x001fc800078ec0ff */
[----:B------:R-:W-:-:S05]  /*1a4a0*/  LOP3.LUT R27, R27, 0x30, RZ, 0x3c, !PT ;  /* 0x000000301b1b7812 */ /* 0x000fca00078e3cff */
[----:B---3--:R0:W-:Y:S02]  /*1a4b0*/  STS.U8 [R27+UR10+0xb980], R93 ;  /* 0x00b9805d1b007988 */ /* 0x0081e4000800000a */
[----:B0-----:R-:W-:Y:S02]  /*1a4c0*/  @!P0 IMAD.MOV.U32 R27, RZ, RZ, R46 ;  /* 0x000000ffff1b8224 */ /* 0x001fe400078e002e */
[----:B------:R-:W3:Y:S01]  /*1a4d0*/  LDL R46, [R1+0x2e8] ;  /* 0x0002e800012e7983 */ /* 0x000ee20000100800 */
[----:B-1----:R-:W-:-:S04]  /*1a4e0*/  LOP3.LUT R47, R47, 0x7f, RZ, 0xc0, !PT ;  /* 0x0000007f2f2f7812 */ /* 0x002fc800078ec0ff */
[----:B------:R-:W-:Y:S02]  /*1a4f0*/  LOP3.LUT R93, R47, 0x30, RZ, 0x3c, !PT ;  /* 0x000000302f5d7812 */ /* 0x000fe400078e3cff */
[----:B------:R-:W3:Y:S04]  /*1a500*/  LDL R47, [R1+0x2ac] ;  /* 0x0002ac00012f7983 */ /* 0x000ee80000100800 */
[----:B------:R4:W-:Y:S02]  /*1a510*/  STS.U8 [R93+UR10+0xbb80], R24 ;  /* 0x00bb80185d007988 */ /* 0x0009e4000800000a */
[----:B----4-:R-:W-:Y:S02]  /*1a520*/  @!P0 IMAD.MOV.U32 R24, RZ, RZ, R25 ;  /* 0x000000ffff188224 */ /* 0x010fe400078e0019 */
[----:B------:R-:W-:-:S02]  /*1a530*/  @!P0 IMAD.MOV.U32 R25, RZ, RZ, R44 ;  /* 0x000000ffff198224 */ /* 0x000fc400078e002c */
[----:B------:R-:W0:Y:S01]  /*1a540*/  S2R R44, SR_TID.X ;  /* 0x00000000002c7919 */ /* 0x000e220000002100 */
[----:B------:R1:W-:Y:S04]  /*1a550*/  STS.U8 [R93+UR10+0xbd80], R23 ;  /* 0x00bd80175d007988 */ /* 0x0003e8000800000a */
[----:B------:R4:W-:Y:S04]  /*1a560*/  STS.U8 [R93+UR10+0xbf80], R22 ;  /* 0x00bf80165d007988 */ /* 0x0009e8000800000a */
[----:B-1----:R-:W3:Y:S04]  /*1a570*/  LDL R23, [R1+0x26c] ;  /* 0x00026c0001177983 */ /* 0x002ee80000100800 */
[----:B----4-:R-:W4:Y:S01]  /*1a580*/  LDL R22, [R1+0x268] ;  /* 0x0002680001167983 */ /* 0x010f220000100800 */
[----:B0-----:R-:W-:-:S05]  /*1a590*/  LOP3.LUT R93, R44, 0x7f, RZ, 0xc0, !PT ;  /* 0x0000007f2c5d7812 */ /* 0x001fca00078ec0ff */
[----:B------:R-:W-:Y:S04]  /*1a5a0*/  STS.U8 [R93+UR10+0x4000], R21 ;  /* 0x004000155d007988 */ /* 0x000fe8000800000a */
[----:B------:R2:W-:Y:S02]  /*1a5b0*/  STS.U8 [R93+UR10+0x4400], R20 ;  /* 0x004400145d007988 */ /* 0x0005e4000800000a */
[----:B--2---:R-:W-:Y:S02]  /*1a5c0*/  @!P0 IMAD.MOV.U32 R20, RZ, RZ, R45 ;  /* 0x000000ffff148224 */ /* 0x004fe400078e002d */
[----:B------:R-:W2:Y:S01]  /*1a5d0*/  LDL R45, [R1+0x3d8] ;  /* 0x0003d800012d7983 */ /* 0x000ea20000100800 */
[----:B---3--:R-:W-:-:S03]  /*1a5e0*/  @!P0 IMAD.MOV.U32 R21, RZ, RZ, R46 ;  /* 0x000000ffff158224 */ /* 0x008fc600078e002e */
[----:B------:R-:W3:Y:S01]  /*1a5f0*/  LDL R46, [R1+0x3d4] ;  /* 0x0003d400012e7983 */ /* 0x000ee20000100800 */
[----:B------:R-:W-:-:S03]  /*1a600*/  PRMT R52, RZ, 0x7610, R52 ;  /* 0x00007610ff347816 */ /* 0x000fc60000000034 */
[----:B------:R0:W-:Y:S04]  /*1a610*/  STS.U8 [R93+UR10+0x4800], R19 ;  /* 0x004800135d007988 */ /* 0x0001e8000800000a */
[----:B------:R1:W-:Y:S04]  /*1a620*/  STS.U8 [R93+UR10+0x4c00], R18 ;  /* 0x004c00125d007988 */ /* 0x0003e8000800000a */
[----:B------:R0:W3:Y:S04]  /*1a630*/  @!P0 LDG.E.U8 R52, desc[UR22][R30.64] ;  /* 0x000000161e348981 */ /* 0x0000e8000c1e1100 */
[----:B------:R-:W-:Y:S04]  /*1a640*/  STS.U8 [R93+UR10+0x5000], R17 ;  /* 0x005000115d007988 */ /* 0x000fe8000800000a */
[----:B------:R2:W-:Y:S01]  /*1a650*/  STS.U8 [R93+UR10+0x5400], R16 ;  /* 0x005400105d007988 */ /* 0x0005e2000800000a */
[----:B0-----:R-:W-:-:S02]  /*1a660*/  PRMT R30, RZ, 0x7610, R30 ;  /* 0x00007610ff1e7816 */ /* 0x001fc4000000001e */
[-C--:B------:R-:W-:Y:S01]  /*1a670*/  @!P0 LOP3.LUT R37, R37, R36.reuse, RZ, 0x3c, !PT ;  /* 0x0000002425258212 */ /* 0x080fe200078e3cff */
[----:B------:R-:W3:Y:S03]  /*1a680*/  LDL R19, [R1+0x36c] ;  /* 0x00036c0001137983 */ /* 0x000ee60000100800 */
[C---:B------:R-:W-:Y:S01]  /*1a690*/  @!P0 LOP3.LUT R36, R37.reuse, R36, RZ, 0x3c, !PT ;  /* 0x0000002425248212 */ /* 0x040fe200078e3cff */
[----:B-1----:R-:W3:Y:S01]  /*1a6a0*/  LDL R18, [R1+0x368] ;  /* 0x0003680001127983 */ /* 0x002ee20000100800 */
[----:B------:R-:W-:Y:S02]  /*1a6b0*/  PRMT R58, RZ, 0x7610, R58 ;  /* 0x00007610ff3a7816 */ /* 0x000fe4000000003a */
[----:B------:R-:W-:-:S05]  /*1a6c0*/  @!P0 LOP3.LUT R37, R37, R36, RZ, 0x3c, !PT ;  /* 0x0000002425258212 */ /* 0x000fca00078e3cff */
[----:B------:R0:W3:Y:S01]  /*1a6d0*/  @!P0 LDG.E.U8 R58, desc[UR22][R36.64] ;  /* 0x00000016243a8981 */ /* 0x0000e2000c1e1100 */
[----:B----4-:R-:W-:-:S04]  /*1a6e0*/  @!P0 LOP3.LUT R23, R23, R22, RZ, 0x3c, !PT ;  /* 0x0000001617178212 */ /* 0x010fc800078e3cff */
[C---:B------:R-:W-:Y:S02]  /*1a6f0*/  @!P0 LOP3.LUT R22, R23.reuse, R22, RZ, 0x3c, !PT ;  /* 0x0000001617168212 */ /* 0x040fe400078e3cff */
[----:B0-----:R-:W-:Y:S02]  /*1a700*/  PRMT R36, RZ, 0x7610, R36 ;  /* 0x00007610ff247816 */ /* 0x001fe40000000024 */
[----:B------:R-:W-:-:S05]  /*1a710*/  @!P0 LOP3.LUT R23, R23, R22, RZ, 0x3c, !PT ;  /* 0x0000001617178212 */ /* 0x000fca00078e3cff */
[----:B------:R0:W4:Y:S02]  /*1a720*/  @!P0 LDG.E.U8 R36, desc[UR22][R22.64] ;  /* 0x0000001616248981 */ /* 0x000124000c1e1100 */
[----:B0-----:R-:W-:Y:S02]  /*1a730*/  @!P0 IMAD.MOV.U32 R22, RZ, RZ, R47 ;  /* 0x000000ffff168224 */ /* 0x001fe400078e002f */
[----:B--2---:R-:W-:Y:S01]  /*1a740*/  @!P0 IMAD.MOV.U32 R16, RZ, RZ, R45 ;  /* 0x000000ffff108224 */ /* 0x004fe200078e002d */
[----:B------:R-:W2:Y:S01]  /*1a750*/  LDL R47, [R1+0x3a8] ;  /* 0x0003a800012f7983 */ /* 0x000ea20000100800 */
[----:B---3--:R-:W-:Y:S01]  /*1a760*/  @!P0 IMAD.MOV.U32 R17, RZ, RZ, R46 ;  /* 0x000000ffff118224 */ /* 0x008fe200078e002e */
[----:B------:R-:W-:Y:S02]  /*1a770*/  PRMT R70, RZ, 0x7610, R70 ;  /* 0x00007610ff467816 */ /* 0x000fe40000000046 */
[----:B------:R-:W-:Y:S02]  /*1a780*/  @!P0 LOP3.LUT R33, R33, R32, RZ, 0x3c, !PT ;  /* 0x0000002021218212 */ /* 0x000fe400078e3cff */
[----:B------:R-:W-:Y:S01]  /*1a790*/  PRMT R54, RZ, 0x7610, R54 ;  /* 0x00007610ff367816 */ /* 0x000fe20000000036 */
[----:B------:R-:W3:Y:S04]  /*1a7a0*/  @!P0 LDG.E.U8 R30, desc[UR22][R16.64] ;  /* 0x00000016101e8981 */ /* 0x000ee8000c1e1100 */
[----:B------:R0:W2:Y:S04]  /*1a7b0*/  @!P0 LDG.E.U8 R70, desc[UR22][R28.64] ;  /* 0x000000161c468981 */ /* 0x0000a8000c1e1100 */
[----:B------:R1:W-:Y:S04]  /*1a7c0*/  STS.U8 [R93+UR10+0x5800], R80 ;  /* 0x005800505d007988 */ /* 0x0003e8000800000a */
[----:B------:R-:W2:Y:S04]  /*1a7d0*/  LDL R16, [R1+0x404] ;  /* 0x0004040001107983 */ /* 0x000ea80000100800 */
[----:B------:R-:W2:Y:S01]  /*1a7e0*/  LDL R17, [R1+0x408] ;  /* 0x0004080001117983 */ /* 0x000ea20000100800 */
[----:B0-----:R-:W-:-:S02]  /*1a7f0*/  PRMT R29, RZ, 0x7610, R29 ;  /* 0x00007610ff1d7816 */ /* 0x001fc4000000001d */
[----:B------:R-:W-:Y:S01]  /*1a800*/  @!P0 LOP3.LUT R32, R33, R32, RZ, 0x3c, !PT ;  /* 0x0000002021208212 */ /* 0x000fe200078e3cff */
[----:B-1----:R-:W3:Y:S01]  /*1a810*/  LDL R80, [R1+0x45c] ;  /* 0x00045c0001507983 */ /* 0x002ee20000100800 */
[----:B------:R-:W-:-:S03]  /*1a820*/  @!P0 LOP3.LUT R19, R19, R18, RZ, 0x3c, !PT ;  /* 0x0000001213138212 */ /* 0x000fc600078e3cff */
[----:B------:R-:W3:Y:S01]  /*1a830*/  LDL R46, [R1+0xe8] ;  /* 0x0000e800012e7983 */ /* 0x000ee20000100800 */
[----:B------:R-:W-:Y:S02]  /*1a840*/  @!P0 LOP3.LUT R33, R33, R32, RZ, 0x3c, !PT ;  /* 0x0000002021218212 */ /* 0x000fe400078e3cff */
[C---:B------:R-:W-:Y:S01]  /*1a850*/  @!P0 LOP3.LUT R18, R19.reuse, R18, RZ, 0x3c, !PT ;  /* 0x0000001213128212 */ /* 0x040fe200078e3cff */
[----:B------:R-:W3:Y:S04]  /*1a860*/  LDL R45, [R1+0xec] ;  /* 0x0000ec00012d7983 */ /* 0x000ee80000100800 */
[----:B------:R0:W3:Y:S01]  /*1a870*/  @!P0 LDG.E.U8 R54, desc[UR22][R32.64] ;  /* 0x0000001620368981 */ /* 0x0000e2000c1e1100 */
[----:B------:R-:W-:Y:S02]  /*1a880*/  @!P0 LOP3.LUT R19, R19, R18, RZ, 0x3c, !PT ;  /* 0x0000001213138212 */ /* 0x000fe400078e3cff */
[----:B------:R-:W-:Y:S01]  /*1a890*/  PRMT R60, RZ, 0x7610, R60 ;  /* 0x00007610ff3c7816 */ /* 0x000fe2000000003c */
[----:B------:R1:W-:Y:S01]  /*1a8a0*/  STS.U8 [R93+UR10+0x5c00], R78 ;  /* 0x005c004e5d007988 */ /* 0x0003e2000800000a */
[----:B------:R-:W-:-:S03]  /*1a8b0*/  PRMT R64, RZ, 0x7610, R64 ;  /* 0x00007610ff407816 */ /* 0x000fc60000000040 */
[----:B------:R-:W3:Y:S01]  /*1a8c0*/  LDL R23, [R1+0x2a8] ;  /* 0x0002a80001177983 */ /* 0x000ee20000100800 */
[----:B0-----:R-:W-:Y:S02]  /*1a8d0*/  PRMT R32, RZ, 0x7610, R32 ;  /* 0x00007610ff207816 */ /* 0x001fe40000000020 */
[----:B------:R-:W-:Y:S01]  /*1a8e0*/  PRMT R28, RZ, 0x7610, R28 ;  /* 0x00007610ff1c7816 */ /* 0x000fe2000000001c */
[----:B------:R-:W3:Y:S04]  /*1a8f0*/  @!P0 LDG.E.U8 R60, desc[UR22][R38.64] ;  /* 0x00000016263c8981 */ /* 0x000ee8000c1e1100 */
[----:B------:R0:W3:Y:S04]  /*1a900*/  @!P0 LDG.E.U8 R32, desc[UR22][R18.64] ;  /* 0x0000001612208981 */ /* 0x0000e8000c1e1100 */
[----:B-1----:R-:W3:Y:S04]  /*1a910*/  LDL R78, [R1+0x12c] ;  /* 0x00012c00014e7983 */ /* 0x002ee80000100800 */
[----:B------:R1:W-:Y:S01]  /*1a920*/  STS.U8 [R93+UR10+0x6000], R76 ;  /* 0x0060004c5d007988 */ /* 0x0003e2000800000a */
[----:B--2---:R-:W-:Y:S01]  /*1a930*/  @!P0 LOP3.LUT R17, R17, R16, RZ, 0x3c, !PT ;  /* 0x0000001011118212 */ /* 0x004fe200078e3cff */
[----:B0-----:R-:W-:-:S02]  /*1a940*/  @!P0 IMAD.MOV.U32 R18, RZ, RZ, R47 ;  /* 0x000000ffff128224 */ /* 0x001fc400078e002f */
[----:B-1----:R-:W2:Y:S01]  /*1a950*/  LDL R76, [R1+0x128] ;  /* 0x00012800014c7983 */ /* 0x002ea20000100800 */
[----:B------:R-:W-:-:S03]  /*1a960*/  @!P0 LOP3.LUT R16, R17, R16, RZ, 0x3c, !PT ;  /* 0x0000001011108212 */ /* 0x000fc600078e3cff */
[----:B------:R-:W2:Y:S01]  /*1a970*/  LDL R47, [R1+0x460] ;  /* 0x00046000012f7983 */ /* 0x000ea20000100800 */
[----:B------:R-:W-:Y:S02]  /*1a980*/  @!P0 LOP3.LUT R17, R17, R16, RZ, 0x3c, !PT ;  /* 0x0000001011118212 */ /* 0x000fe400078e3cff */
[----:B------:R-:W-:Y:S01]  /*1a990*/  PRMT R38, RZ, 0x7610, R38 ;  /* 0x00007610ff267816 */ /* 0x000fe20000000026 */
[----:B------:R-:W2:Y:S04]  /*1a9a0*/  LDL R19, [R1+0x3a4] ;  /* 0x0003a40001137983 */ /* 0x000ea80000100800 */
[----:B------:R-:W2:Y:S04]  /*1a9b0*/  @!P0 LDG.E.U8 R29, desc[UR22][R16.64] ;  /* 0x00000016101d8981 */ /* 0x000ea8000c1e1100 */
[----:B------:R-:W2:Y:S04]  /*1a9c0*/  @!P0 LDG.E.U8 R38, desc[UR22][R24.64] ;  /* 0x0000001618268981 */ /* 0x000ea8000c1e1100 */
[----:B------:R-:W2:Y:S04]  /*1a9d0*/  LDL R16, [R1+0x434] ;  /* 0x0004340001107983 */ /* 0x000ea80000100800 */
[----:B------:R-:W2:Y:S04]  /*1a9e0*/  LDL R17, [R1+0x438] ;  /* 0x0004380001117983 */ /* 0x000ea80000100800 */
[----:B------:R-:W4:Y:S04]  /*1a9f0*/  LDL R24, [R1+0x228] ;  /* 0x0002280001187983 */ /* 0x000f280000100800 */
[----:B------:R-:W4:Y:S01]  /*1aa00*/  LDL R25, [R1+0x22c] ;  /* 0x00022c0001197983 */ /* 0x000f220000100800 */
[----:B------:R-:W-:-:S03]  /*1aa10*/  PRMT R39, RZ, 0x7610, R39 ;  /* 0x00007610ff277816 */ /* 0x000fc60000000027 */
[----:B------:R-:W-:Y:S04]  /*1aa20*/  STS.U8 [R93+UR10+0x6400], R15 ;  /* 0x0064000f5d007988 */ /* 0x000fe8000800000a */
[----:B------:R-:W-:Y:S04]  /*1aa30*/  STS.U8 [R93+UR10+0x6800], R14 ;  /* 0x0068000e5d007988 */ /* 0x000fe8000800000a */
[----:B------:R0:W-:Y:S04]  /*1aa40*/  STS.U8 [R93+UR10+0x6c00], R13 ;  /* 0x006c000d5d007988 */ /* 0x0001e8000800000a */
[----:B------:R1:W-:Y:S04]  /*1aa50*/  STS.U8 [R93+UR10+0x7000], R12 ;  /* 0x0070000c5d007988 */ /* 0x0003e8000800000a */
[----:B------:R3:W4:Y:S04]  /*1aa60*/  @!P0 LDG.E.U8 R39, desc[UR22][R26.64] ;  /* 0x000000161a278981 */ /* 0x000728000c1e1100 */
[----:B0-----:R-:W4:Y:S04]  /*1aa70*/  LDL R13, [R1+0x1b4] ;  /* 0x0001b400010d7983 */ /* 0x001f280000100800 */
[----:B-1----:R-:W4:Y:S01]  /*1aa80*/  LDL R12, [R1+0x1b0] ;  /* 0x0001b000010c7983 */ /* 0x002f220000100800 */
[----:B---3--:R-:W-:Y:S01]  /*1aa90*/  PRMT R27, RZ, 0x7610, R27 ;  /* 0x00007610ff1b7816 */ /* 0x008fe2000000001b */
[----:B------:R-:W-:-:S02]  /*1aaa0*/  @!P0 IMAD.MOV.U32 R14, RZ, RZ, R78 ;  /* 0x000000ffff0e8224 */ /* 0x000fc400078e004e */
[----:B------:R-:W3:Y:S01]  /*1aab0*/  LDL R78, [R1+0x230] ;  /* 0x00023000014e7983 */ /* 0x000ee20000100800 */
[----:B--2---:R-:W-:-:S04]  /*1aac0*/  @!P0 LOP3.LUT R17, R17, R16, RZ, 0x3c, !PT ;  /* 0x0000001011118212 */ /* 0x004fc800078e3cff */
[----:B------:R-:W-:-:S04]  /*1aad0*/  @!P0 LOP3.LUT R16, R17, R16, RZ, 0x3c, !PT ;  /* 0x0000001011108212 */ /* 0x000fc800078e3cff */
[----:B------:R-:W-:-:S05]  /*1aae0*/  @!P0 LOP3.LUT R17, R17, R16, RZ, 0x3c, !PT ;  /* 0x0000001011118212 */ /* 0x000fca00078e3cff */
[----:B------:R0:W2:Y:S02]  /*1aaf0*/  @!P0 LDG.E.U8 R28, desc[UR22][R16.64] ;  /* 0x00000016101c8981 */ /* 0x0000a4000c1e1100 */
[----:B0-----:R-:W-:Y:S02]  /*1ab00*/  @!P0 IMAD.MOV.U32 R16, RZ, RZ, R47 ;  /* 0x000000ffff108224 */ /* 0x001fe400078e002f */
[----:B------:R-:W-:Y:S01]  /*1ab10*/  @!P0 IMAD.MOV.U32 R17, RZ, RZ, R80 ;  /* 0x000000ffff118224 */ /* 0x000fe200078e0050 */
[----:B------:R-:W2:Y:S04]  /*1ab20*/  LDL R47, [R1+0x16c] ;  /* 0x00016c00012f7983 */ /* 0x000ea80000100800 */
[----:B------:R-:W3:Y:S04]  /*1ab30*/  LDL R80, [R1+0x168] ;  /* 0x0001680001507983 */ /* 0x000ee80000100800 */
[----:B------:R0:W3:Y:S02]  /*1ab40*/  @!P0 LDG.E.U8 R27, desc[UR22][R16.64] ;  /* 0x00000016101b8981 */ /* 0x0000e4000c1e1100 */
[----:B0-----:R-:W-:-:S02]  /*1ab50*/  @!P0 IMAD.MOV.U32 R16, RZ, RZ, R45 ;  /* 0x000000ffff108224 */ /* 0x001fc400078e002d */
[----:B------:R-:W-:Y:S01]  /*1ab60*/  @!P0 IMAD.MOV.U32 R17, RZ, RZ, R46 ;  /* 0x000000ffff118224 */ /* 0x000fe200078e002e */
[----:B------:R-:W3:Y:S04]  /*1ab70*/  LDL R45, [R1+0x1f4] ;  /* 0x0001f400012d7983 */ /* 0x000ee80000100800 */
[----:B------:R-:W3:Y:S01]  /*1ab80*/  LDL R46, [R1+0x1f0] ;  /* 0x0001f000012e7983 */ /* 0x000ee20000100800 */
[----:B------:R-:W-:-:S03]  /*1ab90*/  @!P0 IMAD.MOV.U32 R15, RZ, RZ, R76 ;  /* 0x000000ffff0f8224 */ /* 0x000fc600078e004c */
[----:B------:R-:W3:Y:S04]  /*1aba0*/  LDL R76, [R1+0x234] ;  /* 0x00023400014c7983 */ /* 0x000ee80000100800 */
[----:B------:R-:W3:Y:S01]  /*1abb0*/  @!P0 LDG.E.U8 R64, desc[UR22][R14.64] ;  /* 0x000000160e408981 */ /* 0x000ee2000c1e1100 */
[----:B------:R-:W-:Y:S02]  /*1abc0*/  PRMT R56, RZ, 0x7610, R56 ;  /* 0x00007610ff387816 */ /* 0x000fe40000000038 */
[----:B----4-:R-:W-:-:S04]  /*1abd0*/  @!P0 LOP3.LUT R25, R25, R24, RZ, 0x3c, !PT ;  /* 0x0000001819198212 */ /* 0x010fc800078e3cff */
[----:B------:R0:W4:Y:S01]  /*1abe0*/  @!P0 LDG.E.U8 R56, desc[UR22][R34.64] ;  /* 0x0000001622388981 */ /* 0x000122000c1e1100 */
[----:B------:R-:W-:Y:S02]  /*1abf0*/  @!P0 LOP3.LUT R24, R25, R24, RZ, 0x3c, !PT ;  /* 0x0000001819188212 */ /* 0x000fe400078e3cff */
[----:B------:R-:W-:Y:S02]  /*1ac00*/  PRMT R37, RZ, 0x7610, R37 ;  /* 0x00007610ff257816 */ /* 0x000fe40000000025 */
[----:B0-----:R-:W-:Y:S02]  /*1ac10*/  PRMT R34, RZ, 0x7610, R34 ;  /* 0x00007610ff227816 */ /* 0x001fe40000000022 */
[----:B------:R-:W-:Y:S02]  /*1ac20*/  @!P0 LOP3.LUT R13, R13, R12, RZ, 0x3c, !PT ;  /* 0x0000000c0d0d8212 */ /* 0x000fe400078e3cff */
[----:B------:R-:W-:Y:S02]  /*1ac30*/  @!P0 LOP3.LUT R25, R25, R24, RZ, 0x3c, !PT ;  /* 0x0000001819198212 */ /* 0x000fe400078e3cff */
[----:B------:R-:W4:Y:S01]  /*1ac40*/  @!P0 LDG.E.U8 R34, desc[UR22][R20.64] ;  /* 0x0000001614228981 */ /* 0x000f22000c1e1100 */
[----:B------:R-:W-:-:S03]  /*1ac50*/  @!P0 LOP3.LUT R12, R13, R12, RZ, 0x3c, !PT ;  /* 0x0000000c0d0c8212 */ /* 0x000fc600078e3cff */
[----:B------:R0:W4:Y:S04]  /*1ac60*/  @!P0 LDG.E.U8 R37, desc[UR22][R24.64] ;  /* 0x0000001618258981 */ /* 0x000128000c1e1100 */
[----:B------:R-:W4:Y:S04]  /*1ac70*/  LDL R20, [R1+0x328] ;  /* 0x0003280001147983 */ /* 0x000f280000100800 */
[----:B------:R-:W4:Y:S01]  /*1ac80*/  LDL R21, [R1+0x32c] ;  /* 0x00032c0001157983 */ /* 0x000f220000100800 */
[----:B0-----:R-:W-:Y:S02]  /*1ac90*/  PRMT R25, RZ, 0x7610, R25 ;  /* 0x00007610ff197816 */ /* 0x001fe40000000019 */
[----:B------:R-:W-:-:S02]  /*1aca0*/  @!P0 LOP3.LUT R13, R13, R12, RZ, 0x3c, !PT ;  /* 0x0000000c0d0d8212 */ /* 0x000fc400078e3cff */
[----:B------:R-:W-:-:S03]  /*1acb0*/  PRMT R24, RZ, 0x7610, R24 ;  /* 0x00007610ff187816 */ /* 0x000fc60000000018 */
[----:B------:R0:W4:Y:S01]  /*1acc0*/  @!P0 LDG.E.U8 R25, desc[UR22][R12.64] ;  /* 0x000000160c198981 */ /* 0x000122000c1e1100 */
[----:B--2---:R-:W-:-:S03]  /*1acd0*/  @!P0 IMAD.MOV.U32 R14, RZ, RZ, R47 ;  /* 0x000000ffff0e8224 */ /* 0x004fc600078e002f */
[----:B------:R-:W2:Y:S01]  /*1ace0*/  LDL R47, [R1+0x274] ;  /* 0x00027400012f7983 */ /* 0x000ea20000100800 */
[----:B---3--:R-:W-:-:S03]  /*1acf0*/  @!P0 IMAD.MOV.U32 R15, RZ, RZ, R80 ;  /* 0x000000ffff0f8224 */ /* 0x008fc600078e0050 */
[----:B------:R-:W3:Y:S01]  /*1ad00*/  LDL R80, [R1+0x270] ;  /* 0x0002700001507983 */ /* 0x000ee20000100800 */
[----:B0-----:R-:W-:-:S03]  /*1ad10*/  @!P0 IMAD.MOV.U32 R12, RZ, RZ, R45 ;  /* 0x000000ffff0c8224 */ /* 0x001fc600078e002d */
[----:B------:R-:W3:Y:S01]  /*1ad20*/  LDL R45, [R1+0x2b4] ;  /* 0x0002b400012d7983 */ /* 0x000ee20000100800 */
[----:B------:R-:W-:-:S03]  /*1ad30*/  @!P0 IMAD.MOV.U32 R13, RZ, RZ, R46 ;  /* 0x000000ffff0d8224 */ /* 0x000fc600078e002e */
[----:B------:R-:W3:Y:S04]  /*1ad40*/  LDL R46, [R1+0x2b0] ;  /* 0x0002b000012e7983 */ /* 0x000ee80000100800 */
[----:B------:R0:W3:Y:S02]  /*1ad50*/  @!P0 LDG.E.U8 R24, desc[UR22][R12.64] ;  /* 0x000000160c188981 */ /* 0x0000e4000c1e1100 */
[----:B0-----:R-:W-:Y:S02]  /*1ad60*/  @!P0 IMAD.MOV.U32 R13, RZ, RZ, R78 ;  /* 0x000000ffff0d8224 */ /* 0x001fe400078e004e */
[----:B------:R-:W3:Y:S01]  /*1ad70*/  LDL R78, [R1+0x2f0] ;  /* 0x0002f000014e7983 */ /* 0x000ee20000100800 */
[----:B------:R-:W-:-:S03]  /*1ad80*/  @!P0 IMAD.MOV.U32 R12, RZ, RZ, R76 ;  /* 0x000000ffff0c8224 */ /* 0x000fc600078e004c */
[----:B------:R-:W3:Y:S01]  /*1ad90*/  LDL R76, [R1+0x2f4] ;  /* 0x0002f400014c7983 */ /* 0x000ee20000100800 */
[----:B------:R-:W-:-:S03]  /*1ada0*/  PRMT R35, RZ, 0x7610, R35 ;  /* 0x00007610ff237816 */ /* 0x000fc60000000023 */
[----:B------:R-:W-:Y:S04]  /*1adb0*/  STS.U8 [R93+UR10+0x7400], R11 ;  /* 0x0074000b5d007988 */ /* 0x000fe8000800000a */
[----:B------:R0:W3:Y:S04]  /*1adc0*/  @!P0 LDG.E.U8 R35, desc[UR22][R22.64] ;  /* 0x0000001616238981 */ /* 0x0000e8000c1e1100 */
[----:B------:R-:W-:Y:S04]  /*1add0*/  STS.U8 [R93+UR10+0x7800], R3 ;  /* 0x007800035d007988 */ /* 0x000fe8000800000a */
[----:B------:R2:W-:Y:S01]  /*1ade0*/  STS.U8 [R93+UR10+0x7c00], R2 ;  /* 0x007c00025d007988 */ /* 0x0005e2000800000a */
[----:B0-----:R-:W-:-:S02]  /*1adf0*/  PRMT R22, RZ, 0x7610, R22 ;  /* 0x00007610ff167816 */ /* 0x001fc40000000016 */
[----:B----4-:R-:W-:-:S04]  /*1ae00*/  @!P0 LOP3.LUT R21, R21, R20, RZ, 0x3c, !PT ;  /* 0x0000001415158212 */ /* 0x010fc800078e3cff */
[C---:B------:R-:W-:Y:S02]  /*1ae10*/  @!P0 LOP3.LUT R20, R21.reuse, R20, RZ, 0x3c, !PT ;  /* 0x0000001415148212 */ /* 0x040fe400078e3cff */
[----:B------:R-:W-:Y:S02]  /*1ae20*/  PRMT R33, RZ, 0x7610, R33 ;  /* 0x00007610ff217816 */ /* 0x000fe40000000021 */
[----:B------:R-:W-:-:S05]  /*1ae30*/  @!P0 LOP3.LUT R21, R21, R20, RZ, 0x3c, !PT ;  /* 0x0000001415158212 */ /* 0x000fca00078e3cff */
[----:B------:R0:W4:Y:S02]  /*1ae40*/  @!P0 LDG.E.U8 R33, desc[UR22][R20.64] ;  /* 0x0000001614218981 */ /* 0x000124000c1e1100 */
[----:B0-----:R-:W-:Y:S01]  /*1ae50*/  PRMT R21, RZ, 0x7610, R21 ;  /* 0x00007610ff157816 */ /* 0x001fe20000000015 */
[----:B--2---:R-:W-:Y:S02]  /*1ae60*/  @!P0 IMAD.MOV.U32 R2, RZ, RZ, R47 ;  /* 0x000000ffff028224 */ /* 0x004fe400078e002f */
[----:B------:R-:W2:Y:S01]  /*1ae70*/  LDL R47, [R1+0x334] ;  /* 0x00033400012f7983 */ /* 0x000ea20000100800 */
[----:B---3--:R-:W-:-:S03]  /*1ae80*/  @!P0 IMAD.MOV.U32 R3, RZ, RZ, R80 ;  /* 0x000000ffff038224 */ /* 0x008fc600078e0050 */
[----:B------:R-:W3:Y:S04]  /*1ae90*/  LDL R80, [R1+0x330] ;  /* 0x0003300001507983 */ /* 0x000ee80000100800 */
[----:B------:R0:W4:Y:S02]  /*1aea0*/  @!P0 LDG.E.U8 R22, desc[UR22][R2.64] ;  /* 0x0000001602168981 */ /* 0x000124000c1e1100 */
[----:B0-----:R-:W0:Y:S02]  /*1aeb0*/  S2R R3, SR_TID.X ;  /* 0x0000000000037919 */ /* 0x001e240000002100 */
[C---:B0-----:R-:W-:Y:S02]  /*1aec0*/  LOP3.LUT R2, R3.reuse, 0x7f, RZ, 0xc0, !PT ;  /* 0x0000007f03027812 */ /* 0x041fe400078ec0ff */
[----:B------:R-:W-:-:S02]  /*1aed0*/  LOP3.LUT R3, R3, 0x7f, RZ, 0xc0, !PT ;  /* 0x0000007f03037812 */ /* 0x000fc400078ec0ff */
[----:B------:R-:W-:-:S05]  /*1aee0*/  LOP3.LUT R2, R2, 0x10, RZ, 0x3c, !PT ;  /* 0x0000001002027812 */ /* 0x000fca00078e3cff */
[----:B------:R0:W-:Y:S02]  /*1aef0*/  STS.U8 [R2+UR10+0x4080], R92 ;  /* 0x0040805c02007988 */ /* 0x0001e4000800000a */
[----:B0-----:R-:W-:Y:S01]  /*1af00*/  LOP3.LUT R92, R3, 0x10, RZ, 0x3c, !PT ;  /* 0x00000010035c7812 */ /* 0x001fe200078e3cff */
[----:B------:R-:W-:Y:S02]  /*1af10*/  @!P0 IMAD.MOV.U32 R2, RZ, RZ, R45 ;  /* 0x000000ffff028224 */ /* 0x000fe400078e002d */
[----:B------:R-:W-:Y:S01]  /*1af20*/  @!P0 IMAD.MOV.U32 R3, RZ, RZ, R46 ;  /* 0x000000ffff038224 */ /* 0x000fe200078e002e */
[----:B------:R-:W4:Y:S04]  /*1af30*/  LDL R45, [R1+0x374] ;  /* 0x00037400012d7983 */ /* 0x000f280000100800 */
[----:B------:R-:W4:Y:S04]  /*1af40*/  LDL R46, [R1+0x370] ;  /* 0x00037000012e7983 */ /* 0x000f280000100800 */
[----:B------:R0:W4:Y:S02]  /*1af50*/  @!P0 LDG.E.U8 R21, desc[UR22][R2.64] ;  /* 0x0000001602158981 */ /* 0x000124000c1e1100 */
[----:B0-----:R-:W-:-:S02]  /*1af60*/  @!P0 IMAD.MOV.U32 R3, RZ, RZ, R78 ;  /* 0x000000ffff038224 */ /* 0x001fc400078e004e */
[----:B------:R-:W4:Y:S01]  /*1af70*/  LDL R78, [R1+0x3ac] ;  /* 0x0003ac00014e7983 */ /* 0x000f220000100800 */
[----:B------:R-:W-:-:S03]  /*1af80*/  @!P0 IMAD.MOV.U32 R2, RZ, RZ, R76 ;  /* 0x000000ffff028224 */ /* 0x000fc600078e004c */
[----:B------:R-:W4:Y:S01]  /*1af90*/  LDL R76, [R1+0x3b0] ;  /* 0x0003b000014c7983 */ /* 0x000f220000100800 */
[----:B------:R-:W-:Y:S02]  /*1afa0*/  PRMT R31, RZ, 0x7610, R31 ;  /* 0x00007610ff1f7816 */ /* 0x000fe4000000001f */
[----:B------:R-:W-:Y:S01]  /*1afb0*/  PRMT R20, RZ, 0x7610, R20 ;  /* 0x00007610ff147816 */ /* 0x000fe20000000014 */
[----:B------:R0:W-:Y:S04]  /*1afc0*/  STS.U8 [R92+UR10+0x4480], R90 ;  /* 0x0044805a5c007988 */ /* 0x0001e8000800000a */
[----:B------:R1:W-:Y:S04]  /*1afd0*/  STS.U8 [R92+UR10+0x4880], R88 ;  /* 0x004880585c007988 */ /* 0x0003e8000800000a */
[----:B------:R1:W4:Y:S04]  /*1afe0*/  @!P0 LDG.E.U8 R31, desc[UR22][R18.64] ;  /* 0x00000016121f8981 */ /* 0x000328000c1e1100 */
[----:B0-----:R-:W4:Y:S04]  /*1aff0*/  LDL R90, [R1+0x3dc] ;  /* 0x0003dc00015a7983 */ /* 0x001f280000100800 */
[----:B-1----:R-:W4:Y:S01]  /*1b000*/  LDL R88, [R1+0x3e0] ;  /* 0x0003e00001587983 */ /* 0x002f220000100800 */
[----:B------:R-:W-:-:S03]  /*1b010*/  PRMT R19, RZ, 0x7610, R19 ;  /* 0x00007610ff137816 */ /* 0x000fc60000000013 */
[----:B------:R2:W4:Y:S01]  /*1b020*/  @!P0 LDG.E.U8 R20, desc[UR22][R2.64] ;  /* 0x0000001602148981 */ /* 0x000522000c1e1100 */
[----:B------:R-:W-:Y:S01]  /*1b030*/  PRMT R18, RZ, 0x7610, R18 ;  /* 0x00007610ff127816 */ /* 0x000fe20000000012 */
[----:B--2---:R-:W-:Y:S02]  /*1b040*/  @!P0 IMAD.MOV.U32 R2, RZ, RZ, R47 ;  /* 0x000000ffff028224 */ /* 0x004fe400078e002f */
[----:B------:R-:W2:Y:S01]  /*1b050*/  LDL R47, [R1+0x410] ;  /* 0x00041000012f7983 */ /* 0x000ea20000100800 */
[----:B---3--:R-:W-:-:S03]  /*1b060*/  @!P0 IMAD.MOV.U32 R3, RZ, RZ, R80 ;  /* 0x000000ffff038224 */ /* 0x008fc600078e0050 */
[----:B------:R-:W3:Y:S04]  /*1b070*/  LDL R80, [R1+0x40c] ;  /* 0x00040c0001507983 */ /* 0x000ee80000100800 */
[----:B------:R4:W3:Y:S02]  /*1b080*/  @!P0 LDG.E.U8 R19, desc[UR22][R2.64] ;  /* 0x0000001602138981 */ /* 0x0008e4000c1e1100 */
[----:B----4-:R-:W-:Y:S02]  /*1b090*/  @!P0 IMAD.MOV.U32 R2, RZ, RZ, R45 ;  /* 0x000000ffff028224 */ /* 0x010fe400078e002d */
[----:B------:R-:W4:Y:S01]  /*1b0a0*/  LDL R45, [R1+0x440] ;  /* 0x00044000012d7983 */ /* 0x000f220000100800 */
[----:B------:R-:W-:-:S03]  /*1b0b0*/  @!P0 IMAD.MOV.U32 R3, RZ, RZ, R46 ;  /* 0x000000ffff038224 */ /* 0x000fc600078e002e */
[----:B------:R-:W4:Y:S04]  /*1b0c0*/  LDL R46, [R1+0x43c] ;  /* 0x00043c00012e7983 */ /* 0x000f280000100800 */
[----:B------:R0:W4:Y:S02]  /*1b0d0*/  @!P0 LDG.E.U8 R18, desc[UR22][R2.64] ;  /* 0x0000001602128981 */ /* 0x000124000c1e1100 */
[----:B0-----:R-:W-:Y:S02]  /*1b0e0*/  @!P0 IMAD.MOV.U32 R3, RZ, RZ, R78 ;  /* 0x000000ffff038224 */ /* 0x001fe400078e004e */
[----:B------:R-:W4:Y:S01]  /*1b0f0*/  LDL R78, [R1+0x464] ;  /* 0x00046400014e7983 */ /* 0x000f220000100800 */
[----:B------:R-:W-:-:S03]  /*1b100*/  @!P0 IMAD.MOV.U32 R2, RZ, RZ, R76 ;  /* 0x000000ffff028224 */ /* 0x000fc600078e004c */
[----:B------:R-:W4:Y:S01]  /*1b110*/  LDL R76, [R1+0x468] ;  /* 0x00046800014c7983 */ /* 0x000f220000100800 */
[----:B------:R-:W-:-:S06]  /*1b120*/  PRMT R65, RZ, 0x7610, R65 ;  /* 0x00007610ff417816 */ /* 0x000fcc0000000041 */
[----:B------:R0:W4:Y:S01]  /*1b130*/  @!P0 LDG.E.U8 R65, desc[UR22][R16.64] ;  /* 0x0000001610418981 */ /* 0x000122000c1e1100 */
[----:B------:R-:W-:-:S06]  /*1b140*/  PRMT R26, RZ, 0x7610, R26 ;  /* 0x00007610ff1a7816 */ /* 0x000fcc000000001a */
[----:B------:R1:W4:Y:S01]  /*1b150*/  @!P0 LDG.E.U8 R26, desc[UR22][R14.64] ;  /* 0x000000160e1a8981 */ /* 0x000322000c1e1100 */
[----:B0-----:R-:W-:Y:S02]  /*1b160*/  PRMT R17, RZ, 0x7610, R17 ;  /* 0x00007610ff117816 */ /* 0x001fe40000000011 */
[----:B------:R-:W-:-:S04]  /*1b170*/  PRMT R16, RZ, 0x7610, R16 ;  /* 0x00007610ff107816 */ /* 0x000fc80000000010 */
[----:B------:R0:W4:Y:S01]  /*1b180*/  @!P0 LDG.E.U8 R17, desc[UR22][R2.64] ;  /* 0x0000001602118981 */ /* 0x000122000c1e1100 */
[----:B-1----:R-:W-:Y:S01]  /*1b190*/  PRMT R15, RZ, 0x7610, R15 ;  /* 0x00007610ff0f7816 */ /* 0x002fe2000000000f */
[----:B0-----:R-:W-:Y:S02]  /*1b1a0*/  @!P0 IMAD.MOV.U32 R2, RZ, RZ, R88 ;  /* 0x000000ffff028224 */ /* 0x001fe400078e0058 */
[----:B------:R-:W-:-:S05]  /*1b1b0*/  @!P0 IMAD.MOV.U32 R3, RZ, RZ, R90 ;  /* 0x000000ffff038224 */ /* 0x000fca00078e005a */
[----:B------:R2:W4:Y:S01]  /*1b1c0*/  @!P0 LDG.E.U8 R16, desc[UR22][R2.64] ;  /* 0x0000001602108981 */ /* 0x000522000c1e1100 */
[----:B------:R-:W-:-:S03]  /*1b1d0*/  PRMT R14, RZ, 0x7610, R14 ;  /* 0x00007610ff0e7816 */ /* 0x000fc6000000000e */
[----:B------:R-:W-:Y:S04]  /*1b1e0*/  STS.U8 [R92+UR10+0x4c80], R86 ;  /* 0x004c80565c007988 */ /* 0x000fe8000800000a */
[----:B------:R0:W-:Y:S04]  /*1b1f0*/  STS.U8 [R92+UR10+0x5080], R84 ;  /* 0x005080545c007988 */ /* 0x0001e8000800000a */
[----:B------:R-:W-:Y:S04]  /*1b200*/  STS.U8 [R92+UR10+0x5480], R82 ;  /* 0x005480525c007988 */ /* 0x000fe8000800000a */
[----:B------:R1:W-:Y:S04]  /*1b210*/  STS.U8 [R92+UR10+0x5880], R79 ;  /* 0x0058804f5c007988 */ /* 0x0003e8000800000a */
[----:B------:R1:W-:Y:S01]  /*1b220*/  STS.U8 [R92+UR10+0x5c80], R77 ;  /* 0x005c804d5c007988 */ /* 0x0003e2000800000a */
[----:B------:R-:W-:-:S02]  /*1b230*/  PRMT R23, RZ, 0x7610, R23 ;  /* 0x00007610ff177816 */ /* 0x000fc40000000017 */
[----:B------:R-:W-:Y:S01]  /*1b240*/  PRMT R11, RZ, 0x7610, R11 ;  /* 0x00007610ff0b7816 */ /* 0x000fe2000000000b */
[----:B0-----:R-:W4:Y:S04]  /*1b250*/  LDL R84, [R1+0x3e4] ;  /* 0x0003e40001547983 */ /* 0x001f280000100800 */
[----:B-1----:R-:W4:Y:S04]  /*1b260*/  LDL R79, [R1+0x170] ;  /* 0x00017000014f7983 */ /* 0x002f280000100800 */
[----:B------:R-:W4:Y:S04]  /*1b270*/  LDL R77, [R1+0x1b8] ;  /* 0x0001b800014d7983 */ /* 0x000f280000100800 */
[----:B------:R0:W-:Y:S04]  /*1b280*/  STS.U8 [R92+UR10+0x6080], R75 ;  /* 0x0060804b5c007988 */ /* 0x0001e8000800000a */
[----:B------:R-:W4:Y:S04]  /*1b290*/  @!P0 LDG.E.U8 R23, desc[UR22][R12.64] ;  /* 0x000000160c178981 */ /* 0x000f28000c1e1100 */
[----:B------:R-:W4:Y:S04]  /*1b2a0*/  LDL R82, [R1+0x3e8] ;  /* 0x0003e80001527983 */ /* 0x000f280000100800 */
[----:B0-----:R-:W4:Y:S01]  /*1b2b0*/  LDL R75, [R1+0x1f8] ;  /* 0x0001f800014b7983 */ /* 0x001f220000100800 */
[----:B--2---:R-:W-:-:S03]  /*1b2c0*/  @!P0 IMAD.MOV.U32 R2, RZ, RZ, R47 ;  /* 0x000000ffff028224 */ /* 0x004fc600078e002f */
        /* <DEDUP_REMOVED lines=13> */
[----:B------:R-:W-:Y:S02]  /*1b3a0*/  PRMT R13, RZ, 0x7610, R13 ;  /* 0x00007610ff0d7816 */ /* 0x000fe4000000000d */
[----:B------:R-:W-:-:S04]  /*1b3b0*/  PRMT R12, RZ, 0x7610, R12 ;  /* 0x00007610ff0c7816 */ /* 0x000fc8000000000c */
[----:B------:R2:W4:Y:S04]  /*1b3c0*/  @!P0 LDG.E.U8 R13, desc[UR22][R2.64] ;  /* 0x00000016020d8981 */ /* 0x000528000c1e1100 */
[----:B------:R0:W-:Y:S04]  /*1b3d0*/  STS.U8 [R92+UR10+0x6480], R10 ;  /* 0x0064800a5c007988 */ /* 0x0001e8000800000a */
[----:B------:R1:W-:Y:S01]  /*1b3e0*/  STS.U8 [R92+UR10+0x6880], R9 ;  /* 0x006880095c007988 */ /* 0x0003e2000800000a */
[----:B0-----:R-:W-:Y:S02]  /*1b3f0*/  PRMT R10, RZ, 0x7610, R10 ;  /* 0x00007610ff0a7816 */ /* 0x001fe4000000000a */
[----:B-1----:R-:W-:Y:S01]  /*1b400*/  PRMT R9, RZ, 0x7610, R9 ;  /* 0x00007610ff097816 */ /* 0x002fe20000000009 */
[----:B--2---:R-:W-:-:S02]  /*1b410*/  @!P0 IMAD.MOV.U32 R2, RZ, RZ, R47 ;  /* 0x000000ffff028224 */ /* 0x004fc400078e002f */
[----:B------:R-:W2:Y:S01]  /*1b420*/  LDL R47, [R1+0x1fc] ;  /* 0x0001fc00012f7983 */ /* 0x000ea20000100800 */
[----:B---3--:R-:W-:-:S05]  /*1b430*/  @!P0 IMAD.MOV.U32 R3, RZ, RZ, R80 ;  /* 0x000000ffff038224 */ /* 0x008fca00078e0050 */
[----:B------:R4:W3:Y:S02]  /*1b440*/  @!P0 LDG.E.U8 R12, desc[UR22][R2.64] ;  /* 0x00000016020c8981 */ /* 0x0008e4000c1e1100 */
[----:B----4-:R-:W-:Y:S02]  /*1b450*/  @!P0 IMAD.MOV.U32 R2, RZ, RZ, R45 ;  /* 0x000000ffff028224 */ /* 0x010fe400078e002d */
[----:B------:R-:W4:Y:S01]  /*1b460*/  LDL R45, [R1+0x23c] ;  /* 0x00023c00012d7983 */ /* 0x000f220000100800 */
[----:B------:R-:W-:-:S03]  /*1b470*/  @!P0 IMAD.MOV.U32 R3, RZ, RZ, R46 ;  /* 0x000000ffff038224 */ /* 0x000fc600078e002e */
[----:B------:R-:W3:Y:S04]  /*1b480*/  LDL R46, [R1+0x238] ;  /* 0x00023800012e7983 */ /* 0x000ee80000100800 */
[----:B------:R0:W3:Y:S02]  /*1b490*/  @!P0 LDG.E.U8 R11, desc[UR22][R2.64] ;  /* 0x00000016020b8981 */ /* 0x0000e4000c1e1100 */
[----:B0-----:R-:W-:Y:S02]  /*1b4a0*/  @!P0 IMAD.MOV.U32 R2, RZ, RZ, R78 ;  /* 0x000000ffff028224 */ /* 0x001fe400078e004e */
[----:B------:R-:W-:Y:S01]  /*1b4b0*/  @!P0 IMAD.MOV.U32 R3, RZ, RZ, R79 ;  /* 0x000000ffff038224 */ /* 0x000fe200078e004f */
[----:B------:R-:W3:Y:S04]  /*1b4c0*/  LDL R78, [R1+0x278] ;  /* 0x00027800014e7983 */ /* 0x000ee80000100800 */
[----:B------:R0:W3:Y:S04]  /*1b4d0*/  @!P0 LDG.E.U8 R10, desc[UR22][R2.64] ;  /* 0x00000016020a8981 */ /* 0x0000e8000c1e1100 */
[----:B------:R1:W-:Y:S01]  /*1b4e0*/  STS.U8 [R92+UR10+0x6c80], R8 ;  /* 0x006c80085c007988 */ /* 0x0003e2000800000a */
[----:B------:R-:W-:-:S03]  /*1b4f0*/  LOP3.LUT R80, R44, 0x7f, RZ, 0xc0, !PT ;  /* 0x0000007f2c507812 */ /* 0x000fc600078ec0ff */
[----:B------:R-:W3:Y:S01]  /*1b500*/  LDL R79, [R1+0x470] ;  /* 0x00047000014f7983 */ /* 0x000ee20000100800 */
[----:B0-----:R-:W-:Y:S02]  /*1b510*/  @!P0 IMAD.MOV.U32 R2, RZ, RZ, R76 ;  /* 0x000000ffff028224 */ /* 0x001fe400078e004c */
[----:B------:R-:W-:Y:S01]  /*1b520*/  @!P0 IMAD.MOV.U32 R3, RZ, RZ, R77 ;  /* 0x000000ffff038224 */ /* 0x000fe200078e004d */
[----:B------:R-:W3:Y:S04]  /*1b530*/  LDL R76, [R1+0x2b8] ;  /* 0x0002b800014c7983 */ /* 0x000ee80000100800 */
[----:B------:R-:W3:Y:S04]  /*1b540*/  LDL R77, [R1+0x27c] ;  /* 0x00027c00014d7983 */ /* 0x000ee80000100800 */
[----:B------:R0:W3:Y:S01]  /*1b550*/  @!P0 LDG.E.U8 R9, desc[UR22][R2.64] ;  /* 0x0000001602098981 */ /* 0x0000e2000c1e1100 */
[----:B-1----:R-:W-:-:S03]  /*1b560*/  PRMT R8, RZ, 0x7610, R8 ;  /* 0x00007610ff087816 */ /* 0x002fc60000000008 */
[----:B------:R1:W-:Y:S04]  /*1b570*/  STS.U8 [R92+UR10+0x7080], R7 ;  /* 0x007080075c007988 */ /* 0x0003e8000800000a */
[----:B------:R-:W3:Y:S01]  /*1b580*/  LDL R44, [R1+0x33c] ;  /* 0x00033c00012c7983 */ /* 0x000ee20000100800 */
[----:B0-----:R-:W-:-:S03]  /*1b590*/  @!P0 IMAD.MOV.U32 R3, RZ, RZ, R75 ;  /* 0x000000ffff038224 */ /* 0x001fc600078e004b */
[----:B------:R-:W3:Y:S01]  /*1b5a0*/  LDL R75, [R1+0x2bc] ;  /* 0x0002bc00014b7983 */ /* 0x000ee20000100800 */
[----:B-1----:R-:W-:-:S03]  /*1b5b0*/  PRMT R7, RZ, 0x7610, R7 ;  /* 0x00007610ff077816 */ /* 0x002fc60000000007 */
[----:B------:R0:W-:Y:S02]  /*1b5c0*/  STS.U8 [R92+UR10+0x7480], R6 ;  /* 0x007480065c007988 */ /* 0x0001e4000800000a */
[----:B0-----:R-:W-:Y:S01]  /*1b5d0*/  PRMT R6, RZ, 0x7610, R6 ;  /* 0x00007610ff067816 */ /* 0x001fe20000000006 */
[----:B--2---:R-:W-:Y:S02]  /*1b5e0*/  @!P0 IMAD.MOV.U32 R2, RZ, RZ, R47 ;  /* 0x000000ffff028224 */ /* 0x004fe400078e002f */
[----:B------:R-:W2:Y:S04]  /*1b5f0*/  LDL R47, [R1+0x2f8] ;  /* 0x0002f800012f7983 */ /* 0x000ea80000100800 */
[----:B------:R4:W2:Y:S02]  /*1b600*/  @!P0 LDG.E.U8 R8, desc[UR22][R2.64] ;  /* 0x0000001602088981 */ /* 0x0008a4000c1e1100 */
[----:B----4-:R-:W-:-:S02]  /*1b610*/  @!P0 IMAD.MOV.U32 R2, RZ, RZ, R45 ;  /* 0x000000ffff028224 */ /* 0x010fc400078e002d */
[----:B------:R-:W4:Y:S01]  /*1b620*/  LDL R45, [R1+0x338] ;  /* 0x00033800012d7983 */ /* 0x000f220000100800 */
[----:B---3--:R-:W-:-:S03]  /*1b630*/  @!P0 IMAD.MOV.U32 R3, RZ, RZ, R46 ;  /* 0x000000ffff038224 */ /* 0x008fc600078e002e */
[----:B------:R-:W3:Y:S04]  /*1b640*/  LDL R46, [R1+0x2fc] ;  /* 0x0002fc00012e7983 */ /* 0x000ee80000100800 */
[----:B------:R0:W4:Y:S02]  /*1b650*/  @!P0 LDG.E.U8 R7, desc[UR22][R2.64] ;  /* 0x0000001602078981 */ /* 0x000124000c1e1100 */
[----:B0-----:R-:W-:Y:S02]  /*1b660*/  @!P0 IMAD.MOV.U32 R3, RZ, RZ, R78 ;  /* 0x000000ffff038224 */ /* 0x001fe400078e004e */
[----:B------:R0:W-:Y:S01]  /*1b670*/  STS.U8 [R92+UR10+0x7880], R5 ;  /* 0x007880055c007988 */ /* 0x0001e2000800000a */
[----:B------:R-:W-:Y:S01]  /*1b680*/  @!P0 IMAD.MOV.U32 R2, RZ, RZ, R77 ;  /* 0x000000ffff028224 */ /* 0x000fe200078e004d */
[----:B0-----:R-:W-:-:S02]  /*1b690*/  PRMT R5, RZ, 0x7610, R5 ;  /* 0x00007610ff057816 */ /* 0x001fc40000000005 */
[----:B------:R0:W-:Y:S04]  /*1b6a0*/  STS.U8 [R92+UR10+0x7c80], R4 ;  /* 0x007c80045c007988 */ /* 0x0001e8000800000a */
[----:B------:R1:W4:Y:S04]  /*1b6b0*/  @!P0 LDG.E.U8 R6, desc[UR22][R2.64] ;  /* 0x0000001602068981 */ /* 0x000328000c1e1100 */
[----:B------:R-:W4:Y:S04]  /*1b6c0*/  LDL R78, [R1+0x414] ;  /* 0x00041400014e7983 */ /* 0x000f280000100800 */
[----:B------:R-:W4:Y:S01]  /*1b6d0*/  LDL R77, [R1+0x418] ;  /* 0x00041800014d7983 */ /* 0x000f220000100800 */
[----:B-1----:R-:W-:-:S02]  /*1b6e0*/  @!P0 IMAD.MOV.U32 R2, RZ, RZ, R75 ;  /* 0x000000ffff028224 */ /* 0x002fc400078e004b */
[----:B------:R-:W-:Y:S01]  /*1b6f0*/  @!P0 IMAD.MOV.U32 R3, RZ, RZ, R76 ;  /* 0x000000ffff038224 */ /* 0x000fe200078e004c */
[----:B------:R-:W4:Y:S04]  /*1b700*/  LDL R75, [R1+0x37c] ;  /* 0x00037c00014b7983 */ /* 0x000f280000100800 */
[----:B------:R-:W4:Y:S01]  /*1b710*/  LDL R76, [R1+0x378] ;  /* 0x00037800014c7983 */ /* 0x000f220000100800 */
[----:B0-----:R-:W-:-:S03]  /*1b720*/  PRMT R4, RZ, 0x7610, R4 ;  /* 0x00007610ff047816 */ /* 0x001fc60000000004 */
[----:B------:R2:W4:Y:S02]  /*1b730*/  @!P0 LDG.E.U8 R5, desc[UR22][R2.64] ;  /* 0x0000001602058981 */ /* 0x000524000c1e1100 */
[----:B--2---:R-:W-:Y:S02]  /*1b740*/  @!P0 IMAD.MOV.U32 R3, RZ, RZ, R47 ;  /* 0x000000ffff038224 */ /* 0x004fe400078e002f */
[----:B------:R-:W2:Y:S01]  /*1b750*/  LDL R47, [R1+0x3b4] ;  /* 0x0003b400012f7983 */ /* 0x000ea20000100800 */
[----:B---3--:R-:W-:-:S03]  /*1b760*/  @!P0 IMAD.MOV.U32 R2, RZ, RZ, R46 ;  /* 0x000000ffff028224 */ /* 0x008fc600078e002e */
[----:B------:R-:W2:Y:S04]  /*1b770*/  LDL R46, [R1+0x3b8] ;  /* 0x0003b800012e7983 */ /* 0x000ea80000100800 */
[----:B------:R0:W3:Y:S02]  /*1b780*/  @!P0 LDG.E.U8 R4, desc[UR22][R2.64] ;  /* 0x0000001602048981 */ /* 0x0000e4000c1e1100 */
[----:B0-----:R-:W-:-:S06]  /*1b790*/  PRMT R3, RZ, 0x7610, R3 ;  /* 0x00007610ff037816 */ /* 0x001fcc0000000003 */
[----:B----4-:R0:W4:Y:S02]  /*1b7a0*/  @!P0 LDG.E.U8 R3, desc[UR22][R44.64] ;  /* 0x000000162c038981 */ /* 0x010124000c1e1100 */
[----:B0-----:R-:W-:Y:S02]  /*1b7b0*/  @!P0 IMAD.MOV.U32 R44, RZ, RZ, R75 ;  /* 0x000000ffff2c8224 */ /* 0x001fe400078e004b */
[----:B------:R-:W3:Y:S01]  /*1b7c0*/  LDL R75, [R1+0x448] ;  /* 0x00044800014b7983 */ /* 0x000ee20000100800 */
[----:B------:R-:W-:-:S03]  /*1b7d0*/  @!P0 IMAD.MOV.U32 R45, RZ, RZ, R76 ;  /* 0x000000ffff2d8224 */ /* 0x000fc600078e004c */
[----:B------:R-:W4:Y:S01]  /*1b7e0*/  LDL R76, [R1+0x444] ;  /* 0x00044400014c7983 */ /* 0x000f220000100800 */
[----:B------:R-:W-:Y:S02]  /*1b7f0*/  PRMT R2, RZ, 0x7610, R2 ;  /* 0x00007610ff027816 */ /* 0x000fe40000000002 */
[----:B------:R-:W-:Y:S02]  /*1b800*/  LOP3.LUT R92, R80, 0x20, RZ, 0x3c, !PT ;  /* 0x00000020505c7812 */ /* 0x000fe400078e3cff */
[----:B------:R-:W4:Y:S04]  /*1b810*/  LDL R80, [R1+0x46c] ;  /* 0x00046c0001507983 */ /* 0x000f280000100800 */
[----:B------:R0:W4:Y:S04]  /*1b820*/  @!P0 LDG.E.U8 R2, desc[UR22][R44.64] ;  /* 0x000000162c028981 */ /* 0x000128000c1e1100 */
[----:B------:R-:W-:Y:S01]  /*1b830*/  STS.U8 [R92+UR10+0x4100], R91 ;  /* 0x0041005b5c007988 */ /* 0x000fe2000800000a */
[----:B0-----:R-:W-:-:S03]  /*1b840*/  PRMT R44, RZ, 0x7610, R44 ;  /* 0x00007610ff2c7816 */ /* 0x001fc6000000002c */
[----:B------:R-:W-:Y:S01]  /*1b850*/  STS.U8 [R92+UR10+0x4500], R89 ;  /* 0x004500595c007988 */ /* 0x000fe2000800000a */
[----:B------:R-:W-:-:S03]  /*1b860*/  PRMT R45, RZ, 0x7610, R45 ;  /* 0x00007610ff2d7816 */ /* 0x000fc6000000002d */
[----:B------:R-:W-:Y:S04]  /*1b870*/  STS.U8 [R92+UR10+0x4900], R87 ;  /* 0x004900575c007988 */ /* 0x000fe8000800000a */
[----:B------:R-:W-:Y:S04]  /*1b880*/  STS.U8 [R92+UR10+0x4d00], R85 ;  /* 0x004d00555c007988 */ /* 0x000fe8000800000a */
[----:B------:R0:W-:Y:S04]  /*1b890*/  STS.U8 [R92+UR10+0x5100], R83 ;  /* 0x005100535c007988 */ /* 0x0001e8000800000a */
[----:B------:R1:W-:Y:S04]  /*1b8a0*/  STS.U8 [R92+UR10+0x5500], R81 ;  /* 0x005500515c007988 */ /* 0x0003e8000800000a */
[----:B------:R1:W-:Y:S04]  /*1b8b0*/  STS.U8 [R92+UR10+0x5900], R48 ;  /* 0x005900305c007988 */ /* 0x0003e8000800000a */
[----:B0-----:R-:W4:Y:S04]  /*1b8c0*/  LDL R83, [R1+0x280] ;  /* 0x0002800001537983 */ /* 0x001f280000100800 */
[----:B-1----:R-:W4:Y:S01]  /*1b8d0*/  LDL R81, [R1+0x184] ;  /* 0x0001840001517983 */ /* 0x002f220000100800 */
[----:B------:R-:W-:-:S03]  /*1b8e0*/  PRMT R48, RZ, 0x7610, R48 ;  /* 0x00007610ff307816 */ /* 0x000fc60000000030 */
[----:B--2---:R0:W2:Y:S02]  /*1b8f0*/  @!P0 LDG.E.U8 R44, desc[UR22][R46.64] ;  /* 0x000000162e2c8981 */ /* 0x0040a4000c1e1100 */
[----:B0-----:R-:W-:Y:S02]  /*1b900*/  @!P0 IMAD.MOV.U32 R46, RZ, RZ, R82 ;  /* 0x000000ffff2e8224 */ /* 0x001fe400078e0052 */
[----:B------:R-:W-:Y:S01]  /*1b910*/  @!P0 IMAD.MOV.U32 R47, RZ, RZ, R84 ;  /* 0x000000ffff2f8224 */ /* 0x000fe200078e0054 */
[----:B------:R0:W-:Y:S04]  /*1b920*/  STS.U8 [R92+UR10+0x5d00], R49 ;  /* 0x005d00315c007988 */ /* 0x0001e8000800000a */
[----:B------:R1:W2:Y:S04]  /*1b930*/  @!P0 LDG.E.U8 R45, desc[UR22][R46.64] ;  /* 0x000000162e2d8981 */ /* 0x0002a8000c1e1100 */
[----:B------:R-:W2:Y:S01]  /*1b940*/  LDL R82, [R1+0x178] ;  /* 0x0001780001527983 */ /* 0x000ea20000100800 */
[----:B-1----:R-:W-:-:S02]  /*1b950*/  @!P0 IMAD.MOV.U32 R46, RZ, RZ, R77 ;  /* 0x000000ffff2e8224 */ /* 0x002fc400078e004d */
[----:B------:R-:W-:Y:S01]  /*1b960*/  @!P0 IMAD.MOV.U32 R47, RZ, RZ, R78 ;  /* 0x000000ffff2f8224 */ /* 0x000fe200078e004e */
[----:B------:R-:W2:Y:S04]  /*1b970*/  LDL R77, [R1+0xfc] ;  /* 0x0000fc00014d7983 */ /* 0x000ea80000100800 */
[----:B------:R-:W2:Y:S04]  /*1b980*/  LDL R78, [R1+0xf8] ;  /* 0x0000f800014e7983 */ /* 0x000ea80000100800 */
[----:B------:R3:W2:Y:S02]  /*1b990*/  @!P0 LDG.E.U8 R48, desc[UR22][R46.64] ;  /* 0x000000162e308981 */ /* 0x0006a4000c1e1100 */
[----:B---3--:R-:W-:-:S02]  /*1b9a0*/  @!P0 IMAD.MOV.U32 R46, RZ, RZ, R75 ;  /* 0x000000ffff2e8224 */ /* 0x008fc400078e004b */
[----:B------:R-:W3:Y:S01]  /*1b9b0*/  LDL R75, [R1+0x13c] ;  /* 0x00013c00014b7983 */ /* 0x000ee20000100800 */
[----:B----4-:R-:W-:-:S03]  /*1b9c0*/  @!P0 IMAD.MOV.U32 R47, RZ, RZ, R76 ;  /* 0x000000ffff2f8224 */ /* 0x010fc600078e004c */
[----:B------:R-:W4:Y:S01]  /*1b9d0*/  LDL R76, [R1+0x138] ;  /* 0x00013800014c7983 */ /* 0x000f220000100800 */
[----:B0-----:R-:W-:-:S03]  /*1b9e0*/  PRMT R49, RZ, 0x7610, R49 ;  /* 0x00007610ff317816 */ /* 0x001fc60000000031 */
[----:B------:R0:W-:Y:S04]  /*1b9f0*/  STS.U8 [R92+UR10+0x6100], R50 ;  /* 0x006100325c007988 */ /* 0x0001e8000800000a */
[----:B------:R1:W4:Y:S01]  /*1ba00*/  @!P0 LDG.E.U8 R49, desc[UR22][R46.64] ;  /* 0x000000162e318981 */ /* 0x000322000c1e1100 */
[----:B0-----:R-:W-:Y:S01]  /*1ba10*/  PRMT R50, RZ, 0x7610, R50 ;  /* 0x00007610ff327816 */ /* 0x001fe20000000032 */
[----:B-1----:R-:W-:Y:S02]  /*1ba20*/  @!P0 IMAD.MOV.U32 R46, RZ, RZ, R79 ;  /* 0x000000ffff2e8224 */ /* 0x002fe400078e004f */
[----:B------:R-:W-:Y:S01]  /*1ba30*/  @!P0 IMAD.MOV.U32 R47, RZ, RZ, R80 ;  /* 0x000000ffff2f8224 */ /* 0x000fe200078e0050 */
[----:B------:R-:W4:Y:S04]  /*1ba40*/  LDL R79, [R1+0x1c4] ;  /* 0x0001c400014f7983 */ /* 0x000f280000100800 */
[----:B------:R-:W4:Y:S04]  /*1ba50*/  LDL R80, [R1+0x1c0] ;  /* 0x0001c00001507983 */ /* 0x000f280000100800 */
[----:B------:R0:W-:Y:S04]  /*1ba60*/  STS.U8 [R92+UR10+0x6500], R63 ;  /* 0x0065003f5c007988 */ /* 0x0001e8000800000a */
[----:B------:R2:W4:Y:S01]  /*1ba70*/  @!P0 LDG.E.U8 R50, desc[UR22][R46.64] ;  /* 0x000000162e328981 */ /* 0x000522000c1e1100 */
[----:B0-----:R-:W-:Y:S01]  /*1ba80*/  PRMT R63, RZ, 0x7610, R63 ;  /* 0x00007610ff3f7816 */ /* 0x001fe2000000003f */
[----:B--2---:R-:W-:-:S02]  /*1ba90*/  @!P0 IMAD.MOV.U32 R46, RZ, RZ, R77 ;  /* 0x000000ffff2e8224 */ /* 0x004fc400078e004d */
[----:B------:R-:W2:Y:S01]  /*1baa0*/  LDL R77, [R1+0x204] ;  /* 0x00020400014d7983 */ /* 0x000ea20000100800 */
[----:B------:R-:W-:-:S03]  /*1bab0*/  @!P0 IMAD.MOV.U32 R47, RZ, RZ, R78 ;  /* 0x000000ffff2f8224 */ /* 0x000fc600078e004e */
[----:B------:R-:W2:Y:S04]  /*1bac0*/  LDL R78, [R1+0x200] ;  /* 0x00020000014e7983 */ /* 0x000ea80000100800 */
[----:B------:R3:W2:Y:S02]  /*1bad0*/  @!P0 LDG.E.U8 R63, desc[UR22][R46.64] ;  /* 0x000000162e3f8981 */ /* 0x0006a4000c1e1100 */
[----:B---3--:R-:W-:Y:S02]  /*1bae0*/  @!P0 IMAD.MOV.U32 R46, RZ, RZ, R75 ;  /* 0x000000ffff2e8224 */ /* 0x008fe400078e004b */
[----:B------:R-:W3:Y:S01]  /*1baf0*/  LDL R75, [R1+0x244] ;  /* 0x00024400014b7983 */ /* 0x000ee20000100800 */
[----:B----4-:R-:W-:-:S03]  /*1bb00*/  @!P0 IMAD.MOV.U32 R47, RZ, RZ, R76 ;  /* 0x000000ffff2f8224 */ /* 0x010fc600078e004c */
[----:B------:R-:W4:Y:S04]  /*1bb10*/  LDL R76, [R1+0x240] ;  /* 0x00024000014c7983 */ /* 0x000f280000100800 */
[----:B------:R0:W-:Y:S04]  /*1bb20*/  STS.U8 [R92+UR10+0x6900], R62 ;  /* 0x0069003e5c007988 */ /* 0x0001e8000800000a */
[----:B------:R1:W-:Y:S01]  /*1bb30*/  STS.U8 [R92+UR10+0x6d00], R61 ;  /* 0x006d003d5c007988 */ /* 0x0003e2000800000a */
[----:B0-----:R-:W-:Y:S02]  /*1bb40*/  PRMT R62, RZ, 0x7610, R62 ;  /* 0x00007610ff3e7816 */ /* 0x001fe4000000003e */
[----:B-1----:R-:W-:-:S04]  /*1bb50*/  PRMT R61, RZ, 0x7610, R61 ;  /* 0x00007610ff3d7816 */ /* 0x002fc8000000003d */
[----:B------:R0:W4:Y:S04]  /*1bb60*/  @!P0 LDG.E.U8 R62, desc[UR22][R46.64] ;  /* 0x000000162e3e8981 */ /* 0x000128000c1e1100 */
[----:B------:R1:W-:Y:S01]  /*1bb70*/  STS.U8 [R92+UR10+0x7100], R60 ;  /* 0x0071003c5c007988 */ /* 0x0003e2000800000a */
[----:B0-----:R-:W-:Y:S02]  /*1bb80*/  @!P0 IMAD.MOV.U32 R46, RZ, RZ, R81 ;  /* 0x000000ffff2e8224 */ /* 0x001fe400078e0051 */
[----:B------:R-:W-:Y:S01]  /*1bb90*/  @!P0 IMAD.MOV.U32 R47, RZ, RZ, R82 ;  /* 0x000000ffff2f8224 */ /* 0x000fe200078e0052 */
[----:B-1----:R-:W-:Y:S01]  /*1bba0*/  PRMT R60, RZ, 0x7610, R60 ;  /* 0x00007610ff3c7816 */ /* 0x002fe2000000003c */
[----:B------:R-:W4:Y:S04]  /*1bbb0*/  LDL R82, [R1+0x284] ;  /* 0x0002840001527983 */ /* 0x000f280000100800 */
[----:B------:R0:W4:Y:S04]  /*1bbc0*/  @!P0 LDG.E.U8 R61, desc[UR22][R46.64] ;  /* 0x000000162e3d8981 */ /* 0x000128000c1e1100 */
[----:B------:R1:W-:Y:S04]  /*1bbd0*/  STS.U8 [R92+UR10+0x7500], R59 ;  /* 0x0075003b5c007988 */ /* 0x0003e8000800000a */
[----:B------:R-:W4:Y:S01]  /*1bbe0*/  LDL R81, [R1+0x340] ;  /* 0x0003400001517983 */ /* 0x000f220000100800 */
[----:B0-----:R-:W-:-:S02]  /*1bbf0*/  @!P0 IMAD.MOV.U32 R46, RZ, RZ, R79 ;  /* 0x000000ffff2e8224 */ /* 0x001fc400078e004f */
[----:B------:R-:W-:Y:S01]  /*1bc00*/  @!P0 IMAD.MOV.U32 R47, RZ, RZ, R80 ;  /* 0x000000ffff2f8224 */ /* 0x000fe200078e0050 */
[----:B------:R-:W4:Y:S01]  /*1bc10*/  LDL R79, [R1+0x2c0] ;  /* 0x0002c000014f7983 */ /* 0x000f220000100800 */
[----:B-1----:R-:W-:-:S03]  /*1bc20*/  PRMT R59, RZ, 0x7610, R59 ;  /* 0x00007610ff3b7816 */ /* 0x002fc6000000003b */
[----:B------:R2:W4:Y:S02]  /*1bc30*/  @!P0 LDG.E.U8 R60, desc[UR22][R46.64] ;  /* 0x000000162e3c8981 */ /* 0x000524000c1e1100 */
[----:B--2---:R-:W-:Y:S02]  /*1bc40*/  @!P0 IMAD.MOV.U32 R46, RZ, RZ, R77 ;  /* 0x000000ffff2e8224 */ /* 0x004fe400078e004d */
[----:B------:R-:W2:Y:S01]  /*1bc50*/  LDL R77, [R1+0x2c4] ;  /* 0x0002c400014d7983 */ /* 0x000ea20000100800 */
[----:B------:R-:W-:-:S05]  /*1bc60*/  @!P0 IMAD.MOV.U32 R47, RZ, RZ, R78 ;  /* 0x000000ffff2f8224 */ /* 0x000fca00078e004e */
[----:B------:R3:W2:Y:S02]  /*1bc70*/  @!P0 LDG.E.U8 R59, desc[UR22][R46.64] ;  /* 0x000000162e3b8981 */ /* 0x0006a4000c1e1100 */
[----:B---3--:R-:W-:Y:S02]  /*1bc80*/  @!P0 IMAD.MOV.U32 R46, RZ, RZ, R75 ;  /* 0x000000ffff2e8224 */ /* 0x008fe400078e004b */
[----:B------:R-:W3:Y:S01]  /*1bc90*/  LDL R75, [R1+0x304] ;  /* 0x00030400014b7983 */ /* 0x000ee20000100800 */
[----:B----4-:R-:W-:-:S03]  /*1bca0*/  @!P0 IMAD.MOV.U32 R47, RZ, RZ, R76 ;  /* 0x000000ffff2f8224 */ /* 0x010fc600078e004c */
[----:B------:R-:W4:Y:S01]  /*1bcb0*/  LDL R76, [R1+0x300] ;  /* 0x00030000014c7983 */ /* 0x000f220000100800 */
[----:B------:R-:W0:Y:S03]  /*1bcc0*/  S2R R80, SR_TID.X ;  /* 0x0000000000507919 */ /* 0x000e260000002100 */
[----:B------:R1:W-:Y:S04]  /*1bcd0*/  STS.U8 [R92+UR10+0x7900], R58 ;  /* 0x0079003a5c007988 */ /* 0x0003e8000800000a */
[----:B------:R1:W-:Y:S02]  /*1bce0*/  STS.U8 [R92+UR10+0x7d00], R57 ;  /* 0x007d00395c007988 */ /* 0x0003e4000800000a */
[----:B-1----:R-:W-:-:S02]  /*1bcf0*/  PRMT R58, RZ, 0x7610, R58 ;  /* 0x00007610ff3a7816 */ /* 0x002fc4000000003a */
[----:B------:R-:W-:-:S04]  /*1bd00*/  PRMT R57, RZ, 0x7610, R57 ;  /* 0x00007610ff397816 */ /* 0x000fc80000000039 */
[----:B------:R1:W4:Y:S01]  /*1bd10*/  @!P0 LDG.E.U8 R58, desc[UR22][R46.64] ;  /* 0x000000162e3a8981 */ /* 0x000322000c1e1100 */
[----:B0-----:R-:W-:Y:S01]  /*1bd20*/  LOP3.LUT R78, R80, 0x7f, RZ, 0xc0, !PT ;  /* 0x0000007f504e7812 */ /* 0x001fe200078ec0ff */
[----:B-1----:R-:W-:Y:S02]  /*1bd30*/  @!P0 IMAD.MOV.U32 R46, RZ, RZ, R82 ;  /* 0x000000ffff2e8224 */ /* 0x002fe400078e0052 */
[----:B------:R-:W4:Y:S01]  /*1bd40*/  LDL R80, [R1+0x344] ;  /* 0x0003440001507983 */ /* 0x000f220000100800 */
[----:B------:R-:W-:Y:S01]  /*1bd50*/  @!P0 IMAD.MOV.U32 R47, RZ, RZ, R83 ;  /* 0x000000ffff2f8224 */ /* 0x000fe200078e0053 */
[----:B------:R-:W-:Y:S02]  /*1bd60*/  LOP3.LUT R78, R78, 0x30, RZ, 0x3c, !PT ;  /* 0x000000304e4e7812 */ /* 0x000fe400078e3cff */
[----:B------:R-:W4:Y:S04]  /*1bd70*/  LDL R83, [R1+0x3ec] ;  /* 0x0003ec0001537983 */ /* 0x000f280000100800 */
[----:B------:R0:W-:Y:S04]  /*1bd80*/  STS.U8 [R78+UR10+0x4180], R56 ;  /* 0x004180384e007988 */ /* 0x0001e8000800000a */
[----:B------:R1:W4:Y:S04]  /*1bd90*/  @!P0 LDG.E.U8 R57, desc[UR22][R46.64] ;  /* 0x000000162e398981 */ /* 0x000328000c1e1100 */
[----:B------:R-:W4:Y:S01]  /*1bda0*/  LDL R82, [R1+0x3f0] ;  /* 0x0003f00001527983 */ /* 0x000f220000100800 */
[----:B0-----:R-:W-:Y:S01]  /*1bdb0*/  PRMT R56, RZ, 0x7610, R56 ;  /* 0x00007610ff387816 */ /* 0x001fe20000000038 */
[----:B-1----:R-:W-:-:S02]  /*1bdc0*/  @!P0 IMAD.MOV.U32 R47, RZ, RZ, R79 ;  /* 0x000000ffff2f8224 */ /* 0x002fc400078e004f */
[----:B------:R-:W4:Y:S01]  /*1bdd0*/  LDL R79, [R1+0x380] ;  /* 0x00038000014f7983 */ /* 0x000f220000100800 */
[----:B--2---:R-:W-:-:S03]  /*1bde0*/  @!P0 IMAD.MOV.U32 R46, RZ, RZ, R77 ;  /* 0x000000ffff2e8224 */ /* 0x004fc600078e004d */
        /* <DEDUP_REMOVED lines=12> */
[----:B0-----:R-:W-:-:S03]  /*1beb0*/  @!P0 IMAD.MOV.U32 R47, RZ, RZ, R81 ;  /* 0x000000ffff2f8224 */ /* 0x001fc600078e0051 */
[----:B------:R-:W4:Y:S01]  /*1bec0*/  LDL R81, [R1+0x41c] ;  /* 0x00041c0001517983 */ /* 0x000f220000100800 */
[----:B------:R-:W-:-:S03]  /*1bed0*/  @!P0 IMAD.MOV.U32 R46, RZ, RZ, R80 ;  /* 0x000000ffff2e8224 */ /* 0x000fc600078e0050 */
[----:B------:R-:W4:Y:S01]  /*1bee0*/  LDL R80, [R1+0x420] ;  /* 0x0004200001507983 */ /* 0x000f220000100800 */
[----:B-1----:R-:W-:-:S03]  /*1bef0*/  PRMT R53, RZ, 0x7610, R53 ;  /* 0x00007610ff357816 */ /* 0x002fc60000000035 */
[----:B------:R0:W4:Y:S02]  /*1bf00*/  @!P0 LDG.E.U8 R54, desc[UR22][R46.64] ;  /* 0x000000162e368981 */ /* 0x000124000c1e1100 */
[----:B0-----:R-:W-:Y:S02]  /*1bf10*/  @!P0 IMAD.MOV.U32 R47, RZ, RZ, R79 ;  /* 0x000000ffff2f8224 */ /* 0x001fe400078e004f */
        /* <DEDUP_REMOVED lines=24> */
[----:B0-----:R-:W-:Y:S01]  /*1c0a0*/  @!P0 IMAD.MOV.U32 R47, RZ, RZ, R79 ;  /* 0x000000ffff2f8224 */ /* 0x001fe200078e004f */
[----:B-1----:R-:W-:Y:S01]  /*1c0b0*/  PRMT R73, RZ, 0x7610, R73 ;  /* 0x00007610ff497816 */ /* 0x002fe20000000049 */
[----:B--2---:R-:W-:-:S05]  /*1c0c0*/  @!P0 IMAD.MOV.U32 R46, RZ, RZ, R77 ;  /* 0x000000ffff2e8224 */ /* 0x004fca00078e004d */
[----:B------:R3:W2:Y:S02]  /*1c0d0*/  @!P0 LDG.E.U8 R71, desc[UR22][R46.64] ;  /* 0x000000162e478981 */ /* 0x0006a4000c1e1100 */
[----:B---3--:R-:W-:Y:S02]  /*1c0e0*/  @!P0 IMAD.MOV.U32 R46, RZ, RZ, R75 ;  /* 0x000000ffff2e8224 */ /* 0x008fe400078e004b */
[----:B----4-:R-:W-:-:S05]  /*1c0f0*/  @!P0 IMAD.MOV.U32 R47, RZ, RZ, R76 ;  /* 0x000000ffff2f8224 */ /* 0x010fca00078e004c */
[----:B------:R-:W3:Y:S01]  /*1c100*/  @!P0 LDG.E.U8 R73, desc[UR22][R46.64] ;  /* 0x000000162e498981 */ /* 0x000ee2000c1e1100 */
[----:B------:R-:W0:Y:S03]  /*1c110*/  S2R R80, SR_TID.X ;  /* 0x0000000000507919 */ /* 0x000e260000002100 */
[----:B------:R-:W-:Y:S04]  /*1c120*/  STS.U8 [R78+UR10+0x6580], R74 ;  /* 0x0065804a4e007988 */ /* 0x000fe8000800000a */
[----:B------:R-:W-:Y:S04]  /*1c130*/  STS.U8 [R78+UR10+0x6980], R72 ;  /* 0x006980484e007988 */ /* 0x000fe8000800000a */
[----:B------:R-:W-:Y:S04]  /*1c140*/  STS.U8 [R78+UR10+0x6d80], R70 ;  /* 0x006d80464e007988 */ /* 0x000fe8000800000a */
[----:B------:R-:W-:Y:S04]  /*1c150*/  STS.U8 [R78+UR10+0x7180], R43 ;  /* 0x0071802b4e007988 */ /* 0x000fe8000800000a */
[----:B------:R-:W-:Y:S04]  /*1c160*/  STS.U8 [R78+UR10+0x7580], R42 ;  /* 0x0075802a4e007988 */ /* 0x000fe8000800000a */
[----:B------:R1:W-:Y:S01]  /*1c170*/  STS.U8 [R78+UR10+0x7980], R41 ;  /* 0x007980294e007988 */ /* 0x0003e2000800000a */
[----:B0-----:R-:W-:-:S04]  /*1c180*/  LOP3.LUT R80, R80, 0x7f, RZ, 0xc0, !PT ;  /* 0x0000007f50507812 */ /* 0x001fc800078ec0ff */
[C---:B------:R-:W-:Y:S01]  /*1c190*/  LOP3.LUT R76, R80.reuse, 0x40, RZ, 0x3c, !PT ;  /* 0x00000040504c7812 */ /* 0x040fe200078e3cff */
        /* <DEDUP_REMOVED lines=9> */
[----:B------:R-:W-:-:S03]  /*1c230*/  LOP3.LUT R75, R80, 0x50, RZ, 0x3c, !PT ;  /* 0x00000050504b7812 */ /* 0x000fc600078e3cff */
[----:B------:R-:W-:Y:S04]  /*1c240*/  STS.U8 [R76+UR10+0x6200], R34 ;  /* 0x006200224c007988 */ /* 0x000fe8000800000a */
[----:B------:R-:W-:Y:S04]  /*1c250*/  STS.U8 [R76+UR10+0x6600], R33 ;  /* 0x006600214c007988 */ /* 0x000fe8000800000a */
[----:B------:R-:W-:Y:S04]  /*1c260*/  STS.U8 [R76+UR10+0x6a00], R32 ;  /* 0x006a00204c007988 */ /* 0x000fe8000800000a */
[----:B------:R-:W-:Y:S04]  /*1c270*/  STS.U8 [R76+UR10+0x6e00], R31 ;  /* 0x006e001f4c007988 */ /* 0x000fe8000800000a */
[----:B------:R-:W-:Y:S04]  /*1c280*/  STS.U8 [R76+UR10+0x7200], R30 ;  /* 0x0072001e4c007988 */ /* 0x000fe8000800000a */
[----:B------:R-:W-:Y:S04]  /*1c290*/  STS.U8 [R76+UR10+0x7600], R29 ;  /* 0x0076001d4c007988 */ /* 0x000fe8000800000a */
[----:B------:R0:W-:Y:S04]  /*1c2a0*/  STS.U8 [R76+UR10+0x7a00], R28 ;  /* 0x007a001c4c007988 */ /* 0x0001e8000800000a */
        /* <DEDUP_REMOVED lines=8> */
[----:B------:R4:W-:Y:S01]  /*1c330*/  STS.U8 [R75+UR10+0x5e80], R21 ;  /* 0x005e80154b007988 */ /* 0x0009e2000800000a */
[----:B-1----:R-:W-:-:S03]  /*1c340*/  LOP3.LUT R41, R93, 0x60, RZ, 0x3c, !PT ;  /* 0x000000605d297812 */ /* 0x002fc600078e3cff */
        /* <DEDUP_REMOVED lines=16> */
[----:B0-----:R-:W-:-:S03]  /*1c450*/  LOP3.LUT R28, R93, 0x70, RZ, 0x3c, !PT ;  /* 0x000000705d1c7812 */ /* 0x001fc600078e3cff */
        /* <DEDUP_REMOVED lines=22> */
[----:B--2---:R4:W-:Y:S04]  /*1c5c0*/  STS.U8 [R28+UR10+0x7b80], R71 ;  /* 0x007b80471c007988 */ /* 0x0049e8000800000a */
[----:B---3--:R4:W-:Y:S01]  /*1c5d0*/  STS.U8 [R28+UR10+0x7f80], R73 ;  /* 0x007f80491c007988 */ /* 0x0089e2000800000a */
[----:B------:R0:W-:Y:S06]  /*1c5e0*/  MEMBAR.ALL.CTA ;  /* 0x0000000000007992 */ /* 0x0001ec0000008000 */
[----:B0-----:R-:W0:Y:S01]  /*1c5f0*/  FENCE.VIEW.ASYNC.S ;  /* 0x00000000000073c6 */ /* 0x001e220000000000 */
[----:B------:R-:W-:Y:S01]  /*1c600*/  ULEA UR8, UR21, UR10, 0x3 ;  /* 0x0000000a15087291 */ /* 0x000fe2000f8e18ff */
[----:B------:R-:W-:-:S03]  /*1c610*/  UMOV UR4, UR5 ;  /* 0x0000000500047c82 */ /* 0x000fc60008000000 */
[----:B------:R-:W-:Y:S01]  /*1c620*/  UIADD3 UR8, UPT, UPT, UR8, 0xc000, URZ ;  /* 0x0000c00008087890 */ /* 0x000fe2000fffe0ff */
[----:B0-----:R-:W-:Y:S06]  /*1c630*/  BAR.SYNC.DEFER_BLOCKING 0x0 ;  /* 0x0000000000007b1d */ /* 0x001fec0000010000 */
[----:B----4-:R-:W-:Y:S05]  /*1c640*/  BRA.U UP1, `(.L_x_9) ;  /* 0x0000000101487547 */ /* 0x010fea000b800000 */
[----:B------:R-:W-:Y:S01]  /*1c650*/  UMOV UR13, 0x80004020 ;  /* 0x80004020000d7882 */ /* 0x000fe20000000000 */
[----:B------:R-:W-:Y:S01]  /*1c660*/  UMOV UR15, 0x40004040 ;  /* 0x40004040000f7882 */ /* 0x000fe20000000000 */
[----:B------:R-:W-:Y:S01]  /*1c670*/  UMOV UR16, 0x0 ;  /* 0x0000000000107882 */ /* 0x000fe20000000000 */
[----:B------:R-:W-:Y:S01]  /*1c680*/  UMOV UR17, 0x4208490 ;  /* 0x0420849000117882 */ /* 0x000fe20000000000 */
[----:B------:R-:W-:Y:S01]  /*1c690*/  UMOV UR42, 0x0 ;  /* 0x00000000002a7882 */ /* 0x000fe20000000000 */
[----:B------:R-:W-:Y:S01]  /*1c6a0*/  UMOV UR43, 0x4208490 ;  /* 0x04208490002b7882 */ /* 0x000fe20000000000 */
[----:B------:R-:W-:Y:S01]  /*1c6b0*/  UMOV UR44, 0x0 ;  /* 0x00000000002c7882 */ /* 0x000fe20000000000 */
[----:B------:R-:W-:Y:S01]  /*1c6c0*/  UMOV UR45, 0x4208490 ;  /* 0x04208490002d7882 */ /* 0x000fe20000000000 */
[----:B------:R-:W-:Y:S01]  /*1c6d0*/  UMOV UR9, URZ ;  /* 0x000000ff00097c82 */ /* 0x000fe20008000000 */
[----:B------:R0:W-:Y:S01]  /*1c6e0*/  UTCQMMA gdesc[UR12], gdesc[UR14], tmem[UR7], tmem[UR16], idesc[UR17], UPT ;  /* 0x00ff100e0c0075ea */ /* 0x0001e2000b800307 */
        /* <DEDUP_REMOVED lines=8> */
.L_x_9:
[----:B------:R-:W-:Y:S01]  /*1c770*/  UIADD3 UR21, UPT, UPT, UR21, 0x1, URZ ;  /* 0x0000000115157890 */ /* 0x000fe2000fffe0ff */
[----:B------:R-:W-:-:S03]  /*1c780*/  IMAD.U32 R2, RZ, RZ, UR4 ;  /* 0x00000004ff027e24 */ /* 0x000fc6000f8e00ff */
[----:B------:R-:W-:-:S04]  /*1c790*/  UISETP.GT.AND UP2, UPT, UR21, 0x1, UPT ;  /* 0x000000011500788c */ /* 0x000fc8000bf44270 */
[----:B0-----:R-:W-:Y:S02]  /*1c7a0*/  USEL UR5, URZ, 0x1, !UP2 ;  /* 0x00000001ff057887 */ /* 0x001fe4000d000000 */
[----:B------:R-:W-:Y:S02]  /*1c7b0*/  USEL UR21, UR21, URZ, !UP2 ;  /* 0x000000ff15157287 */ /* 0x000fe4000d000000 */
[----:B------:R-:W-:Y:S02]  /*1c7c0*/  UISETP.NE.U32.AND UP2, UPT, UR6, UR20, UPT ;  /* 0x000000140600728c */ /* 0x000fe4000bf45070 */
[----:B------:R-:W-:Y:S01]  /*1c7d0*/  ULOP3.LUT UR5, UR4, UR5, URZ, 0x3c, !UPT ;  /* 0x0000000504057292 */ /* 0x000fe2000f8e3cff */
[----:B------:R-:W-:-:S06]  /*1c7e0*/  UMOV UR6, UR24 ;  /* 0x0000001800067c82 */ /* 0x000fcc0008000000 */
[----:B------:R-:W-:Y:S05]  /*1c7f0*/  BRA.U UP2, `(.L_x_10) ;  /* 0xffffff4902707547 */ /* 0x000fea000b83ffff */
.L_x_7:
[----:B0-----:R-:W0:Y:S01]  /*1c800*/  S2R R4, SR_TID.X ;  /* 0x0000000000047919 */ /* 0x001e220000002100 */
[----:B------:R-:W-:Y:S01]  /*1c810*/  UISETP.GE.AND UP1, UPT, UR25, 0x80, UPT ;  /* 0x000000801900788c */ /* 0x000fe2000bf26270 */
[----:B------:R-:W1:Y:S01]  /*1c820*/  S2R R5, SR_TID.X ;  /* 0x0000000000057919 */ /* 0x000e620000002100 */
[----:B------:R-:W2:Y:S01]  /*1c830*/  S2R R6, SR_TID.X ;  /* 0x0000000000067919 */ /* 0x000ea20000002100 */
[C---:B0-----:R-:W-:Y:S01]  /*1c840*/  IMAD.SHL.U32 R2, R4.reuse, 0x10, RZ ;  /* 0x0000001004027824 */ /* 0x041fe200078e00ff */
[----:B------:R-:W-:Y:S01]  /*1c850*/  SHF.R.U32.HI R93, RZ, 0x6, R4 ;  /* 0x00000006ff5d7819 */ /* 0x000fe20000011604 */
[----:B------:R-:W-:Y:S01]  /*1c860*/  IMAD.SHL.U32 R3, R4, 0x80, RZ ;  /* 0x0000008004037824 */ /* 0x000fe200078e00ff */
[----:B-1----:R-:W-:Y:S02]  /*1c870*/  LEA.HI R8, R5, 0x7e, RZ, 0x1a ;  /* 0x0000007e05087811 */ /* 0x002fe400078fd0ff */
[----:B------:R-:W-:Y:S02]  /*1c880*/  LOP3.LUT R2, R2, 0xf0, RZ, 0xc0, !PT ;  /* 0x000000f002027812 */ /* 0x000fe400078ec0ff */
[----:B------:R-:W-:-:S02]  /*1c890*/  LOP3.LUT R3, R3, 0x800, RZ, 0xc0, !PT ;  /* 0x0000080003037812 */ /* 0x000fc400078ec0ff */
[C---:B--2---:R-:W-:Y:S02]  /*1c8a0*/  LEA.HI R7, R6.reuse, 0x6e, RZ, 0x1a ;  /* 0x0000006e06077811 */ /* 0x044fe400078fd0ff */
[----:B------:R-:W-:Y:S02]  /*1c8b0*/  LEA.HI R6, R6, 0x5e, RZ, 0x1a ;  /* 0x0000005e06067811 */ /* 0x000fe400078fd0ff */
[----:B-----5:R-:W-:Y:S02]  /*1c8c0*/  LOP3.LUT R8, R0, R8, RZ, 0xfc, !PT ;  /* 0x0000000800087212 */ /* 0x020fe400078efcff */
[----:B------:R-:W-:Y:S02]  /*1c8d0*/  IADD3 R91, PT, PT, R2, UR10, R3 ;  /* 0x0000000a025b7c10 */ /* 0x000fe4000fffe003 */
[C---:B------:R-:W-:Y:S01]  /*1c8e0*/  LOP3.LUT R3, R0.reuse, R7, RZ, 0xfc, !PT ;  /* 0x0000000700037212 */ /* 0x040fe200078efcff */
[----:B------:R-:W-:Y:S01]  /*1c8f0*/  STL [R1+0x94], R8 ;  /* 0x0000940801007387 */ /* 0x000fe20000100800 */
[----:B------:R-:W-:-:S02]  /*1c900*/  LOP3.LUT R2, R0, R6, RZ, 0xfc, !PT ;  /* 0x0000000600027212 */ /* 0x000fc400078efcff */
[C---:B------:R-:W-:Y:S01]  /*1c910*/  LEA.HI R7, R5.reuse, 0x4e, RZ, 0x1a ;  /* 0x0000004e05077811 */ /* 0x040fe200078fd0ff */
[----:B------:R0:W-:Y:S01]  /*1c920*/  STL [R1+0x74], R3 ;  /* 0x0000740301007387 */ /* 0x0001e20000100800 */
[C---:B------:R-:W-:Y:S02]  /*1c930*/  LEA.HI R6, R5.reuse, 0x3e, RZ, 0x1a ;  /* 0x0000003e05067811 */ /* 0x040fe400078fd0ff */
[----:B------:R-:W-:Y:S01]  /*1c940*/  LEA.HI R5, R5, 0x2e, RZ, 0x1a ;  /* 0x0000002e05057811 */ /* 0x000fe200078fd0ff */
[----:B------:R1:W-:Y:S01]  /*1c950*/  STL [R1+0x54], R2 ;  /* 0x0000540201007387 */ /* 0x0003e20000100800 */
[----:B------:R-:W-:Y:S02]  /*1c960*/  SGXT.U32 R93, R93, 0x1 ;  /* 0x000000015d5d781a */ /* 0x000fe40000000000 */
[----:B------:R-:W-:Y:S02]  /*1c970*/  LOP3.LUT R88, R0, R5, RZ, 0xfc, !PT ;  /* 0x0000000500587212 */ /* 0x000fe400078efcff */
[----:B------:R-:W-:-:S02]  /*1c980*/  LEA.HI R5, R4, 0x1e, RZ, 0x1a ;  /* 0x0000001e04057811 */ /* 0x000fc400078fd0ff */
[----:B0-----:R-:W-:Y:S02]  /*1c990*/  LOP3.LUT R3, R0, R7, RZ, 0xfc, !PT ;  /* 0x0000000700037212 */ /* 0x001fe400078efcff */
[----:B------:R-:W-:Y:S02]  /*1c9a0*/  LEA.HI R4, R4, 0xe, RZ, 0x1a ;  /* 0x0000000e04047811 */ /* 0x000fe400078fd0ff */
[C---:B-1----:R-:W-:Y:S01]  /*1c9b0*/  LOP3.LUT R2, R0.reuse, R6, RZ, 0xfc, !PT ;  /* 0x0000000600027212 */ /* 0x042fe200078efcff */
[----:B------:R0:W-:Y:S01]  /*1c9c0*/  STL [R1+0x30], R3 ;  /* 0x0000300301007387 */ /* 0x0001e20000100800 */
[C---:B------:R-:W-:Y:S02]  /*1c9d0*/  LOP3.LUT R69, R0.reuse, R4, RZ, 0xfc, !PT ;  /* 0x0000000400457212 */ /* 0x040fe400078efcff */
[C---:B------:R-:W-:Y:S01]  /*1c9e0*/  LOP3.LUT R4, R0.reuse, 0x78, R93, 0xfe, !PT ;  /* 0x0000007800047812 */ /* 0x040fe200078efe5d */
[----:B------:R1:W-:Y:S01]  /*1c9f0*/  STL [R1+0x10], R2 ;  /* 0x0000100201007387 */ /* 0x0003e20000100800 */
[----:B------:R-:W-:-:S02]  /*1ca00*/  LOP3.LUT R74, R0, R5, RZ, 0xfc, !PT ;  /* 0x00000005004a7212 */ /* 0x000fc400078efcff */
[C-C-:B------:R-:W-:Y:S02]  /*1ca10*/  LOP3.LUT R92, R0.reuse, 0x34, R93.reuse, 0xfe, !PT ;  /* 0x00000034005c7812 */ /* 0x140fe400078efe5d */
[C-C-:B------:R-:W-:Y:S02]  /*1ca20*/  LOP3.LUT R90, R0.reuse, 0x32, R93.reuse, 0xfe, !PT ;  /* 0x00000032005a7812 */ /* 0x140fe400078efe5d */
[C-C-:B0-----:R-:W-:Y:S02]  /*1ca30*/  LOP3.LUT R3, R0.reuse, 0x7c, R93.reuse, 0xfe, !PT ;  /* 0x0000007c00037812 */ /* 0x141fe400078efe5d */
[----:B-1----:R-:W-:-:S03]  /*1ca40*/  LOP3.LUT R2, R0, 0x7a, R93, 0xfe, !PT ;  /* 0x0000007a00027812 */ /* 0x002fc600078efe5d */
[----:B------:R0:W-:Y:S04]  /*1ca50*/  STL [R1+0x90], R3 ;  /* 0x0000900301007387 */ /* 0x0001e80000100800 */
[----:B------:R1:W-:Y:S04]  /*1ca60*/  STL [R1+0x8c], R2 ;  /* 0x00008c0201007387 */ /* 0x0003e80000100800 */
[----:B------:R2:W-:Y:S01]  /*1ca70*/  STL [R1+0x88], R4 ;  /* 0x0000880401007387 */ /* 0x0005e20000100800 */
[C-C-:B0-----:R-:W-:Y:S02]  /*1ca80*/  LOP3.LUT R3, R0.reuse, 0x76, R93.reuse, 0xfe, !PT ;  /* 0x0000007600037812 */ /* 0x141fe400078efe5d */
[----:B-1----:R-:W-:-:S03]  /*1ca90*/  LOP3.LUT R2, R0, 0x74, R93, 0xfe, !PT ;  /* 0x0000007400027812 */ /* 0x002fc600078efe5d */
[----:B------:R0:W-:Y:S01]  /*1caa0*/  STL [R1+0x84], R3 ;  /* 0x0000840301007387 */ /* 0x0001e20000100800 */
[----:B--2---:R-:W-:-:S03]  /*1cab0*/  LOP3.LUT R4, R0, 0x72, R93, 0xfe, !PT ;  /* 0x0000007200047812 */ /* 0x004fc600078efe5d */
        /* <DEDUP_REMOVED lines=52> */
[----:B------:R2:W-:Y:S04]  /*1ce00*/  STL [R1+0x4], R3 ;  /* 0x0000040301007387 */ /* 0x0005e80000100800 */
[----:B------:R2:W-:Y:S01]  /*1ce10*/  STL [R1], R2 ;  /* 0x0000000201007387 */ /* 0x0005e20000100800 */
[----:B------:R-:W-:Y:S05]  /*1ce20*/  BRA.U !UP1, `(.L_x_11) ;  /* 0x0000000109107547 */ /* 0x000fea000b800000 */
[----:B------:R-:W-:-:S06]  /*1ce30*/  USHF.L.U32 UR4, UR4, 0x1f, URZ ;  /* 0x0000001f04047899 */ /* 0x000fcc00080006ff */
[----:B--2---:R-:W-:-:S04]  /*1ce40*/  IMAD.U32 R2, RZ, RZ, UR4 ;  /* 0x00000004ff027e24 */ /* 0x004fc8000f8e00ff */
[----:B------:R-:W0:Y:S02]  /*1ce50*/  SYNCS.PHASECHK.TRANS64.TRYWAIT P0, [UR8], R2 ;  /* 0x00000002ff0075a7 */ /* 0x000e240008001108 */
[----:B0-----:R-:W-:Y:S05]  /*1ce60*/  @!P0 BRA `(.L_x_12) ;  /* 0x0000002c00048947 */ /* 0x001fea0003800000 */
.L_x_11:
[----:B------:R-:W-:Y:S01]  /*1ce70*/  BAR.SYNC.DEFER_BLOCKING 0x0 ;  /* 0x0000000000007b1d */ /* 0x000fe20000010000 */
[C-C-:B------:R-:W-:Y:S02]  /*1ce80*/  LOP3.LUT R89, R0.reuse, 0x30, R93.reuse, 0xfe, !PT ;  /* 0x0000003000597812 */ /* 0x140fe400078efe5d */
[C-C-:B------:R-:W-:Y:S02]  /*1ce90*/  LOP3.LUT R87, R0.reuse, 0x2c, R93.reuse, 0xfe, !PT ;  /* 0x0000002c00577812 */ /* 0x140fe400078efe5d */
[C-C-:B------:R-:W-:Y:S01]  /*1cea0*/  LOP3.LUT R86, R0.reuse, 0x2a, R93.reuse, 0xfe, !PT ;  /* 0x0000002a00567812 */ /* 0x140fe200078efe5d */
[----:B------:R-:W0:Y:S01]  /*1ceb0*/  LDCU UR4, c[0x0][0x3b4] ;  /* 0x00007680ff0477ac */ /* 0x000e220008000800 */
[C-C-:B------:R-:W-:Y:S01]  /*1cec0*/  LOP3.LUT R85, R0.reuse, 0x28, R93.reuse, 0xfe, !PT ;  /* 0x0000002800557812 */ /* 0x140fe200078efe5d */
[----:B--2---:R-:W1:Y:S01]  /*1ced0*/  S2R R3, SR_TID.X ;  /* 0x0000000000037919 */ /* 0x004e620000002100 */
[C-C-:B------:R-:W-:Y:S01]  /*1cee0*/  LOP3.LUT R84, R0.reuse, 0x26, R93.reuse, 0xfe, !PT ;  /* 0x0000002600547812 */ /* 0x140fe200078efe5d */
[----:B------:R-:W2:Y:S01]  /*1cef0*/  LDCU UR5, c[0x0][0x3b8] ;  /* 0x00007700ff0577ac */ /* 0x000ea20008000800 */
[C-C-:B------:R-:W-:Y:S01]  /*1cf00*/  LOP3.LUT R81, R0.reuse, 0x24, R93.reuse, 0xfe, !PT ;  /* 0x0000002400517812 */ /* 0x140fe200078efe5d */
[----:B------:R1:W-:Y:S01]  /*1cf10*/  STL [R1+0x720], R90 ;  /* 0x0007205a01007387 */ /* 0x0003e20000100800 */
[----:B------:R-:W-:-:S02]  /*1cf20*/  LOP3.LUT R82, R0, 0x22, R93, 0xfe, !PT ;  /* 0x0000002200527812 */ /* 0x000fc400078efe5d */
[C-C-:B------:R-:W-:Y:S01]  /*1cf30*/  LOP3.LUT R68, R0.reuse, 0x20, R93.reuse, 0xfe, !PT ;  /* 0x0000002000447812 */ /* 0x140fe200078efe5d */
[----:B------:R-:W-:Y:S01]  /*1cf40*/  STL [R1+0x71c], R92 ;  /* 0x00071c5c01007387 */ /* 0x000fe20000100800 */
[C-C-:B------:R-:W-:Y:S02]  /*1cf50*/  LOP3.LUT R78, R0.reuse, 0x1c, R93.reuse, 0xfe, !PT ;  /* 0x0000001c004e7812 */ /* 0x140fe400078efe5d */
[C-C-:B------:R-:W-:Y:S02]  /*1cf60*/  LOP3.LUT R77, R0.reuse, 0x1a, R93.reuse, 0xfe, !PT ;  /* 0x0000001a004d7812 */ /* 0x140fe400078efe5d */
[C-C-:B------:R-:W-:Y:S02]  /*1cf70*/  LOP3.LUT R79, R0.reuse, 0x18, R93.reuse, 0xfe, !PT ;  /* 0x00000018004f7812 */ /* 0x140fe400078efe5d */
[C-C-:B------:R-:W-:Y:S01]  /*1cf80*/  LOP3.LUT R76, R0.reuse, 0x16, R93.reuse, 0xfe, !PT ;  /* 0x00000016004c7812 */ /* 0x140fe200078efe5d */
[----:B------:R-:W3:Y:S02]  /*1cf90*/  @!P2 SYNCS.CCTL.IV [UR10+0xc000] ;  /* 0x00c00000ff00a9b1 */ /* 0x000ee4000800000a */
[----:B---3--:R-:W-:Y:S01]  /*1cfa0*/  BAR.SYNC.DEFER_BLOCKING 0x0 ;  /* 0x0000000000007b1d */ /* 0x008fe20000010000 */
[----:B------:R-:W-:-:S02]  /*1cfb0*/  LOP3.LUT R72, R0, 0x14, R93, 0xfe, !PT ;  /* 0x0000001400487812 */ /* 0x000fc400078efe5d */
[C-C-:B------:R-:W-:Y:S02]  /*1cfc0*/  LOP3.LUT R70, R0.reuse, 0x12, R93.reuse, 0xfe, !PT ;  /* 0x0000001200467812 */ /* 0x140fe400078efe5d */
[C-C-:B------:R-:W-:Y:S02]  /*1cfd0*/  LOP3.LUT R71, R0.reuse, 0x10, R93.reuse, 0xfe, !PT ;  /* 0x0000001000477812 */ /* 0x140fe400078efe5d */
[C-C-:B------:R-:W-:Y:S01]  /*1cfe0*/  LOP3.LUT R2, R0.reuse, 0xc, R93.reuse, 0xfe, !PT ;  /* 0x0000000c00027812 */ /* 0x140fe200078efe5d */
[----:B------:R-:W-:Y:S01]  /*1cff0*/  LDTM.16dp32bit_t0_t15.x64 R4, tmem[UR11] ;  /* 0x0000000b000479ee */ /* 0x000fe20008b00000 */
[----:B------:R-:W3:Y:S01]  /*1d000*/  LDTM.16dp32bit_t16_t31.x64 R4, tmem[UR11+0x40] ;  /* 0x0000400b000479ee */ /* 0x000ee20008b20000 */
[C-C-:B------:R-:W-:Y:S02]  /*1d010*/  LOP3.LUT R73, R0.reuse, 0xa, R93.reuse, 0xfe, !PT ;  /* 0x0000000a00497812 */ /* 0x140fe400078efe5d */
[C-C-:B------:R-:W-:Y:S02]  /*1d020*/  LOP3.LUT R75, R0.reuse, 0x8, R93.reuse, 0xfe, !PT ;  /* 0x00000008004b7812 */ /* 0x140fe400078efe5d */
[C-C-:B------:R-:W-:Y:S01]  /*1d030*/  LOP3.LUT R80, R0.reuse, 0x6, R93.reuse, 0xfe, !PT ;  /* 0x0000000600507812 */ /* 0x140fe200078efe5d */
[----:B-1----:R-:W-:Y:S01]  /*1d040*/  IMAD.SHL.U32 R90, R3, 0x8, RZ ;  /* 0x00000008035a7824 */ /* 0x002fe200078e00ff */
[----:B------:R-:W-:-:S02]  /*1d050*/  LOP3.LUT R83, R0, 0x4, R93, 0xfe, !PT ;  /* 0x0000000400537812 */ /* 0x000fc400078efe5d */
[----:B------:R-:W-:Y:S02]  /*1d060*/  LOP3.LUT R3, R0, 0x2, R93, 0xfe, !PT ;  /* 0x0000000200037812 */ /* 0x000fe400078efe5d */
[----:B------:R-:W-:Y:S02]  /*1d070*/  LOP3.LUT R90, R90, 0x300, RZ, 0xc0, !PT ;  /* 0x000003005a5a7812 */ /* 0x000fe400078ec0ff */
[----:B------:R-:W-:Y:S01]  /*1d080*/  LOP3.LUT R0, R0, R93, RZ, 0xfc, !PT ;  /* 0x0000005d00007212 */ /* 0x000fe200078efcff */
[----:B------:R-:W1:Y:S02]  /*1d090*/  @!P2 SYNCS.CCTL.IV [UR10+0xc008] ;  /* 0x00c00800ff00a9b1 */ /* 0x000e64000800000a */
[----:B------:R-:W-:Y:S01]  /*1d0a0*/  IMAD.IADD R90, R90, 0x1, R91 ;  /* 0x000000015a5a7824 */ /* 0x000fe200078e025b */
[----:B------:R-:W-:-:S04]  /*1d0b0*/  NOP ;  /* 0x0000000000007918 */ /* 0x000fc80000000000 */
[----:B------:R4:W-:Y:S01]  /*1d0c0*/  STL [R1+0x9c], R90 ;  /* 0x00009c5a01007387 */ /* 0x0009e20000100800 */
[----:B---3--:R-:W-:Y:S02]  /*1d0d0*/  F2FP.SATFINITE.E5M2.F32.PACK_AB_MERGE_C R91, R5, R4, RZ ;  /* 0x00000004055b723e */ /* 0x008fe400048060ff */
[----:B------:R-:W-:Y:S02]  /*1d0e0*/  F2FP.SATFINITE.E5M2.F32.PACK_AB_MERGE_C R12, R13, R12, RZ ;  /* 0x0000000c0d0c723e */ /* 0x000fe400048060ff */
[----:B------:R-:W-:Y:S02]  /*1d0f0*/  F2FP.SATFINITE.E5M2.F32.PACK_AB_MERGE_C R14, R15, R14, RZ ;  /* 0x0000000e0f0e723e */ /* 0x000fe400048060ff */
[----:B------:R-:W-:Y:S02]  /*1d100*/  F2FP.SATFINITE.E5M2.F32.PACK_AB_MERGE_C R5, R17, R16, RZ ;  /* 0x000000101105723e */ /* 0x000fe400048060ff */
[----:B----4-:R-:W-:Y:S02]  /*1d110*/  F2FP.SATFINITE.E5M2.F32.PACK_AB_MERGE_C R90, R11, R10, RZ ;  /* 0x0000000a0b5a723e */ /* 0x010fe400048060ff */
[----:B------:R-:W-:-:S02]  /*1d120*/  F2FP.SATFINITE.E5M2.F32.PACK_AB_MERGE_C R10, R23, R22, RZ ;  /* 0x00000016170a723e */ /* 0x000fc400048060ff */
[----:B------:R-:W-:Y:S02]  /*1d130*/  F2FP.SATFINITE.E5M2.F32.PACK_AB_MERGE_C R25, R25, R24, RZ ;  /* 0x000000181919723e */ /* 0x000fe400048060ff */
[----:B------:R-:W-:Y:S02]  /*1d140*/  F2FP.SATFINITE.E5M2.F32.PACK_AB_MERGE_C R4, R7, R6, RZ ;  /* 0x000000060704723e */ /* 0x000fe400048060ff */
[----:B------:R-:W-:Y:S02]  /*1d150*/  F2FP.SATFINITE.E5M2.F32.PACK_AB_MERGE_C R22, R29, R28, RZ ;  /* 0x0000001c1d16723e */ /* 0x000fe400048060ff */
[----:B------:R-:W-:Y:S02]  /*1d160*/  F2FP.SATFINITE.E5M2.F32.PACK_AB_MERGE_C R24, R31, R30, RZ ;  /* 0x0000001e1f18723e */ /* 0x000fe400048060ff */
[----:B------:R-:W-:Y:S02]  /*1d170*/  F2FP.SATFINITE.E5M2.F32.PACK_AB_MERGE_C R23, R33, R32, RZ ;  /* 0x000000202117723e */ /* 0x000fe400048060ff */
[----:B------:R-:W-:-:S02]  /*1d180*/  F2FP.SATFINITE.E5M2.F32.PACK_AB_MERGE_C R6, R9, R8, RZ ;  /* 0x000000080906723e */ /* 0x000fc400048060ff */
[----:B------:R-:W-:Y:S02]  /*1d190*/  F2FP.SATFINITE.E5M2.F32.PACK_AB_MERGE_C R92, R19, R18, RZ ;  /* 0x00000012135c723e */ /* 0x000fe400048060ff */
[----:B------:R-:W-:Y:S02]  /*1d1a0*/  F2FP.SATFINITE.E5M2.F32.PACK_AB_MERGE_C R93, R27, R26, RZ ;  /* 0x0000001a1b5d723e */ /* 0x000fe400048060ff */
[----:B------:R-:W-:Y:S02]  /*1d1b0*/  F2FP.SATFINITE.E5M2.F32.PACK_AB_MERGE_C R19, R37, R36, RZ ;  /* 0x000000242513723e */ /* 0x000fe400048060ff */
[----:B------:R-:W-:Y:S02]  /*1d1c0*/  F2FP.SATFINITE.E5M2.F32.PACK_AB_MERGE_C R9, R39, R38, RZ ;  /* 0x000000262709723e */ /* 0x000fe400048060ff */
[----:B------:R-:W-:Y:S02]  /*1d1d0*/  LOP3.LUT R26, R12, 0xffff, RZ, 0xc0, !PT ;  /* 0x0000ffff0c1a7812 */ /* 0x000fe400078ec0ff */
[----:B------:R-:W-:-:S02]  /*1d1e0*/  LOP3.LUT R28, R14, 0xffff, RZ, 0xc0, !PT ;  /* 0x0000ffff0e1c7812 */ /* 0x000fc400078ec0ff */
[----:B------:R-:W-:Y:S02]  /*1d1f0*/  LOP3.LUT R27, R5, 0xffff, RZ, 0xc0, !PT ;  /* 0x0000ffff051b7812 */ /* 0x000fe400078ec0ff */
[----:B------:R-:W-:Y:S02]  /*1d200*/  LOP3.LUT R22, R22, 0xffff, RZ, 0xc0, !PT ;  /* 0x0000ffff16167812 */ /* 0x000fe400078ec0ff */
[----:B------:R-:W-:Y:S02]  /*1d210*/  LOP3.LUT R24, R24, 0xffff, RZ, 0xc0, !PT ;  /* 0x0000ffff18187812 */ /* 0x000fe400078ec0ff */
[----:B------:R-:W-:Y:S02]  /*1d220*/  LOP3.LUT R23, R23, 0xffff, RZ, 0xc0, !PT ;  /* 0x0000ffff17177812 */ /* 0x000fe400078ec0ff */
[----:B------:R-:W-:Y:S02]  /*1d230*/  LOP3.LUT R19, R19, 0xffff, RZ, 0xc0, !PT ;  /* 0x0000ffff13137812 */ /* 0x000fe400078ec0ff */
[----:B------:R-:W-:-:S02]  /*1d240*/  LOP3.LUT R9, R9, 0xffff, RZ, 0xc0, !PT ;  /* 0x0000ffff09097812 */ /* 0x000fc400078ec0ff */
[----:B------:R-:W-:Y:S02]  /*1d250*/  F2FP.SATFINITE.E5M2.F32.PACK_AB_MERGE_C R34, R35, R34, RZ ;  /* 0x000000222322723e */ /* 0x000fe400048060ff */
[--C-:B------:R-:W-:Y:S01]  /*1d260*/  PRMT R5, R27, 0x3340, R1.reuse ;  /* 0x000033401b057816 */ /* 0x100fe20000000001 */
[----:B------:R-:W1:Y:S01]  /*1d270*/  LDL.LU R35, [R1+0x9c] ;  /* 0x00009c0001237983 */ /* 0x000e620000300800 */
[----:B------:R-:W-:Y:S02]  /*1d280*/  PRMT R14, R26, 0x3340, R28 ;  /* 0x000033401a0e7816 */ /* 0x000fe4000000001c */
[----:B------:R-:W-:Y:S02]  /*1d290*/  PRMT R7, R23, 0x3340, R1 ;  /* 0x0000334017077816 */ /* 0x000fe40000000001 */
[----:B------:R-:W-:Y:S02]  /*1d2a0*/  PRMT R12, R22, 0x3340, R24 ;  /* 0x00003340160c7816 */ /* 0x000fe40000000018 */
[----:B------:R-:W-:-:S02]  /*1d2b0*/  SHF.R.U32.HI R26, RZ, 0x8, R26 ;  /* 0x00000008ff1a7819 */ /* 0x000fc4000001161a */
[----:B------:R-:W-:Y:S02]  /*1d2c0*/  SHF.R.U32.HI R28, RZ, 0x8, R28 ;  /* 0x00000008ff1c7819 */ /* 0x000fe4000001161c */
[----:B------:R-:W-:Y:S02]  /*1d2d0*/  SHF.R.U32.HI R27, RZ, 0x8, R27 ;  /* 0x00000008ff1b7819 */ /* 0x000fe4000001161b */
[----:B------:R-:W-:Y:S02]  /*1d2e0*/  SHF.R.U32.HI R22, RZ, 0x8, R22 ;  /* 0x00000008ff167819 */ /* 0x000fe40000011616 */
[----:B------:R-:W-:Y:S02]  /*1d2f0*/  SHF.R.U32.HI R24, RZ, 0x8, R24 ;  /* 0x00000008ff187819 */ /* 0x000fe40000011618 */
[----:B------:R-:W-:Y:S02]  /*1d300*/  SHF.R.U32.HI R23, RZ, 0x8, R23 ;  /* 0x00000008ff177819 */ /* 0x000fe40000011617 */
[----:B------:R-:W-:-:S02]  /*1d310*/  PRMT R33, R19, 0x3340, R9 ;  /* 0x0000334013217816 */ /* 0x000fc40000000009 */
[----:B------:R-:W-:Y:S02]  /*1d320*/  SHF.R.U32.HI R19, RZ, 0x8, R19 ;  /* 0x00000008ff137819 */ /* 0x000fe40000011613 */
[----:B------:R-:W-:Y:S02]  /*1d330*/  SHF.R.U32.HI R9, RZ, 0x8, R9 ;  /* 0x00000008ff097819 */ /* 0x000fe40000011609 */
[----:B------:R-:W-:Y:S02]  /*1d340*/  LOP3.LUT R26, R26, 0xffff, RZ, 0xc0, !PT ;  /* 0x0000ffff1a1a7812 */ /* 0x000fe400078ec0ff */
[----:B------:R-:W-:Y:S02]  /*1d350*/  LOP3.LUT R28, R28, 0xffff, RZ, 0xc0, !PT ;  /* 0x0000ffff1c1c7812 */ /* 0x000fe400078ec0ff */
[----:B------:R-:W-:Y:S02]  /*1d360*/  LOP3.LUT R27, R27, 0xffff, RZ, 0xc0, !PT ;  /* 0x0000ffff1b1b7812 */ /* 0x000fe400078ec0ff */
[----:B------:R-:W-:-:S02]  /*1d370*/  LOP3.LUT R22, R22, 0xffff, RZ, 0xc0, !PT ;  /* 0x0000ffff16167812 */ /* 0x000fc400078ec0ff */
[----:B------:R-:W-:Y:S02]  /*1d380*/  LOP3.LUT R24, R24, 0xffff, RZ, 0xc0, !PT ;  /* 0x0000ffff18187812 */ /* 0x000fe400078ec0ff */
[----:B------:R-:W-:Y:S02]  /*1d390*/  LOP3.LUT R23, R23, 0xffff, RZ, 0xc0, !PT ;  /* 0x0000ffff17177812 */ /* 0x000fe400078ec0ff */
[----:B------:R-:W-:Y:S02]  /*1d3a0*/  LOP3.LUT R19, R19, 0xffff, RZ, 0xc0, !PT ;  /* 0x0000ffff13137812 */ /* 0x000fe400078ec0ff */
[----:B------:R-:W-:Y:S02]  /*1d3b0*/  LOP3.LUT R9, R9, 0xffff, RZ, 0xc0, !PT ;  /* 0x0000ffff09097812 */ /* 0x000fe400078ec0ff */
[----:B------:R-:W-:Y:S02]  /*1d3c0*/  PRMT R26, R26, 0x3340, R28 ;  /* 0x000033401a1a7816 */ /* 0x000fe4000000001c */
[----:B------:R-:W-:-:S02]  /*1d3d0*/  PRMT R27, R27, 0x3340, R1 ;  /* 0x000033401b1b7816 */ /* 0x000fc40000000001 */
[----:B------:R-:W-:Y:S02]  /*1d3e0*/  PRMT R24, R22, 0x3340, R24 ;  /* 0x0000334016187816 */ /* 0x000fe40000000018 */
[----:B------:R-:W-:Y:S02]  /*1d3f0*/  PRMT R23, R23, 0x3340, R1 ;  /* 0x0000334017177816 */ /* 0x000fe40000000001 */
[----:B------:R-:W-:Y:S02]  /*1d400*/  PRMT R19, R19, 0x3340, R9 ;  /* 0x0000334013137816 */ /* 0x000fe40000000009 */
[----:B------:R-:W-:Y:S02]  /*1d410*/  PRMT R9, R26, 0x5410, R27 ;  /* 0x000054101a097816 */ /* 0x000fe4000000001b */
[----:B------:R-:W-:Y:S02]  /*1d420*/  LOP3.LUT R26, R90, 0xffff, RZ, 0xc0, !PT ;  /* 0x0000ffff5a1a7812 */ /* 0x000fe400078ec0ff */
[----:B------:R-:W-:Y:S01]  /*1d430*/  PRMT R23, R24, 0x5410, R23 ;  /* 0x0000541018177816 */ /* 0x000fe20000000017 */
[----:B------:R-:W3:Y:S01]  /*1d440*/  LDL.LU R90, [R1+0x720] ;  /* 0x00072000015a7983 */ /* 0x000ee20000300800 */
[----:B------:R-:W-:-:S02]  /*1d450*/  LOP3.LUT R24, R92, 0xffff, RZ, 0xc0, !PT ;  /* 0x0000ffff5c187812 */ /* 0x000fc400078ec0ff */
[----:B------:R-:W-:Y:S01]  /*1d460*/  F2FP.SATFINITE.E5M2.F32.PACK_AB_MERGE_C R48, R49, R48, RZ ;  /* 0x000000303130723e */ /* 0x000fe200048060ff */
[----:B------:R-:W4:Y:S01]  /*1d470*/  LDL.LU R92, [R1+0x71c] ;  /* 0x00071c00015c7983 */ /* 0x000f220000300800 */
[----:B------:R-:W-:-:S03]  /*1d480*/  F2FP.SATFINITE.E5M2.F32.PACK_AB_MERGE_C R20, R21, R20, RZ ;  /* 0x000000141514723e */ /* 0x000fc600048060ff */
[----:B------:R-:W0:Y:S04]  /*1d490*/  LDL.LU R27, [R1+0x718] ;  /* 0x00071800011b7983 */ /* 0x000e280000300800 */
[----:B------:R-:W5:Y:S01]  /*1d4a0*/  LDL.LU R49, [R1] ;  /* 0x0000000001317983 */ /* 0x000f620000300800 */
[----:B------:R-:W2:Y:S01]  /*1d4b0*/  S2R R36, SR_TID.X ;  /* 0x0000000000247919 */ /* 0x000ea20000002100 */
[----:B------:R-:W-:Y:S02]  /*1d4c0*/  LOP3.LUT R8, R91, 0xffff, RZ, 0xc0, !PT ;  /* 0x0000ffff5b087812 */ /* 0x000fe400078ec0ff */
[----:B------:R-:W-:Y:S02]  /*1d4d0*/  LOP3.LUT R4, R4, 0xffff, RZ, 0xc0, !PT ;  /* 0x0000ffff04047812 */ /* 0x000fe400078ec0ff */
[----:B------:R-:W-:-:S02]  /*1d4e0*/  LOP3.LUT R29, R6, 0xffff, RZ, 0xc0, !PT ;  /* 0x0000ffff061d7812 */ /* 0x000fc400078ec0ff */
[----:B------:R-:W-:Y:S02]  /*1d4f0*/  LOP3.LUT R20, R20, 0xffff, RZ, 0xc0, !PT ;  /* 0x0000ffff14147812 */ /* 0x000fe400078ec0ff */
[----:B------:R-:W-:Y:S02]  /*1d500*/  LOP3.LUT R10, R10, 0xffff, RZ, 0xc0, !PT ;  /* 0x0000ffff0a0a7812 */ /* 0x000fe400078ec0ff */
[----:B------:R-:W-:Y:S02]  /*1d510*/  LOP3.LUT R25, R25, 0xffff, RZ, 0xc0, !PT ;  /* 0x0000ffff19197812 */ /* 0x000fe400078ec0ff */
[--C-:B------:R-:W-:Y:S02]  /*1d520*/  PRMT R11, R29, 0x3340, R1.reuse ;  /* 0x000033401d0b7816 */ /* 0x100fe40000000001 */
[----:B------:R-:W-:Y:S02]  /*1d530*/  PRMT R15, R8, 0x3340, R4 ;  /* 0x00003340080f7816 */ /* 0x000fe40000000004 */
[----:B------:R-:W-:-:S02]  /*1d540*/  PRMT R6, R25, 0x3340, R1 ;  /* 0x0000334019067816 */ /* 0x000fc40000000001 */
[----:B------:R-:W-:Y:S02]  /*1d550*/  PRMT R13, R20, 0x3340, R10 ;  /* 0x00003340140d7816 */ /* 0x000fe4000000000a */
[----:B------:R-:W-:Y:S02]  /*1d560*/  SHF.R.U32.HI R8, RZ, 0x8, R8 ;  /* 0x00000008ff087819 */ /* 0x000fe40000011608 */
[----:B------:R-:W-:Y:S02]  /*1d570*/  SHF.R.U32.HI R4, RZ, 0x8, R4 ;  /* 0x00000008ff047819 */ /* 0x000fe40000011604 */
[----:B------:R-:W-:Y:S02]  /*1d580*/  SHF.R.U32.HI R29, RZ, 0x8, R29 ;  /* 0x00000008ff1d7819 */ /* 0x000fe4000001161d */
[----:B------:R-:W-:Y:S02]  /*1d590*/  SHF.R.U32.HI R20, RZ, 0x8, R20 ;  /* 0x00000008ff147819 */ /* 0x000fe40000011614 */
[----:B------:R-:W-:-:S02]  /*1d5a0*/  SHF.R.U32.HI R10, RZ, 0x8, R10 ;  /* 0x00000008ff0a7819 */ /* 0x000fc4000001160a */
[----:B------:R-:W-:Y:S02]  /*1d5b0*/  SHF.R.U32.HI R25, RZ, 0x8, R25 ;  /* 0x00000008ff197819 */ /* 0x000fe40000011619 */
[----:B------:R-:W-:Y:S02]  /*1d5c0*/  LOP3.LUT R8, R8, 0xffff, RZ, 0xc0, !PT ;  /* 0x0000ffff08087812 */ /* 0x000fe400078ec0ff */
[----:B------:R-:W-:Y:S02]  /*1d5d0*/  LOP3.LUT R4, R4, 0xffff, RZ, 0xc0, !PT ;  /* 0x0000ffff04047812 */ /* 0x000fe400078ec0ff */
[----:B------:R-:W-:Y:S02]  /*1d5e0*/  LOP3.LUT R29, R29, 0xffff, RZ, 0xc0, !PT ;  /* 0x0000ffff1d1d7812 */ /* 0x000fe400078ec0ff */
[----:B------:R-:W-:Y:S02]  /*1d5f0*/  LOP3.LUT R20, R20, 0xffff, RZ, 0xc0, !PT ;  /* 0x0000ffff14147812 */ /* 0x000fe400078ec0ff */
[----:B------:R-:W-:-:S02]  /*1d600*/  LOP3.LUT R10, R10, 0xffff, RZ, 0xc0, !PT ;  /* 0x0000ffff0a0a7812 */ /* 0x000fc400078ec0ff */
[----:B------:R-:W-:Y:S02]  /*1d610*/  LOP3.LUT R25, R25, 0xffff, RZ, 0xc0, !PT ;  /* 0x0000ffff19197812 */ /* 0x000fe400078ec0ff */
[----:B------:R-:W-:Y:S02]  /*1d620*/  PRMT R4, R8, 0x3340, R4 ;  /* 0x0000334008047816 */ /* 0x000fe40000000004 */
[----:B------:R-:W-:Y:S02]  /*1d630*/  PRMT R29, R29, 0x3340, R1 ;  /* 0x000033401d1d7816 */ /* 0x000fe40000000001 */
[----:B------:R-:W-:Y:S02]  /*1d640*/  PRMT R11, R15, 0x5410, R11 ;  /* 0x000054100f0b7816 */ /* 0x000fe4000000000b */
[----:B------:R-:W-:Y:S02]  /*1d650*/  PRMT R10, R20, 0x3340, R10 ;  /* 0x00003340140a7816 */ /* 0x000fe4000000000a */
[----:B------:R-:W-:-:S02]  /*1d660*/  PRMT R25, R25, 0x3340, R1 ;  /* 0x0000334019197816 */ /* 0x000fc40000000001 */
[----:B------:R-:W-:Y:S02]  /*1d670*/  PRMT R8, R4, 0x5410, R29 ;  /* 0x0000541004087816 */ /* 0x000fe4000000001d */
[----:B------:R-:W-:Y:S02]  /*1d680*/  PRMT R10, R10, 0x5410, R25 ;  /* 0x000054100a0a7816 */ /* 0x000fe40000000019 */
[----:B------:R-:W-:Y:S02]  /*1d690*/  PRMT R4, R11, 0x4210, R26 ;  /* 0x000042100b047816 */ /* 0x000fe4000000001a */
[----:B------:R-:W-:Y:S02]  /*1d6a0*/  PRMT R5, R14, 0x5410, R5 ;  /* 0x000054100e057816 */ /* 0x000fe40000000005 */
[----:B------:R-:W-:Y:S02]  /*1d6b0*/  PRMT R6, R13, 0x5410, R6 ;  /* 0x000054100d067816 */ /* 0x000fe40000000006 */
[----:B------:R-:W-:-:S02]  /*1d6c0*/  PRMT R7, R12, 0x5410, R7 ;  /* 0x000054100c077816 */ /* 0x000fc40000000007 */
[----:B------:R-:W-:Y:S02]  /*1d6d0*/  LOP3.LUT R25, R93, 0xffff, RZ, 0xc0, !PT ;  /* 0x0000ffff5d197812 */ /* 0x000fe400078ec0ff */
[----:B------:R-:W-:Y:S02]  /*1d6e0*/  LOP3.LUT R11, R34, 0xffff, RZ, 0xc0, !PT ;  /* 0x0000ffff220b7812 */ /* 0x000fe400078ec0ff */
[----:B------:R-:W-:Y:S02]  /*1d6f0*/  F2FP.SATFINITE.E5M2.F32.PACK_AB_MERGE_C R16, R61, R60, RZ ;  /* 0x0000003c3d10723e */ /* 0x000fe400048060ff */
[----:B------:R-:W-:Y:S02]  /*1d700*/  F2FP.SATFINITE.E5M2.F32.PACK_AB_MERGE_C R17, R63, R62, RZ ;  /* 0x0000003e3f11723e */ /* 0x000fe400048060ff */
[----:B------:R-:W-:Y:S02]  /*1d710*/  F2FP.SATFINITE.E5M2.F32.PACK_AB_MERGE_C R18, R65, R64, RZ ;  /* 0x000000404112723e */ /* 0x000fe400048060ff */
[----:B------:R-:W-:-:S02]  /*1d720*/  PRMT R5, R5, 0x4210, R24 ;  /* 0x0000421005057816 */ /* 0x000fc40000000018 */
[----:B------:R-:W-:Y:S02]  /*1d730*/  PRMT R6, R6, 0x4210, R25 ;  /* 0x0000421006067816 */ /* 0x000fe40000000019 */
[----:B------:R-:W-:Y:S02]  /*1d740*/  PRMT R7, R7, 0x4210, R11 ;  /* 0x0000421007077816 */ /* 0x000fe4000000000b */
[----:B------:R-:W-:Y:S02]  /*1d750*/  F2FP.SATFINITE.E5M2.F32.PACK_AB_MERGE_C R21, R41, R40, RZ ;  /* 0x000000282915723e */ /* 0x000fe400048060ff */
[----:B------:R-:W-:Y:S02]  /*1d760*/  PRMT R8, R8, 0x5210, R26 ;  /* 0x0000521008087816 */ /* 0x000fe4000000001a */
[----:B------:R-:W-:Y:S02]  /*1d770*/  PRMT R9, R9, 0x5210, R24 ;  /* 0x0000521009097816 */ /* 0x000fe40000000018 */
[----:B------:R-:W-:-:S02]  /*1d780*/  PRMT R10, R10, 0x5210, R25 ;  /* 0x000052100a0a7816 */ /* 0x000fc40000000019 */
[----:B------:R-:W-:Y:S02]  /*1d790*/  PRMT R11, R23, 0x5210, R11 ;  /* 0x00005210170b7816 */ /* 0x000fe4000000000b */
[----:B--2---:R-:W-:Y:S02]  /*1d7a0*/  LOP3.LUT R36, R36, 0x7f, RZ, 0xc0, !PT ;  /* 0x0000007f24247812 */ /* 0x004fe400078ec0ff */
[----:B------:R-:W-:Y:S02]  /*1d7b0*/  F2FP.SATFINITE.E5M2.F32.PACK_AB_MERGE_C R44, R45, R44, RZ ;  /* 0x0000002c2d2c723e */ /* 0x000fe400048060ff */
[----:B------:R-:W-:Y:S02]  /*1d7c0*/  F2FP.SATFINITE.E5M2.F32.PACK_AB_MERGE_C R46, R47, R46, RZ ;  /* 0x0000002e2f2e723e */ /* 0x000fe400048060ff */
[----:B------:R-:W-:Y:S02]  /*1d7d0*/  F2FP.SATFINITE.E5M2.F32.PACK_AB_MERGE_C R52, R53, R52, RZ ;  /* 0x000000343534723e */ /* 0x000fe400048060ff */
[----:B------:R-:W-:-:S02]  /*1d7e0*/  F2FP.SATFINITE.E5M2.F32.PACK_AB_MERGE_C R54, R55, R54, RZ ;  /* 0x000000363736723e */ /* 0x000fc400048060ff */
[----:B------:R-:W-:Y:S02]  /*1d7f0*/  F2FP.SATFINITE.E5M2.F32.PACK_AB_MERGE_C R56, R57, R56, RZ ;  /* 0x000000383938723e */ /* 0x000fe400048060ff */
[----:B------:R-:W-:Y:S02]  /*1d800*/  LOP3.LUT R16, R16, 0xffff, RZ, 0xc0, !PT ;  /* 0x0000ffff10107812 */ /* 0x000fe400078ec0ff */
[----:B------:R-:W-:Y:S02]  /*1d810*/  LOP3.LUT R17, R17, 0xffff, RZ, 0xc0, !PT ;  /* 0x0000ffff11117812 */ /* 0x000fe400078ec0ff */
[----:B------:R-:W-:Y:S02]  /*1d820*/  LOP3.LUT R18, R18, 0xffff, RZ, 0xc0, !PT ;  /* 0x0000ffff12127812 */ /* 0x000fe400078ec0ff */
[----:B------:R-:W-:Y:S02]  /*1d830*/  LOP3.LUT R21, R21, 0xffff, RZ, 0xc0, !PT ;  /* 0x0000ffff15157812 */ /* 0x000fe400078ec0ff */
[----:B------:R-:W-:Y:S01]  /*1d840*/  LEA R41, R36, UR10, 0x4 ;  /* 0x0000000a24297c11 */ /* 0x000fe2000f8e20ff */
[----:B------:R-:W2:Y:S01]  /*1d850*/  LDCU.128 UR8, c[0x0][0x390] ;  /* 0x00007200ff0877ac */ /* 0x000ea20008000c00 */
[----:B------:R-:W-:-:S02]  /*1d860*/  LOP3.LUT R44, R44, 0xffff, RZ, 0xc0, !PT ;  /* 0x0000ffff2c2c7812 */ /* 0x000fc400078ec0ff */
[----:B------:R-:W-:Y:S02]  /*1d870*/  LOP3.LUT R46, R46, 0xffff, RZ, 0xc0, !PT ;  /* 0x0000ffff2e2e7812 */ /* 0x000fe400078ec0ff */
[----:B------:R-:W-:Y:S02]  /*1d880*/  LOP3.LUT R48, R48, 0xffff, RZ, 0xc0, !PT ;  /* 0x0000ffff30307812 */ /* 0x000fe400078ec0ff */
[----:B------:R-:W-:Y:S02]  /*1d890*/  LOP3.LUT R52, R52, 0xffff, RZ, 0xc0, !PT ;  /* 0x0000ffff34347812 */ /* 0x000fe400078ec0ff */
[----:B------:R-:W-:Y:S02]  /*1d8a0*/  LOP3.LUT R54, R54, 0xffff, RZ, 0xc0, !PT ;  /* 0x0000ffff36367812 */ /* 0x000fe400078ec0ff */
[----:B------:R-:W-:Y:S02]  /*1d8b0*/  LOP3.LUT R56, R56, 0xffff, RZ, 0xc0, !PT ;  /* 0x0000ffff38387812 */ /* 0x000fe400078ec0ff */
[----:B------:R-:W-:-:S02]  /*1d8c0*/  PRMT R30, R16, 0x3340, R17 ;  /* 0x00003340101e7816 */ /* 0x000fc40000000011 */
[----:B------:R-:W-:Y:S02]  /*1d8d0*/  SHF.R.U32.HI R16, RZ, 0x8, R16 ;  /* 0x00000008ff107819 */ /* 0x000fe40000011610 */
[----:B------:R-:W-:Y:S02]  /*1d8e0*/  SHF.R.U32.HI R17, RZ, 0x8, R17 ;  /* 0x00000008ff117819 */ /* 0x000fe40000011611 */
[----:B------:R-:W-:Y:S02]  /*1d8f0*/  SHF.R.U32.HI R24, RZ, 0x8, R18 ;  /* 0x00000008ff187819 */ /* 0x000fe40000011612 */
[----:B------:R-:W-:Y:S02]  /*1d900*/  PRMT R12, R21, 0x3340, R1 ;  /* 0x00003340150c7816 */ /* 0x000fe40000000001 */
[----:B------:R-:W-:Y:S02]  /*1d910*/  SHF.R.U32.HI R21, RZ, 0x8, R21 ;  /* 0x00000008ff157819 */ /* 0x000fe40000011615 */
[----:B------:R-:W-:-:S02]  /*1d920*/  PRMT R13, R48, 0x3340, R1 ;  /* 0x00003340300d7816 */ /* 0x000fc40000000001 */
[----:B------:R-:W-:Y:S02]  /*1d930*/  PRMT R14, R56, 0x3340, R1 ;  /* 0x00003340380e7816 */ /* 0x000fe40000000001 */
[----:B------:R-:W-:Y:S02]  /*1d940*/  PRMT R32, R44, 0x3340, R46 ;  /* 0x000033402c207816 */ /* 0x000fe4000000002e */
[----:B------:R-:W-:Y:S02]  /*1d950*/  PRMT R31, R52, 0x3340, R54 ;  /* 0x00003340341f7816 */ /* 0x000fe40000000036 */
[----:B------:R-:W-:Y:S02]  /*1d960*/  SHF.R.U32.HI R44, RZ, 0x8, R44 ;  /* 0x00000008ff2c7819 */ /* 0x000fe4000001162c */
[----:B------:R-:W-:Y:S02]  /*1d970*/  SHF.R.U32.HI R46, RZ, 0x8, R46 ;  /* 0x00000008ff2e7819 */ /* 0x000fe4000001162e */
[----:B------:R-:W-:-:S02]  /*1d980*/  SHF.R.U32.HI R48, RZ, 0x8, R48 ;  /* 0x00000008ff307819 */ /* 0x000fc40000011630 */
[----:B------:R-:W-:Y:S02]  /*1d990*/  SHF.R.U32.HI R52, RZ, 0x8, R52 ;  /* 0x00000008ff347819 */ /* 0x000fe40000011634 */
[----:B------:R-:W-:Y:S02]  /*1d9a0*/  SHF.R.U32.HI R23, RZ, 0x8, R54 ;  /* 0x00000008ff177819 */ /* 0x000fe40000011636 */
[----:B------:R-:W-:Y:S02]  /*1d9b0*/  SHF.R.U32.HI R56, RZ, 0x8, R56 ;  /* 0x00000008ff387819 */ /* 0x000fe40000011638 */
[----:B------:R-:W-:Y:S02]  /*1d9c0*/  LOP3.LUT R17, R17, 0xffff, RZ, 0xc0, !PT ;  /* 0x0000ffff11117812 */ /* 0x000fe400078ec0ff */
[----:B------:R-:W-:Y:S02]  /*1d9d0*/  LOP3.LUT R16, R16, 0xffff, RZ, 0xc0, !PT ;  /* 0x0000ffff10107812 */ /* 0x000fe400078ec0ff */
[----:B------:R-:W-:-:S02]  /*1d9e0*/  LOP3.LUT R20, R21, 0xffff, RZ, 0xc0, !PT ;  /* 0x0000ffff15147812 */ /* 0x000fc400078ec0ff */
[----:B------:R-:W-:Y:S02]  /*1d9f0*/  PRMT R15, R18, 0x3340, R1 ;  /* 0x00003340120f7816 */ /* 0x000fe40000000001 */
[----:B------:R-:W-:Y:S02]  /*1da00*/  LOP3.LUT R21, R44, 0xffff, RZ, 0xc0, !PT ;  /* 0x0000ffff2c157812 */ /* 0x000fe400078ec0ff */
[----:B------:R-:W-:Y:S02]  /*1da10*/  LOP3.LUT R46, R46, 0xffff, RZ, 0xc0, !PT ;  /* 0x0000ffff2e2e7812 */ /* 0x000fe400078ec0ff */
[----:B------:R-:W-:Y:S02]  /*1da20*/  LOP3.LUT R22, R48, 0xffff, RZ, 0xc0, !PT ;  /* 0x0000ffff30167812 */ /* 0x000fe400078ec0ff */
[----:B------:R-:W-:Y:S02]  /*1da30*/  LOP3.LUT R18, R56, 0xffff, RZ, 0xc0, !PT ;  /* 0x0000ffff38127812 */ /* 0x000fe400078ec0ff */
[----:B------:R-:W-:-:S02]  /*1da40*/  F2FP.SATFINITE.E5M2.F32.PACK_AB_MERGE_C R42, R43, R42, RZ ;  /* 0x0000002a2b2a723e */ /* 0x000fc400048060ff */
[----:B------:R-:W-:Y:S02]  /*1da50*/  F2FP.SATFINITE.E5M2.F32.PACK_AB_MERGE_C R50, R51, R50, RZ ;  /* 0x000000323332723e */ /* 0x000fe400048060ff */
[----:B------:R-:W-:Y:S02]  /*1da60*/  F2FP.SATFINITE.E5M2.F32.PACK_AB_MERGE_C R58, R59, R58, RZ ;  /* 0x0000003a3b3a723e */ /* 0x000fe400048060ff */
[----:B------:R-:W-:Y:S01]  /*1da70*/  F2FP.SATFINITE.E5M2.F32.PACK_AB_MERGE_C R66, R67, R66, RZ ;  /* 0x000000424342723e */ /* 0x000fe200048060ff */
[----:B------:R-:W-:Y:S01]  /*1da80*/  IMAD R39, R76, UR5, RZ ;  /* 0x000000054c277c24 */ /* 0x000fe2000f8e02ff */
[----:B------:R-:W-:Y:S01]  /*1da90*/  LOP3.LUT R23, R23, 0xffff, RZ, 0xc0, !PT ;  /* 0x0000ffff17177812 */ /* 0x000fe200078ec0ff */
[----:B------:R-:W3:Y:S01]  /*1daa0*/  LDL.LU R48, [R1+0x4] ;  /* 0x0000040001307983 */ /* 0x000ee20000300800 */
[----:B------:R-:W-:Y:S02]  /*1dab0*/  PRMT R17, R16, 0x3340, R17 ;  /* 0x0000334010117816 */ /* 0x000fe40000000011 */
[----:B------:R-:W-:Y:S01]  /*1dac0*/  PRMT R20, R20, 0x3340, R1 ;  /* 0x0000334014147816 */ /* 0x000fe20000000001 */
[----:B------:R-:W3:Y:S01]  /*1dad0*/  LDL.LU R47, [R1+0x8] ;  /* 0x00000800012f7983 */ /* 0x000ee20000300800 */
[----:B------:R-:W-:-:S02]  /*1dae0*/  PRMT R21, R21, 0x3340, R46 ;  /* 0x0000334015157816 */ /* 0x000fc4000000002e */
[--C-:B------:R-:W-:Y:S01]  /*1daf0*/  PRMT R22, R22, 0x3340, R1.reuse ;  /* 0x0000334016167816 */ /* 0x100fe20000000001 */
[----:B------:R-:W3:Y:S01]  /*1db00*/  LDL.LU R46, [R1+0xc] ;  /* 0x00000c00012e7983 */ /* 0x000ee20000300800 */
[----:B------:R-:W-:Y:S02]  /*1db10*/  PRMT R18, R18, 0x3340, R1 ;  /* 0x0000334012127816 */ /* 0x000fe40000000001 */
[----:B------:R-:W-:Y:S01]  /*1db20*/  PRMT R12, R33, 0x5410, R12 ;  /* 0x00005410210c7816 */ /* 0x000fe2000000000c */
[----:B------:R-:W3:Y:S01]  /*1db30*/  LDL.LU R44, [R1+0x10] ;  /* 0x00001000012c7983 */ /* 0x000ee20000300800 */
[----:B------:R-:W-:Y:S02]  /*1db40*/  PRMT R20, R19, 0x5410, R20 ;  /* 0x0000541013147816 */ /* 0x000fe40000000014 */
[----:B------:R-:W-:Y:S02]  /*1db50*/  PRMT R13, R32, 0x5410, R13 ;  /* 0x00005410200d7816 */ /* 0x000fe4000000000d */
[----:B------:R-:W-:-:S02]  /*1db60*/  PRMT R14, R31, 0x5410, R14 ;  /* 0x000054101f0e7816 */ /* 0x000fc4000000000e */
[----:B------:R-:W-:Y:S02]  /*1db70*/  LOP3.LUT R50, R50, 0xffff, RZ, 0xc0, !PT ;  /* 0x0000ffff32327812 */ /* 0x000fe400078ec0ff */
[----:B------:R-:W-:Y:S02]  /*1db80*/  PRMT R21, R21, 0x5410, R22 ;  /* 0x0000541015157816 */ /* 0x000fe40000000016 */
[----:B------:R-:W-:Y:S01]  /*1db90*/  PRMT R15, R30, 0x5410, R15 ;  /* 0x000054101e0f7816 */ /* 0x000fe2000000000f */
[----:B-1----:R-:W-:Y:S04]  /*1dba0*/  STS.128 [R35], R4 ;  /* 0x0000000423007388 */ /* 0x002fe80000000c00 */
[----:B------:R1:W-:Y:S01]  /*1dbb0*/  STS.128 [R35+0x400], R8 ;  /* 0x0004000823007388 */ /* 0x0003e20000000c00 */
[----:B------:R-:W-:Y:S01]  /*1dbc0*/  BAR.SYNC.DEFER_BLOCKING 0x0 ;  /* 0x0000000000007b1d */ /* 0x000fe20000010000 */
[----:B-1----:R-:W-:-:S02]  /*1dbd0*/  LOP3.LUT R10, R24, 0xffff, RZ, 0xc0, !PT ;  /* 0x0000ffff180a7812 */ /* 0x002fc400078ec0ff */
[----:B------:R-:W-:Y:S02]  /*1dbe0*/  LOP3.LUT R8, R52, 0xffff, RZ, 0xc0, !PT ;  /* 0x0000ffff34087812 */ /* 0x000fe400078ec0ff */
[----:B------:R-:W-:Y:S02]  /*1dbf0*/  PRMT R10, R10, 0x3340, R1 ;  /* 0x000033400a0a7816 */ /* 0x000fe40000000001 */
[----:B------:R-:W-:Y:S02]  /*1dc00*/  PRMT R23, R8, 0x3340, R23 ;  /* 0x0000334008177816 */ /* 0x000fe40000000017 */
[----:B------:R-:W-:Y:S02]  /*1dc10*/  PRMT R16, R17, 0x5410, R10 ;  /* 0x0000541011107816 */ /* 0x000fe4000000000a */
[----:B------:R-:W-:Y:S02]  /*1dc20*/  LOP3.LUT R9, R42, 0xffff, RZ, 0xc0, !PT ;  /* 0x0000ffff2a097812 */ /* 0x000fe400078ec0ff */
[----:B------:R-:W-:Y:S01]  /*1dc30*/  LOP3.LUT R11, R58, 0xffff, RZ, 0xc0, !PT ;  /* 0x0000ffff3a0b7812 */ /* 0x000fe200078ec0ff */
[----:B------:R-:W1:Y:S01]  /*1dc40*/  LDS.128 R4, [R41] ;  /* 0x0000000029047984 */ /* 0x000e620000000c00 */
[----:B------:R-:W-:-:S02]  /*1dc50*/  PRMT R18, R23, 0x5410, R18 ;  /* 0x0000541017127816 */ /* 0x000fc40000000012 */
[--C-:B------:R-:W-:Y:S01]  /*1dc60*/  PRMT R8, R12, 0x4210, R9.reuse ;  /* 0x000042100c087816 */ /* 0x100fe20000000009 */
[----:B------:R-:W3:Y:S01]  /*1dc70*/  LDL.LU R42, [R1+0x14] ;  /* 0x00001400012a7983 */ /* 0x000ee20000300800 */
[----:B------:R-:W-:Y:S02]  /*1dc80*/  LOP3.LUT R66, R66, 0xffff, RZ, 0xc0, !PT ;  /* 0x0000ffff42427812 */ /* 0x000fe400078ec0ff */
[----:B------:R-:W-:Y:S02]  /*1dc90*/  PRMT R12, R20, 0x5210, R9 ;  /* 0x00005210140c7816 */ /* 0x000fe40000000009 */
[--C-:B------:R-:W-:Y:S02]  /*1dca0*/  PRMT R9, R13, 0x4210, R50.reuse ;  /* 0x000042100d097816 */ /* 0x100fe40000000032 */
[--C-:B------:R-:W-:Y:S02]  /*1dcb0*/  PRMT R10, R14, 0x4210, R11.reuse ;  /* 0x000042100e0a7816 */ /* 0x100fe4000000000b */
[----:B------:R-:W-:Y:S01]  /*1dcc0*/  PRMT R13, R21, 0x5210, R50 ;  /* 0x00005210150d7816 */ /* 0x000fe20000000032 */
[----:B------:R-:W-:Y:S01]  /*1dcd0*/  IMAD R21, R0, UR5, RZ ;  /* 0x0000000500157c24 */ /* 0x000fe2000f8e02ff */
[----:B------:R-:W-:-:S02]  /*1dce0*/  PRMT R14, R18, 0x5210, R11 ;  /* 0x00005210120e7816 */ /* 0x000fc4000000000b */
[--C-:B------:R-:W-:Y:S02]  /*1dcf0*/  PRMT R11, R15, 0x4210, R66.reuse ;  /* 0x000042100f0b7816 */ /* 0x100fe40000000042 */
[----:B------:R-:W-:Y:S01]  /*1dd00*/  PRMT R15, R16, 0x5210, R66 ;  /* 0x00005210100f7816 */ /* 0x000fe20000000042 */
[C---:B0-----:R-:W-:Y:S01]  /*1dd10*/  IMAD R17, R27.reuse, UR4, RZ ;  /* 0x000000041b117c24 */ /* 0x041fe2000f8e02ff */
[----:B--2---:R-:W-:-:S04]  /*1dd20*/  ISETP.GE.AND P0, PT, R27, UR10, PT ;  /* 0x0000000a1b007c0c */ /* 0x004fc8000bf06270 */
[C---:B------:R-:W-:Y:S02]  /*1dd30*/  IADD3 R22, P2, PT, R17.reuse, UR8, RZ ;  /* 0x0000000811167c10 */ /* 0x040fe4000ff5e0ff */
[----:B------:R-:W-:Y:S02]  /*1dd40*/  ISETP.LT.AND P1, PT, R0, UR11, !P0 ;  /* 0x0000000b00007c0c */ /* 0x000fe4000c721270 */
[----:B------:R-:W-:Y:S02]  /*1dd50*/  LEA.HI.X.SX32 R0, R17, UR9, 0x1, P2 ;  /* 0x0000000911007c11 */ /* 0x000fe400090f0eff */
[----:B------:R-:W-:Y:S01]  /*1dd60*/  LDS.128 R16, [R41+0x800] ;  /* 0x0008000029107984 */ /* 0x000fe20000000c00 */
[----:B------:R-:W-:Y:S01]  /*1dd70*/  BAR.SYNC.DEFER_BLOCKING 0x0 ;  /* 0x0000000000007b1d */ /* 0x000fe20000010000 */
[C---:B------:R-:W-:Y:S01]  /*1dd80*/  ISETP.LT.AND P4, PT, R3.reuse, UR11, !P0 ;  /* 0x0000000b03007c0c */ /* 0x040fe2000c781270 */
[----:B------:R-:W-:Y:S01]  /*1dd90*/  IMAD R3, R3, UR5, RZ ;  /* 0x0000000503037c24 */ /* 0x000fe2000f8e02ff */
[----:B------:R-:W-:-:S03]  /*1dda0*/  IADD3 R20, P2, PT, R21, R22, RZ ;  /* 0x0000001615147210 */ /* 0x000fc60007f5e0ff */
[----:B------:R0:W-:Y:S04]  /*1ddb0*/  STS.128 [R35], R8 ;  /* 0x0000000823007388 */ /* 0x0001e80000000c00 */
[----:B------:R-:W-:Y:S01]  /*1ddc0*/  STS.128 [R35+0x400], R12 ;  /* 0x0004000c23007388 */ /* 0x000fe20000000c00 */
[----:B------:R-:W-:Y:S02]  /*1ddd0*/  LEA.HI.X.SX32 R21, R21, R0, 0x1, P2 ;  /* 0x0000000015157211 */ /* 0x000fe400010f0eff */
[----:B-1----:R-:W-:Y:S01]  /*1dde0*/  PRMT R23, R4, 0x7770, RZ ;  /* 0x0000777004177816 */ /* 0x002fe200000000ff */
[----:B------:R-:W-:Y:S01]  /*1ddf0*/  BAR.SYNC.DEFER_BLOCKING 0x0 ;  /* 0x0000000000007b1d */ /* 0x000fe20000010000 */
[----:B0-----:R-:W-:Y:S01]  /*1de00*/  IADD3 R8, P3, PT, R3, R22, RZ ;  /* 0x0000001603087210 */ /* 0x001fe20007f7e0ff */
[----:B------:R-:W-:-:S03]  /*1de10*/  IMAD R11, R80, UR5, RZ ;  /* 0x00000005500b7c24 */ /* 0x000fc6000f8e02ff */
[----:B------:R-:W-:Y:S02]  /*1de20*/  LEA.HI.X.SX32 R9, R3, R0, 0x1, P3 ;  /* 0x0000000003097211 */ /* 0x000fe400018f0eff */
[----:B------:R-:W-:Y:S02]  /*1de30*/  PRMT R3, R4, 0x7771, RZ ;  /* 0x0000777104037816 */ /* 0x000fe400000000ff */
[C---:B------:R-:W-:Y:S01]  /*1de40*/  ISETP.LT.AND P2, PT, R75.reuse, UR11, !P0 ;  /* 0x0000000b4b007c0c */ /* 0x040fe2000c741270 */
[----:B------:R-:W-:Y:S01]  /*1de50*/  IMAD R75, R75, UR5, RZ ;  /* 0x000000054b4b7c24 */ /* 0x000fe2000f8e02ff */
[----:B------:R-:W-:Y:S01]  /*1de60*/  @P1 STG.E.U8 desc[UR22][R20.64], R23 ;  /* 0x0000001714001986 */ /* 0x000fe2000c101116 */
[C---:B------:R-:W-:Y:S01]  /*1de70*/  ISETP.LT.AND P1, PT, R83.reuse, UR11, !P0 ;  /* 0x0000000b53007c0c */ /* 0x040fe2000c721270 */
[----:B------:R-:W-:Y:S01]  /*1de80*/  IMAD R83, R83, UR5, RZ ;  /* 0x0000000553537c24 */ /* 0x000fe2000f8e02ff */
[----:B------:R-:W-:Y:S01]  /*1de90*/  ISETP.LT.AND P3, PT, R80, UR11, !P0 ;  /* 0x0000000b50007c0c */ /* 0x000fe2000c761270 */
[----:B------:R0:W-:Y:S01]  /*1dea0*/  @P4 STG.E.U8 desc[UR22][R8.64], R3 ;  /* 0x0000000308004986 */ /* 0x0001e2000c101116 */
[C---:B------:R-:W-:Y:S01]  /*1deb0*/  ISETP.LT.AND P4, PT, R73.reuse, UR11, !P0 ;  /* 0x0000000b49007c0c */ /* 0x040fe2000c781270 */
[----:B------:R-:W-:Y:S01]  /*1dec0*/  IMAD R73, R73, UR5, RZ ;  /* 0x0000000549497c24 */ /* 0x000fe2000f8e02ff */
[----:B------:R-:W-:-:S02]  /*1ded0*/  IADD3 R10, P5, PT, R11, R22, RZ ;  /* 0x000000160b0a7210 */ /* 0x000fc40007fbe0ff */
[C---:B------:R-:W-:Y:S02]  /*1dee0*/  PRMT R25, R4.reuse, 0x7773, RZ ;  /* 0x0000777304197816 */ /* 0x040fe400000000ff */
[----:B------:R-:W-:Y:S02]  /*1def0*/  PRMT R31, R4, 0x7772, RZ ;  /* 0x00007772041f7816 */ /* 0x000fe400000000ff */
[----:B0-----:R-:W-:Y:S02]  /*1df00*/  IADD3 R8, P6, PT, R83, R22, RZ ;  /* 0x0000001653087210 */ /* 0x001fe40007fde0ff */
[-C--:B------:R-:W-:Y:S02]  /*1df10*/  LEA.HI.X.SX32 R11, R11, R0.reuse, 0x1, P5 ;  /* 0x000000000b0b7211 */ /* 0x080fe400028f0eff */
[----:B------:R-:W-:Y:S02]  /*1df20*/  LEA.HI.X.SX32 R9, R83, R0, 0x1, P6 ;  /* 0x0000000053097211 */ /* 0x000fe400030f0eff */
[----:B------:R-:W-:-:S02]  /*1df30*/  IADD3 R12, P6, PT, R75, R22, RZ ;  /* 0x000000164b0c7210 */ /* 0x000fc40007fde0ff */
[----:B------:R-:W-:Y:S02]  /*1df40*/  IADD3 R4, P5, PT, R73, R22, RZ ;  /* 0x0000001649047210 */ /* 0x000fe40007fbe0ff */
[C---:B------:R-:W-:Y:S02]  /*1df50*/  PRMT R36, R5.reuse, 0x7773, RZ ;  /* 0x0000777305247816 */ /* 0x040fe400000000ff */
[C---:B------:R-:W-:Y:S02]  /*1df60*/  PRMT R35, R5.reuse, 0x7772, RZ ;  /* 0x0000777205237816 */ /* 0x040fe400000000ff */
[C---:B------:R-:W-:Y:S02]  /*1df70*/  PRMT R27, R5.reuse, 0x7771, RZ ;  /* 0x00007771051b7816 */ /* 0x040fe400000000ff */
[----:B------:R-:W-:Y:S02]  /*1df80*/  PRMT R29, R5, 0x7770, RZ ;  /* 0x00007770051d7816 */ /* 0x000fe400000000ff */
[----:B------:R-:W-:-:S02]  /*1df90*/  LEA.HI.X.SX32 R13, R75, R0, 0x1, P6 ;  /* 0x000000004b0d7211 */ /* 0x000fc400030f0eff */
[----:B------:R-:W-:Y:S01]  /*1dfa0*/  LEA.HI.X.SX32 R5, R73, R0, 0x1, P5 ;  /* 0x0000000049057211 */ /* 0x000fe200028f0eff */
[----:B------:R-:W-:Y:S01]  /*1dfb0*/  @P1 STG.E.U8 desc[UR22][R8.64], R31 ;  /* 0x0000001f08001986 */ /* 0x000fe2000c101116 */
[----:B------:R-:W-:-:S03]  /*1dfc0*/  PRMT R15, R7, 0x7773, RZ ;  /* 0x00007773070f7816 */ /* 0x000fc600000000ff */
[----:B------:R-:W-:Y:S01]  /*1dfd0*/  @P3 STG.E.U8 desc[UR22][R10.64], R25 ;  /* 0x000000190a003986 */ /* 0x000fe2000c101116 */
[C---:B------:R-:W-:Y:S02]  /*1dfe0*/  PRMT R20, R7.reuse, 0x7772, RZ ;  /* 0x0000777207147816 */ /* 0x040fe400000000ff */
[C---:B------:R-:W-:Y:S01]  /*1dff0*/  PRMT R21, R7.reuse, 0x7771, RZ ;  /* 0x0000777107157816 */ /* 0x040fe200000000ff */
[----:B------:R-:W-:Y:S01]  /*1e000*/  @P2 STG.E.U8 desc[UR22][R12.64], R29 ;  /* 0x0000001d0c002986 */ /* 0x000fe2000c101116 */
[----:B------:R-:W-:Y:S01]  /*1e010*/  PRMT R23, R7, 0x7770, RZ ;  /* 0x0000777007177816 */ /* 0x000fe200000000ff */
[C---:B------:R-:W-:Y:S02]  /*1e020*/  IMAD R7, R2.reuse, UR5, RZ ;  /* 0x0000000502077c24 */ /* 0x040fe4000f8e02ff */
[----:B------:R0:W-:Y:S01]  /*1e030*/  @P4 STG.E.U8 desc[UR22][R4.64], R27 ;  /* 0x0000001b04004986 */ /* 0x0001e2000c101116 */
[C---:B------:R-:W-:Y:S01]  /*1e040*/  ISETP.LT.AND P4, PT, R69.reuse, UR11, !P0 ;  /* 0x0000000b45007c0c */ /* 0x040fe2000c781270 */
[----:B------:R-:W-:Y:S01]  /*1e050*/  IMAD R69, R69, UR5, RZ ;  /* 0x0000000545457c24 */ /* 0x000fe2000f8e02ff */
[----:B------:R-:W-:-:S02]  /*1e060*/  ISETP.LT.AND P2, PT, R2, UR11, !P0 ;  /* 0x0000000b02007c0c */ /* 0x000fc4000c741270 */
[C---:B------:R-:W-:Y:S02]  /*1e070*/  PRMT R3, R6.reuse, 0x7773, RZ ;  /* 0x0000777306037816 */ /* 0x040fe400000000ff */
[C---:B------:R-:W-:Y:S02]  /*1e080*/  PRMT R14, R6.reuse, 0x7772, RZ ;  /* 0x00007772060e7816 */ /* 0x040fe400000000ff */
[C---:B------:R-:W-:Y:S02]  /*1e090*/  PRMT R37, R6.reuse, 0x7771, RZ ;  /* 0x0000777106257816 */ /* 0x040fe400000000ff */
[----:B------:R-:W-:Y:S02]  /*1e0a0*/  PRMT R38, R6, 0x7770, RZ ;  /* 0x0000777006267816 */ /* 0x000fe400000000ff */
[-C--:B------:R-:W-:Y:S02]  /*1e0b0*/  IADD3 R6, P5, PT, R7, R22.reuse, RZ ;  /* 0x0000001607067210 */ /* 0x080fe40007fbe0ff */
[----:B0-----:R-:W-:-:S02]  /*1e0c0*/  IADD3 R4, P6, PT, R69, R22, RZ ;  /* 0x0000001645047210 */ /* 0x001fc40007fde0ff */
[C---:B------:R-:W-:Y:S01]  /*1e0d0*/  ISETP.LT.AND P3, PT, R71.reuse, UR11, !P0 ;  /* 0x0000000b47007c0c */ /* 0x040fe2000c761270 */
[----:B------:R-:W-:Y:S01]  /*1e0e0*/  IMAD R71, R71, UR5, RZ ;  /* 0x0000000547477c24 */ /* 0x000fe2000f8e02ff */
[C---:B------:R-:W-:Y:S01]  /*1e0f0*/  ISETP.LT.AND P1, PT, R70.reuse, UR11, !P0 ;  /* 0x0000000b46007c0c */ /* 0x040fe2000c721270 */
[----:B------:R-:W-:Y:S01]  /*1e100*/  IMAD R70, R70, UR5, RZ ;  /* 0x0000000546467c24 */ /* 0x000fe2000f8e02ff */
[-C--:B------:R-:W-:Y:S02]  /*1e110*/  LEA.HI.X.SX32 R7, R7, R0.reuse, 0x1, P5 ;  /* 0x0000000007077211 */ /* 0x080fe400028f0eff */
[----:B------:R-:W-:Y:S02]  /*1e120*/  LEA.HI.X.SX32 R5, R69, R0, 0x1, P6 ;  /* 0x0000000045057211 */ /* 0x000fe400030f0eff */
[-C--:B------:R-:W-:Y:S01]  /*1e130*/  IADD3 R8, P6, PT, R71, R22.reuse, RZ ;  /* 0x0000001647087210 */ /* 0x080fe20007fde0ff */
[----:B------:R-:W-:Y:S01]  /*1e140*/  @P2 STG.E.U8 desc[UR22][R6.64], R35 ;  /* 0x0000002306002986 */ /* 0x000fe2000c101116 */
[----:B------:R-:W-:-:S03]  /*1e150*/  IADD3 R10, P5, PT, R70, R22, RZ ;  /* 0x00000016460a7210 */ /* 0x000fc60007fbe0ff */
[----:B------:R-:W-:Y:S01]  /*1e160*/  @P4 STG.E.U8 desc[UR22][R4.64], R36 ;  /* 0x0000002404004986 */ /* 0x000fe2000c101116 */
[----:B------:R-:W-:-:S03]  /*1e170*/  LEA.HI.X.SX32 R9, R71, R0, 0x1, P6 ;  /* 0x0000000047097211 */ /* 0x000fc600030f0eff */
[----:B------:R-:W0:Y:S01]  /*1e180*/  LDS.128 R4, [R41] ;  /* 0x0000000029047984 */ /* 0x000e220000000c00 */
[----:B------:R-:W-:Y:S01]  /*1e190*/  LEA.HI.X.SX32 R11, R70, R0, 0x1, P5 ;  /* 0x00000000460b7211 */ /* 0x000fe200028f0eff */
[C---:B------:R-:W-:Y:S01]  /*1e1a0*/  IMAD R13, R72.reuse, UR5, RZ ;  /* 0x00000005480d7c24 */ /* 0x040fe2000f8e02ff */
[----:B------:R-:W-:Y:S01]  /*1e1b0*/  ISETP.LT.AND P2, PT, R72, UR11, !P0 ;  /* 0x0000000b48007c0c */ /* 0x000fe2000c741270 */
[----:B------:R1:W-:Y:S01]  /*1e1c0*/  @P3 STG.E.U8 desc[UR22][R8.64], R38 ;  /* 0x0000002608003986 */ /* 0x0003e2000c101116 */
[----:B------:R-:W-:-:S03]  /*1e1d0*/  ISETP.LT.AND P3, PT, R79, UR11, !P0 ;  /* 0x0000000b4f007c0c */ /* 0x000fc6000c761270 */
[----:B------:R2:W-:Y:S01]  /*1e1e0*/  @P1 STG.E.U8 desc[UR22][R10.64], R37 ;  /* 0x000000250a001986 */ /* 0x0005e2000c101116 */
[----:B------:R-:W-:Y:S01]  /*1e1f0*/  ISETP.LT.AND P4, PT, R76, UR11, !P0 ;  /* 0x0000000b4c007c0c */ /* 0x000fe2000c781270 */
[----:B------:R-:W-:Y:S01]  /*1e200*/  IMAD R79, R79, UR5, RZ ;  /* 0x000000054f4f7c24 */ /* 0x000fe2000f8e02ff */
[----:B-1----:R-:W-:-:S04]  /*1e210*/  IADD3 R8, P1, PT, R13, R22, RZ ;  /* 0x000000160d087210 */ /* 0x002fc80007f3e0ff */
[----:B------:R-:W-:Y:S02]  /*1e220*/  LEA.HI.X.SX32 R9, R13, R0, 0x1, P1 ;  /* 0x000000000d097211 */ /* 0x000fe400008f0eff */
[C---:B------:R-:W-:Y:S01]  /*1e230*/  ISETP.LT.AND P1, PT, R77.reuse, UR11, !P0 ;  /* 0x0000000b4d007c0c */ /* 0x040fe2000c721270 */
[----:B------:R-:W-:Y:S01]  /*1e240*/  IMAD R77, R77, UR5, RZ ;  /* 0x000000054d4d7c24 */ /* 0x000fe2000f8e02ff */
[-C--:B--2---:R-:W-:Y:S02]  /*1e250*/  IADD3 R10, P5, PT, R39, R22.reuse, RZ ;  /* 0x00000016270a7210 */ /* 0x084fe40007fbe0ff */
[----:B------:R-:W-:Y:S01]  /*1e260*/  IADD3 R12, P6, PT, R79, R22, RZ ;  /* 0x000000164f0c7210 */ /* 0x000fe20007fde0ff */
[----:B------:R1:W-:Y:S01]  /*1e270*/  @P2 STG.E.U8 desc[UR22][R8.64], R14 ;  /* 0x0000000e08002986 */ /* 0x0003e2000c101116 */
[-C--:B------:R-:W-:Y:S01]  /*1e280*/  LEA.HI.X.SX32 R11, R39, R0.reuse, 0x1, P5 ;  /* 0x00000000270b7211 */ /* 0x080fe200028f0eff */
[----:B------:R-:W-:Y:S01]  /*1e290*/  IMAD R35, R78, UR5, RZ ;  /* 0x000000054e237c24 */ /* 0x000fe2000f8e02ff */
[----:B------:R-:W-:-:S02]  /*1e2a0*/  LEA.HI.X.SX32 R13, R79, R0, 0x1, P6 ;  /* 0x000000004f0d7211 */ /* 0x000fc400030f0eff */
[----:B------:R-:W-:Y:S01]  /*1e2b0*/  ISETP.LT.AND P2, PT, R78, UR11, !P0 ;  /* 0x0000000b4e007c0c */ /* 0x000fe2000c741270 */
[----:B------:R2:W-:Y:S01]  /*1e2c0*/  @P4 STG.E.U8 desc[UR22][R10.64], R3 ;  /* 0x000000030a004986 */ /* 0x0005e2000c101116 */
[C---:B------:R-:W-:Y:S01]  /*1e2d0*/  IMAD R37, R74.reuse, UR5, RZ ;  /* 0x000000054a257c24 */ /* 0x040fe2000f8e02ff */
[C---:B-1----:R-:W-:Y:S02]  /*1e2e0*/  IADD3 R8, P5, PT, R77.reuse, R22, RZ ;  /* 0x000000164d087210 */ /* 0x042fe40007fbe0ff */
[----:B------:R-:W-:Y:S01]  /*1e2f0*/  @P3 STG.E.U8 desc[UR22][R12.64], R23 ;  /* 0x000000170c003986 */ /* 0x000fe2000c101116 */
[----:B------:R-:W-:Y:S02]  /*1e300*/  ISETP.LT.AND P3, PT, R74, UR11, !P0 ;  /* 0x0000000b4a007c0c */ /* 0x000fe4000c761270 */
[----:B------:R-:W-:Y:S02]  /*1e310*/  LEA.HI.X.SX32 R9, R77, R0, 0x1, P5 ;  /* 0x000000004d097211 */ /* 0x000fe400028f0eff */
[----:B--2---:R-:W-:Y:S01]  /*1e320*/  IADD3 R10, P4, PT, R35, R22, RZ ;  /* 0x00000016230a7210 */ /* 0x004fe20007f9e0ff */
[----:B------:R-:W-:-:S02]  /*1e330*/  IMAD R3, R68, UR5, RZ ;  /* 0x0000000544037c24 */ /* 0x000fc4000f8e02ff */
[----:B------:R1:W-:Y:S01]  /*1e340*/  @P1 STG.E.U8 desc[UR22][R8.64], R21 ;  /* 0x0000001508001986 */ /* 0x0003e2000c101116 */
[----:B------:R-:W-:Y:S02]  /*1e350*/  LEA.HI.X.SX32 R11, R35, R0, 0x1, P4 ;  /* 0x00000000230b7211 */ /* 0x000fe400020f0eff */
[----:B------:R-:W-:Y:S02]  /*1e360*/  ISETP.LT.AND P1, PT, R68, UR11, !P0 ;  /* 0x0000000b44007c0c */ /* 0x000fe4000c721270 */
[C---:B------:R-:W-:Y:S01]  /*1e370*/  ISETP.LT.AND P4, PT, R82.reuse, UR11, !P0 ;  /* 0x0000000b52007c0c */ /* 0x040fe2000c781270 */
[----:B------:R-:W-:Y:S01]  /*1e380*/  IMAD R82, R82, UR5, RZ ;  /* 0x0000000552527c24 */ /* 0x000fe2000f8e02ff */
[----:B------:R2:W-:Y:S01]  /*1e390*/  @P2 STG.E.U8 desc[UR22][R10.64], R20 ;  /* 0x000000140a002986 */ /* 0x0005e2000c101116 */
[----:B-1----:R-:W-:-:S04]  /*1e3a0*/  IADD3 R8, P5, PT, R37, R22, RZ ;  /* 0x0000001625087210 */ /* 0x002fc80007fbe0ff */
[----:B------:R-:W-:Y:S02]  /*1e3b0*/  LEA.HI.X.SX32 R9, R37, R0, 0x1, P5 ;  /* 0x0000000025097211 */ /* 0x000fe400028f0eff */
[----:B--2---:R-:W-:-:S03]  /*1e3c0*/  IADD3 R10, P2, PT, R3, R22, RZ ;  /* 0x00000016030a7210 */ /* 0x004fc60007f5e0ff */
[----:B------:R1:W-:Y:S01]  /*1e3d0*/  @P3 STG.E.U8 desc[UR22][R8.64], R15 ;  /* 0x0000000f08003986 */ /* 0x0003e2000c101116 */
[C---:B0-----:R-:W-:Y:S02]  /*1e3e0*/  PRMT R45, R4.reuse, 0x7770, RZ ;  /* 0x00007770042d7816 */ /* 0x041fe400000000ff */
[----:B------:R-:W-:Y:S02]  /*1e3f0*/  LEA.HI.X.SX32 R11, R3, R0, 0x1, P2 ;  /* 0x00000000030b7211 */ /* 0x000fe400010f0eff */
[C---:B------:R-:W-:Y:S01]  /*1e400*/  ISETP.LT.AND P2, PT, R81.reuse, UR11, !P0 ;  /* 0x0000000b51007c0c */ /* 0x040fe2000c741270 */
[----:B------:R-:W-:Y:S01]  /*1e410*/  IMAD R81, R81, UR5, RZ ;  /* 0x0000000551517c24 */ /* 0x000fe2000f8e02ff */
[----:B------:R-:W-:Y:S02]  /*1e420*/  PRMT R43, R4, 0x7771, RZ ;  /* 0x00007771042b7816 */ /* 0x000fe400000000ff */
[----:B-1----:R-:W-:Y:S01]  /*1e430*/  IADD3 R8, P3, PT, R82, R22, RZ ;  /* 0x0000001652087210 */ /* 0x002fe20007f7e0ff */
[----:B------:R0:W-:Y:S01]  /*1e440*/  @P1 STG.E.U8 desc[UR22][R10.64], R45 ;  /* 0x0000002d0a001986 */ /* 0x0001e2000c101116 */
[----:B------:R-:W-:-:S02]  /*1e450*/  PRMT R12, R7, 0x7773, RZ ;  /* 0x00007773070c7816 */ /* 0x000fc400000000ff */
[----:B------:R-:W-:Y:S02]  /*1e460*/  LEA.HI.X.SX32 R9, R82, R0, 0x1, P3 ;  /* 0x0000000052097211 */ /* 0x000fe400018f0eff */
[C---:B------:R-:W-:Y:S02]  /*1e470*/  PRMT R3, R7.reuse, 0x7772, RZ ;  /* 0x0000777207037816 */ /* 0x040fe400000000ff */
[C---:B------:R-:W-:Y:S02]  /*1e480*/  PRMT R13, R7.reuse, 0x7771, RZ ;  /* 0x00007771070d7816 */ /* 0x040fe400000000ff */
[----:B------:R-:W-:Y:S01]  /*1e490*/  PRMT R15, R7, 0x7770, RZ ;  /* 0x00007770070f7816 */ /* 0x000fe200000000ff */
[----:B------:R-:W-:Y:S01]  /*1e4a0*/  IMAD R7, R84, UR5, RZ ;  /* 0x0000000554077c24 */ /* 0x000fe2000f8e02ff */
[C---:B------:R-:W-:Y:S02]  /*1e4b0*/  PRMT R37, R4.reuse, 0x7773, RZ ;  /* 0x0000777304257816 */ /* 0x040fe400000000ff */
[----:B------:R-:W-:-:S02]  /*1e4c0*/  PRMT R39, R4, 0x7772, RZ ;  /* 0x0000777204277816 */ /* 0x000fc400000000ff */
[----:B------:R-:W-:Y:S02]  /*1e4d0*/  ISETP.LT.AND P1, PT, R84, UR11, !P0 ;  /* 0x0000000b54007c0c */ /* 0x000fe4000c721270 */
[----:B------:R-:W-:Y:S01]  /*1e4e0*/  IADD3 R4, P3, PT, R81, R22, RZ ;  /* 0x0000001651047210 */ /* 0x000fe20007f7e0ff */
[----:B------:R1:W-:Y:S01]  /*1e4f0*/  @P4 STG.E.U8 desc[UR22][R8.64], R43 ;  /* 0x0000002b08004986 */ /* 0x0003e2000c101116 */
[C---:B------:R-:W-:Y:S02]  /*1e500*/  PRMT R23, R5.reuse, 0x7773, RZ ;  /* 0x0000777305177816 */ /* 0x040fe400000000ff */
[C---:B------:R-:W-:Y:S02]  /*1e510*/  PRMT R36, R5.reuse, 0x7772, RZ ;  /* 0x0000777205247816 */ /* 0x040fe400000000ff */
[C---:B------:R-:W-:Y:S02]  /*1e520*/  PRMT R38, R5.reuse, 0x7771, RZ ;  /* 0x0000777105267816 */ /* 0x040fe400000000ff */
[----:B------:R-:W-:-:S02]  /*1e530*/  PRMT R40, R5, 0x7770, RZ ;  /* 0x0000777005287816 */ /* 0x000fc400000000ff */
[C---:B------:R-:W-:Y:S02]  /*1e540*/  PRMT R14, R6.reuse, 0x7773, RZ ;  /* 0x00007773060e7816 */ /* 0x040fe400000000ff */
[C---:B------:R-:W-:Y:S02]  /*1e550*/  PRMT R20, R6.reuse, 0x7772, RZ ;  /* 0x0000777206147816 */ /* 0x040fe400000000ff */
[C---:B------:R-:W-:Y:S02]  /*1e560*/  PRMT R21, R6.reuse, 0x7771, RZ ;  /* 0x0000777106157816 */ /* 0x040fe400000000ff */
[----:B------:R-:W-:Y:S02]  /*1e570*/  PRMT R35, R6, 0x7770, RZ ;  /* 0x0000777006237816 */ /* 0x000fe400000000ff */
[C---:B------:R-:W-:Y:S01]  /*1e580*/  ISETP.LT.AND P4, PT, R85.reuse, UR11, !P0 ;  /* 0x0000000b55007c0c */ /* 0x040fe2000c781270 */
[----:B------:R-:W-:Y:S01]  /*1e590*/  IMAD R85, R85, UR5, RZ ;  /* 0x0000000555557c24 */ /* 0x000fe2000f8e02ff */
[----:B------:R-:W-:Y:S01]  /*1e5a0*/  IADD3 R6, P5, PT, R7, R22, RZ ;  /* 0x0000001607067210 */ /* 0x000fe20007fbe0ff */
[----:B0-----:R-:W-:Y:S01]  /*1e5b0*/  IMAD R11, R86, UR5, RZ ;  /* 0x00000005560b7c24 */ /* 0x001fe2000f8e02ff */
[----:B------:R-:W-:-:S02]  /*1e5c0*/  LEA.HI.X.SX32 R5, R81, R0, 0x1, P3 ;  /* 0x0000000051057211 */ /* 0x000fc400018f0eff */
[----:B------:R-:W-:Y:S02]  /*1e5d0*/  ISETP.LT.AND P3, PT, R86, UR11, !P0 ;  /* 0x0000000b56007c0c */ /* 0x000fe4000c761270 */
[----:B------:R-:W-:Y:S01]  /*1e5e0*/  LEA.HI.X.SX32 R7, R7, R0, 0x1, P5 ;  /* 0x0000000007077211 */ /* 0x000fe200028f0eff */
[----:B------:R0:W-:Y:S01]  /*1e5f0*/  @P2 STG.E.U8 desc[UR22][R4.64], R39 ;  /* 0x0000002704002986 */ /* 0x0001e2000c101116 */
[----:B-1----:R-:W-:-:S03]  /*1e600*/  IADD3 R8, P6, PT, R85, R22, RZ ;  /* 0x0000001655087210 */ /* 0x002fc60007fde0ff */
[----:B------:R1:W-:Y:S01]  /*1e610*/  @P1 STG.E.U8 desc[UR22][R6.64], R37 ;  /* 0x0000002506001986 */ /* 0x0003e2000c101116 */
[----:B------:R-:W-:Y:S02]  /*1e620*/  LEA.HI.X.SX32 R9, R85, R0, 0x1, P6 ;  /* 0x0000000055097211 */ /* 0x000fe400030f0eff */
[----:B------:R-:W-:Y:S02]  /*1e630*/  ISETP.LT.AND P1, PT, R87, UR11, !P0 ;  /* 0x0000000b57007c0c */ /* 0x000fe4000c721270 */
[----:B0-----:R-:W-:Y:S01]  /*1e640*/  IADD3 R4, P2, PT, R11, R22, RZ ;  /* 0x000000160b047210 */ /* 0x001fe20007f5e0ff */
[----:B------:R-:W-:-:S03]  /*1e650*/  IMAD R87, R87, UR5, RZ ;  /* 0x0000000557577c24 */ /* 0x000fc6000f8e02ff */
[----:B------:R-:W-:Y:S01]  /*1e660*/  LEA.HI.X.SX32 R5, R11, R0, 0x1, P2 ;  /* 0x000000000b057211 */ /* 0x000fe200010f0eff */
[----:B------:R-:W-:Y:S01]  /*1e670*/  @P4 STG.E.U8 desc[UR22][R8.64], R40 ;  /* 0x0000002808004986 */ /* 0x000fe2000c101116 */
[----:B------:R-:W-:-:S03]  /*1e680*/  IMAD R11, R88, UR5, RZ ;  /* 0x00000005580b7c24 */ /* 0x000fc6000f8e02ff */
[----:B------:R0:W-:Y:S01]  /*1e690*/  @P3 STG.E.U8 desc[UR22][R4.64], R38 ;  /* 0x0000002604003986 */ /* 0x0001e2000c101116 */
[C---:B------:R-:W-:Y:S01]  /*1e6a0*/  ISETP.LT.AND P3, PT, R89.reuse, UR11, !P0 ;  /* 0x0000000b59007c0c */ /* 0x040fe2000c761270 */
[----:B------:R-:W-:Y:S01]  /*1e6b0*/  IMAD R89, R89, UR5, RZ ;  /* 0x0000000559597c24 */ /* 0x000fe2000f8e02ff */
[----:B------:R-:W-:Y:S02]  /*1e6c0*/  ISETP.LT.AND P2, PT, R88, UR11, !P0 ;  /* 0x0000000b58007c0c */ /* 0x000fe4000c741270 */
[-C--:B-1----:R-:W-:Y:S02]  /*1e6d0*/  IADD3 R6, P5, PT, R11, R22.reuse, RZ ;  /* 0x000000160b067210 */ /* 0x082fe40007fbe0ff */
[----:B0-----:R-:W-:-:S04]  /*1e6e0*/  IADD3 R4, P4, PT, R87, R22, RZ ;  /* 0x0000001657047210 */ /* 0x001fc80007f9e0ff */
[-C--:B------:R-:W-:Y:S02]  /*1e6f0*/  LEA.HI.X.SX32 R5, R87, R0.reuse, 0x1, P4 ;  /* 0x0000000057057211 */ /* 0x080fe400020f0eff */
[----:B------:R-:W-:-:S03]  /*1e700*/  LEA.HI.X.SX32 R7, R11, R0, 0x1, P5 ;  /* 0x000000000b077211 */ /* 0x000fc600028f0eff */
[----:B------:R0:W-:Y:S01]  /*1e710*/  @P1 STG.E.U8 desc[UR22][R4.64], R36 ;  /* 0x0000002404001986 */ /* 0x0001e2000c101116 */
[C---:B---3--:R-:W-:Y:S01]  /*1e720*/  IMAD R37, R90.reuse, UR5, RZ ;  /* 0x000000055a257c24 */ /* 0x048fe2000f8e02ff */
[----:B------:R-:W-:Y:S02]  /*1e730*/  ISETP.LT.AND P4, PT, R90, UR11, !P0 ;  /* 0x0000000b5a007c0c */ /* 0x000fe4000c781270 */
[----:B------:R1:W-:Y:S01]  /*1e740*/  @P2 STG.E.U8 desc[UR22][R6.64], R23 ;  /* 0x0000001706002986 */ /* 0x0003e2000c101116 */
[----:B0-----:R-:W-:-:S04]  /*1e750*/  IADD3 R4, P5, PT, R89, R22, RZ ;  /* 0x0000001659047210 */ /* 0x001fc80007fbe0ff */
[----:B------:R-:W-:Y:S01]  /*1e760*/  LEA.HI.X.SX32 R5, R89, R0, 0x1, P5 ;  /* 0x0000000059057211 */ /* 0x000fe200028f0eff */
[C---:B----4-:R-:W-:Y:S01]  /*1e770*/  IMAD R11, R92.reuse, UR5, RZ ;  /* 0x000000055c0b7c24 */ /* 0x050fe2000f8e02ff */
[----:B------:R-:W-:-:S03]  /*1e780*/  ISETP.LT.AND P1, PT, R92, UR11, !P0 ;  /* 0x0000000b5c007c0c */ /* 0x000fc6000c721270 */
[----:B------:R0:W-:Y:S01]  /*1e790*/  @P3 STG.E.U8 desc[UR22][R4.64], R35 ;  /* 0x0000002304003986 */ /* 0x0001e2000c101116 */
[-C--:B------:R-:W-:Y:S02]  /*1e7a0*/  IADD3 R8, P6, PT, R37, R22.reuse, RZ ;  /* 0x0000001625087210 */ /* 0x080fe40007fde0ff */
[----:B-1----:R-:W-:Y:S02]  /*1e7b0*/  IADD3 R6, P2, PT, R11, R22, RZ ;  /* 0x000000160b067210 */ /* 0x002fe40007f5e0ff */
[-C--:B------:R-:W-:Y:S01]  /*1e7c0*/  LEA.HI.X.SX32 R9, R37, R0.reuse, 0x1, P6 ;  /* 0x0000000025097211 */ /* 0x080fe200030f0eff */
[----:B0-----:R-:W2:Y:S01]  /*1e7d0*/  LDL.LU R35, [R1+0x18] ;  /* 0x0000180001237983 */ /* 0x001ea20000300800 */
[----:B------:R-:W-:Y:S01]  /*1e7e0*/  LEA.HI.X.SX32 R7, R11, R0, 0x1, P2 ;  /* 0x000000000b077211 */ /* 0x000fe200010f0eff */
[C---:B-----5:R-:W-:Y:S02]  /*1e7f0*/  IMAD R11, R49.reuse, UR5, RZ ;  /* 0x00000005310b7c24 */ /* 0x060fe4000f8e02ff */
[----:B------:R-:W-:Y:S01]  /*1e800*/  @P4 STG.E.U8 desc[UR22][R8.64], R21 ;  /* 0x0000001508004986 */ /* 0x000fe2000c101116 */
[----:B------:R-:W-:-:S03]  /*1e810*/  ISETP.LT.AND P4, PT, R49, UR11, !P0 ;  /* 0x0000000b31007c0c */ /* 0x000fc6000c781270 */
[----:B------:R-:W3:Y:S04]  /*1e820*/  LDL.LU R38, [R1+0x1c] ;  /* 0x00001c0001267983 */ /* 0x000ee80000300800 */
[----:B------:R0:W-:Y:S01]  /*1e830*/  @P1 STG.E.U8 desc[UR22][R6.64], R20 ;  /* 0x0000001406001986 */ /* 0x0001e2000c101116 */
[----:B------:R-:W-:-:S03]  /*1e840*/  IADD3 R4, P1, PT, R11, R22, RZ ;  /* 0x000000160b047210 */ /* 0x000fc60007f3e0ff */
[----:B------:R-:W4:Y:S01]  /*1e850*/  LDL.LU R10, [R1+0x20] ;  /* 0x00002000010a7983 */ /* 0x000f220000300800 */
[----:B------:R-:W-:-:S03]  /*1e860*/  LEA.HI.X.SX32 R5, R11, R0, 0x1, P1 ;  /* 0x000000000b057211 */ /* 0x000fc600008f0eff */
[----:B0-----:R-:W5:Y:S04]  /*1e870*/  LDL.LU R20, [R1+0x24] ;  /* 0x0000240001147983 */ /* 0x001f680000300800 */
[----:B------:R0:W-:Y:S04]  /*1e880*/  @P4 STG.E.U8 desc[UR22][R4.64], R14 ;  /* 0x0000000e04004986 */ /* 0x0001e8000c101116 */
[----:B0-----:R-:W5:Y:S01]  /*1e890*/  LDL.LU R14, [R1+0x28] ;  /* 0x00002800010e7983 */ /* 0x001f620000300800 */
[C---:B------:R-:W-:Y:S01]  /*1e8a0*/  IMAD R37, R48.reuse, UR5, RZ ;  /* 0x0000000530257c24 */ /* 0x040fe2000f8e02ff */
[----:B------:R-:W-:Y:S01]  /*1e8b0*/  ISETP.LT.AND P3, PT, R48, UR11, !P0 ;  /* 0x0000000b30007c0c */ /* 0x000fe2000c761270 */
[C---:B------:R-:W-:Y:S01]  /*1e8c0*/  IMAD R23, R47.reuse, UR5, RZ ;  /* 0x000000052f177c24 */ /* 0x040fe2000f8e02ff */
[----:B------:R-:W-:Y:S01]  /*1e8d0*/  ISETP.LT.AND P2, PT, R47, UR11, !P0 ;  /* 0x0000000b2f007c0c */ /* 0x000fe2000c741270 */
[----:B------:R-:W-:Y:S01]  /*1e8e0*/  IMAD R11, R46, UR5, RZ ;  /* 0x000000052e0b7c24 */ /* 0x000fe2000f8e02ff */
[-C--:B------:R-:W-:Y:S01]  /*1e8f0*/  IADD3 R6, P5, PT, R37, R22.reuse, RZ ;  /* 0x0000001625067210 */ /* 0x080fe20007fbe0ff */
[----:B------:R-:W-:Y:S01]  /*1e900*/  IMAD R21, R44, UR5, RZ ;  /* 0x000000052c157c24 */ /* 0x000fe2000f8e02ff */
[----:B------:R-:W-:Y:S01]  /*1e910*/  ISETP.LT.AND P1, PT, R46, UR11, !P0 ;  /* 0x0000000b2e007c0c */ /* 0x000fe2000c721270 */
[----:B------:R-:W5:Y:S01]  /*1e920*/  LDL.LU R36, [R1+0x2c] ;  /* 0x00002c0001247983 */ /* 0x000f620000300800 */
[----:B------:R-:W-:-:S02]  /*1e930*/  IADD3 R8, P6, PT, R23, R22, RZ ;  /* 0x0000001617087210 */ /* 0x000fc40007fde0ff */
[----:B------:R-:W-:Y:S02]  /*1e940*/  LEA.HI.X.SX32 R7, R37, R0, 0x1, P5 ;  /* 0x0000000025077211 */ /* 0x000fe400028f0eff */
[----:B------:R-:W-:Y:S02]  /*1e950*/  IADD3 R4, P4, PT, R11, R22, RZ ;  /* 0x000000160b047210 */ /* 0x000fe40007f9e0ff */
[-C--:B------:R-:W-:Y:S01]  /*1e960*/  LEA.HI.X.SX32 R9, R23, R0.reuse, 0x1, P6 ;  /* 0x0000000017097211 */ /* 0x080fe200030f0eff */
[----:B------:R0:W-:Y:S01]  /*1e970*/  @P3 STG.E.U8 desc[UR22][R6.64], R15 ;  /* 0x0000000f06003986 */ /* 0x0001e2000c101116 */
[----:B------:R-:W-:Y:S02]  /*1e980*/  LEA.HI.X.SX32 R5, R11, R0, 0x1, P4 ;  /* 0x000000000b057211 */ /* 0x000fe400020f0eff */
[----:B------:R-:W-:Y:S01]  /*1e990*/  ISETP.LT.AND P3, PT, R44, UR11, !P0 ;  /* 0x0000000b2c007c0c */ /* 0x000fe2000c761270 */
[----:B------:R-:W-:Y:S01]  /*1e9a0*/  @P2 STG.E.U8 desc[UR22][R8.64], R13 ;  /* 0x0000000d08002986 */ /* 0x000fe2000c101116 */
[C---:B------:R-:W-:Y:S01]  /*1e9b0*/  IMAD R11, R42.reuse, UR5, RZ ;  /* 0x000000052a0b7c24 */ /* 0x040fe2000f8e02ff */
[----:B------:R-:W-:-:S02]  /*1e9c0*/  ISETP.LT.AND P2, PT, R42, UR11, !P0 ;  /* 0x0000000b2a007c0c */ /* 0x000fc4000c741270 */
[----:B------:R1:W-:Y:S01]  /*1e9d0*/  @P1 STG.E.U8 desc[UR22][R4.64], R3 ;  /* 0x0000000304001986 */ /* 0x0003e2000c101116 */
[----:B0-----:R-:W-:-:S04]  /*1e9e0*/  IADD3 R6, P4, PT, R21, R22, RZ ;  /* 0x0000001615067210 */ /* 0x001fc80007f9e0ff */
[----:B------:R-:W-:Y:S02]  /*1e9f0*/  LEA.HI.X.SX32 R7, R21, R0, 0x1, P4 ;  /* 0x0000000015077211 */ /* 0x000fe400020f0eff */
[----:B-1----:R-:W-:-:S03]  /*1ea00*/  IADD3 R4, P6, PT, R11, R22, RZ ;  /* 0x000000160b047210 */ /* 0x002fc60007fde0ff */
[----:B------:R0:W-:Y:S01]  /*1ea10*/  @P3 STG.E.U8 desc[UR22][R6.64], R12 ;  /* 0x0000000c06003986 */ /* 0x0001e2000c101116 */
[C---:B------:R-:W-:Y:S02]  /*1ea20*/  PRMT R28, R16.reuse, 0x7770, RZ ;  /* 0x00007770101c7816 */ /* 0x040fe400000000ff */
[----:B------:R-:W-:Y:S02]  /*1ea30*/  LEA.HI.X.SX32 R5, R11, R0, 0x1, P6 ;  /* 0x000000000b057211 */ /* 0x000fe400030f0eff */
[----:B------:R-:W-:-:S03]  /*1ea40*/  PRMT R25, R16, 0x7771, RZ ;  /* 0x0000777110197816 */ /* 0x000fc600000000ff */
[----:B------:R1:W-:Y:S01]  /*1ea50*/  @P2 STG.E.U8 desc[UR22][R4.64], R28 ;  /* 0x0000001c04002986 */ /* 0x0003e2000c101116 */
[C---:B--2---:R-:W-:Y:S01]  /*1ea60*/  IMAD R23, R35.reuse, UR5, RZ ;  /* 0x0000000523177c24 */ /* 0x044fe2000f8e02ff */
[----:B------:R-:W-:Y:S02]  /*1ea70*/  ISETP.LT.AND P1, PT, R35, UR11, !P0 ;  /* 0x0000000b23007c0c */ /* 0x000fe4000c721270 */
[----:B------:R-:W2:Y:S02]  /*1ea80*/  LDL.LU R35, [R1+0x30] ;  /* 0x0000300001237983 */ /* 0x000ea40000300800 */
[----:B------:R-:W-:Y:S01]  /*1ea90*/  IADD3 R8, P5, PT, R23, R22, RZ ;  /* 0x0000001617087210 */ /* 0x000fe20007fbe0ff */
[----:B---3--:R-:W-:-:S03]  /*1eaa0*/  IMAD R15, R38, UR5, RZ ;  /* 0x00000005260f7c24 */ /* 0x008fc6000f8e02ff */
[----:B------:R-:W-:Y:S02]  /*1eab0*/  LEA.HI.X.SX32 R9, R23, R0, 0x1, P5 ;  /* 0x0000000017097211 */ /* 0x000fe400028f0eff */
[----:B------:R-:W3:Y:S01]  /*1eac0*/  LDL.LU R23, [R1+0x34] ;  /* 0x0000340001177983 */ /* 0x000ee20000300800 */
[----:B0-----:R-:W-:Y:S01]  /*1ead0*/  IADD3 R6, P3, PT, R15, R22, RZ ;  /* 0x000000160f067210 */ /* 0x001fe20007f7e0ff */
[----:B----4-:R-:W-:-:S03]  /*1eae0*/  IMAD R3, R10, UR5, RZ ;  /* 0x000000050a037c24 */ /* 0x010fc6000f8e02ff */
[----:B------:R-:W-:Y:S01]  /*1eaf0*/  LEA.HI.X.SX32 R7, R15, R0, 0x1, P3 ;  /* 0x000000000f077211 */ /* 0x000fe200018f0eff */
[----:B------:R0:W-:Y:S01]  /*1eb00*/  @P1 STG.E.U8 desc[UR22][R8.64], R25 ;  /* 0x0000001908001986 */ /* 0x0001e2000c101116 */
[----:B------:R-:W-:Y:S02]  /*1eb10*/  ISETP.LT.AND P5, PT, R10, UR11, !P0 ;  /* 0x0000000b0a007c0c */ /* 0x000fe4000c7a1270 */
[C---:B------:R-:W-:Y:S01]  /*1eb20*/  IADD3 R10, P3, PT, R3.reuse, R22, RZ ;  /* 0x00000016030a7210 */ /* 0x040fe20007f7e0ff */
[----:B-1----:R-:W4:Y:S01]  /*1eb30*/  LDL.LU R28, [R1+0x38] ;  /* 0x00003800011c7983 */ /* 0x002f220000300800 */
[C---:B-----5:R-:W-:Y:S01]  /*1eb40*/  ISETP.LT.AND P1, PT, R20.reuse, UR11, !P0 ;  /* 0x0000000b14007c0c */ /* 0x060fe2000c721270 */
[----:B------:R-:W-:Y:S02]  /*1eb50*/  IMAD R13, R20, UR5, RZ ;  /* 0x00000005140d7c24 */ /* 0x000fe4000f8e02ff */
[----:B------:R-:W5:Y:S01]  /*1eb60*/  LDL.LU R20, [R1+0x3c] ;  /* 0x00003c0001147983 */ /* 0x000f620000300800 */
[----:B------:R-:W-:-:S02]  /*1eb70*/  LEA.HI.X.SX32 R11, R3, R0, 0x1, P3 ;  /* 0x00000000030b7211 */ /* 0x000fc400018f0eff */
[C---:B------:R-:W-:Y:S01]  /*1eb80*/  ISETP.LT.AND P2, PT, R14.reuse, UR11, !P0 ;  /* 0x0000000b0e007c0c */ /* 0x040fe2000c741270 */
[----:B------:R-:W-:Y:S02]  /*1eb90*/  IMAD R3, R14, UR5, RZ ;  /* 0x000000050e037c24 */ /* 0x000fe4000f8e02ff */
[----:B------:R-:W4:Y:S01]  /*1eba0*/  LDL.LU R14, [R1+0x40] ;  /* 0x00004000010e7983 */ /* 0x000f220000300800 */
[----:B------:R-:W-:Y:S02]  /*1ebb0*/  ISETP.LT.AND P4, PT, R38, UR11, !P0 ;  /* 0x0000000b26007c0c */ /* 0x000fe4000c781270 */
[C---:B------:R-:W-:Y:S01]  /*1ebc0*/  PRMT R24, R16.reuse, 0x7772, RZ ;  /* 0x0000777210187816 */ /* 0x040fe200000000ff */
[----:B0-----:R-:W4:Y:S01]  /*1ebd0*/  LDL.LU R25, [R1+0x44] ;  /* 0x0000440001197983 */ /* 0x001f220000300800 */
[----:B------:R-:W-:Y:S02]  /*1ebe0*/  PRMT R2, R16, 0x7773, RZ ;  /* 0x0000777310027816 */ /* 0x000fe400000000ff */
[----:B------:R-:W-:-:S02]  /*1ebf0*/  PRMT R31, R17, 0x7770, RZ ;  /* 0x00007770111f7816 */ /* 0x000fc400000000ff */
[----:B------:R-:W-:Y:S01]  /*1ec00*/  PRMT R27, R17, 0x7771, RZ ;  /* 0x00007771111b7816 */ /* 0x000fe200000000ff */
[C---:B------:R-:W-:Y:S01]  /*1ec10*/  IMAD R15, R36.reuse, UR5, RZ ;  /* 0x00000005240f7c24 */ /* 0x040fe2000f8e02ff */
[----:B------:R-:W-:Y:S01]  /*1ec20*/  ISETP.LT.AND P3, PT, R36, UR11, !P0 ;  /* 0x0000000b24007c0c */ /* 0x000fe2000c761270 */
[----:B------:R-:W4:Y:S04]  /*1ec30*/  LDL.LU R21, [R1+0x48] ;  /* 0x0000480001157983 */ /* 0x000f280000300800 */
[----:B------:R0:W-:Y:S01]  /*1ec40*/  @P4 STG.E.U8 desc[UR22][R6.64], R24 ;  /* 0x0000001806004986 */ /* 0x0001e2000c101116 */
[----:B------:R-:W-:-:S04]  /*1ec50*/  IADD3 R4, P4, PT, R13, R22, RZ ;  /* 0x000000160d047210 */ /* 0x000fc80007f9e0ff */
[----:B------:R-:W-:Y:S02]  /*1ec60*/  LEA.HI.X.SX32 R5, R13, R0, 0x1, P4 ;  /* 0x000000000d057211 */ /* 0x000fe400020f0eff */
[C---:B0-----:R-:W-:Y:S01]  /*1ec70*/  IADD3 R6, P6, PT, R3.reuse, R22, RZ ;  /* 0x0000001603067210 */ /* 0x041fe20007fde0ff */
[----:B------:R0:W-:Y:S03]  /*1ec80*/  @P5 STG.E.U8 desc[UR22][R10.64], R2 ;  /* 0x000000020a005986 */ /* 0x0001e6000c101116 */
[----:B------:R-:W-:Y:S01]  /*1ec90*/  LEA.HI.X.SX32 R7, R3, R0, 0x1, P6 ;  /* 0x0000000003077211 */ /* 0x000fe200030f0eff */
[----:B------:R1:W-:Y:S01]  /*1eca0*/  @P1 STG.E.U8 desc[UR22][R4.64], R31 ;  /* 0x0000001f04001986 */ /* 0x0003e2000c101116 */
[----:B------:R-:W-:-:S03]  /*1ecb0*/  IADD3 R8, P5, PT, R15, R22, RZ ;  /* 0x000000160f087210 */ /* 0x000fc60007fbe0ff */
[----:B------:R-:W-:Y:S01]  /*1ecc0*/  @P2 STG.E.U8 desc[UR22][R6.64], R27 ;  /* 0x0000001b06002986 */ /* 0x000fe2000c101116 */
[----:B------:R-:W-:Y:S02]  /*1ecd0*/  PRMT R26, R17, 0x7772, RZ ;  /* 0x00007772111a7816 */ /* 0x000fe400000000ff */
[----:B------:R-:W-:Y:S02]  /*1ece0*/  LEA.HI.X.SX32 R9, R15, R0, 0x1, P5 ;  /* 0x000000000f097211 */ /* 0x000fe400028f0eff */
[----:B------:R-:W-:-:S03]  /*1ecf0*/  PRMT R16, R17, 0x7773, RZ ;  /* 0x0000777311107816 */ /* 0x000fc600000000ff */
[----:B------:R-:W-:Y:S01]  /*1ed00*/  @P3 STG.E.U8 desc[UR22][R8.64], R26 ;  /* 0x0000001a08003986 */ /* 0x000fe2000c101116 */
[C---:B--2---:R-:W-:Y:S01]  /*1ed10*/  IMAD R13, R35.reuse, UR5, RZ ;  /* 0x00000005230d7c24 */ /* 0x044fe2000f8e02ff */
[----:B------:R-:W-:-:S04]  /*1ed20*/  ISETP.LT.AND P4, PT, R35, UR11, !P0 ;  /* 0x0000000b23007c0c */ /* 0x000fc8000c781270 */
[----:B------:R-:W-:Y:S02]  /*1ed30*/  IADD3 R12, P1, PT, R13, R22, RZ ;  /* 0x000000160d0c7210 */ /* 0x000fe40007f3e0ff */
[C---:B---3--:R-:W-:Y:S01]  /*1ed40*/  ISETP.LT.AND P2, PT, R23.reuse, UR11, !P0 ;  /* 0x0000000b17007c0c */ /* 0x048fe2000c741270 */
[----:B------:R-:W-:Y:S02]  /*1ed50*/  IMAD R3, R23, UR5, RZ ;  /* 0x0000000517037c24 */ /* 0x000fe4000f8e02ff */
[----:B------:R-:W2:Y:S01]  /*1ed60*/  LDL.LU R23, [R1+0x4c] ;  /* 0x00004c0001177983 */ /* 0x000ea20000300800 */
[----:B------:R-:W-:-:S03]  /*1ed70*/  LEA.HI.X.SX32 R13, R13, R0, 0x1, P1 ;  /* 0x000000000d0d7211 */ /* 0x000fc600008f0eff */
[----:B------:R-:W3:Y:S01]  /*1ed80*/  LDL.LU R24, [R1+0x54] ;  /* 0x0000540001187983 */ /* 0x000ee20000300800 */
[----:B0-----:R-:W-:-:S03]  /*1ed90*/  IADD3 R2, P1, PT, R3, R22, RZ ;  /* 0x0000001603027210 */ /* 0x001fc60007f3e0ff */
[----:B------:R0:W-:Y:S01]  /*1eda0*/  @P4 STG.E.U8 desc[UR22][R12.64], R16 ;  /* 0x000000100c004986 */ /* 0x0001e2000c101116 */
[----:B------:R-:W-:Y:S02]  /*1edb0*/  LEA.HI.X.SX32 R3, R3, R0, 0x1, P1 ;  /* 0x0000000003037211 */ /* 0x000fe400008f0eff */
[C---:B-----5:R-:W-:Y:S01]  /*1edc0*/  ISETP.LT.AND P4, PT, R20.reuse, UR11, !P0 ;  /* 0x0000000b14007c0c */ /* 0x060fe2000c781270 */
[----:B-1----:R-:W-:Y:S02]  /*1edd0*/  IMAD R5, R20, UR5, RZ ;  /* 0x0000000514057c24 */ /* 0x002fe4000f8e02ff */
[----:B------:R-:W5:Y:S01]  /*1ede0*/  LDL.LU R20, [R1+0x58] ;  /* 0x0000580001147983 */ /* 0x000f620000300800 */
[C---:B----4-:R-:W-:Y:S01]  /*1edf0*/  ISETP.LT.AND P1, PT, R14.reuse, UR11, !P0 ;  /* 0x0000000b0e007c0c */ /* 0x050fe2000c721270 */
[----:B------:R-:W-:Y:S02]  /*1ee00*/  IMAD R15, R14, UR5, RZ ;  /* 0x000000050e0f7c24 */ /* 0x000fe4000f8e02ff */
[----:B------:R-:W4:Y:S04]  /*1ee10*/  LDL.LU R14, [R1+0x5c] ;  /* 0x00005c00010e7983 */ /* 0x000f280000300800 */
[----:B0-----:R-:W4:Y:S01]  /*1ee20*/  LDL.LU R16, [R1+0x60] ;  /* 0x0000600001107983 */ /* 0x001f220000300800 */
[C---:B------:R-:W-:Y:S01]  /*1ee30*/  IMAD R11, R28.reuse, UR5, RZ ;  /* 0x000000051c0b7c24 */ /* 0x040fe2000f8e02ff */
[----:B------:R-:W-:-:S02]  /*1ee40*/  ISETP.LT.AND P3, PT, R28, UR11, !P0 ;  /* 0x0000000b1c007c0c */ /* 0x000fc4000c761270 */
[C---:B------:R-:W-:Y:S01]  /*1ee50*/  PRMT R34, R18.reuse, 0x7770, RZ ;  /* 0x0000777012227816 */ /* 0x040fe200000000ff */
[----:B------:R-:W4:Y:S01]  /*1ee60*/  LDL.LU R26, [R1+0x64] ;  /* 0x00006400011a7983 */ /* 0x000f220000300800 */
[-C--:B------:R-:W-:Y:S02]  /*1ee70*/  IADD3 R10, P5, PT, R11, R22.reuse, RZ ;  /* 0x000000160b0a7210 */ /* 0x080fe40007fbe0ff */
[----:B------:R-:W-:Y:S01]  /*1ee80*/  IADD3 R8, P6, PT, R5, R22, RZ ;  /* 0x0000001605087210 */ /* 0x000fe20007fde0ff */
[----:B------:R0:W-:Y:S01]  /*1ee90*/  @P2 STG.E.U8 desc[UR22][R2.64], R34 ;  /* 0x0000002202002986 */ /* 0x0001e2000c101116 */
[----:B------:R-:W-:Y:S02]  /*1eea0*/  PRMT R29, R18, 0x7771, RZ ;  /* 0x00007771121d7816 */ /* 0x000fe400000000ff */
[----:B------:R-:W-:Y:S02]  /*1eeb0*/  LEA.HI.X.SX32 R11, R11, R0, 0x1, P5 ;  /* 0x000000000b0b7211 */ /* 0x000fe400028f0eff */
[----:B------:R-:W-:-:S02]  /*1eec0*/  IADD3 R12, P2, PT, R15, R22, RZ ;  /* 0x000000160f0c7210 */ /* 0x000fc40007f5e0ff */
[C---:B------:R-:W-:Y:S02]  /*1eed0*/  PRMT R17, R18.reuse, 0x7772, RZ ;  /* 0x0000777212117816 */ /* 0x040fe400000000ff */
[-C--:B------:R-:W-:Y:S01]  /*1eee0*/  LEA.HI.X.SX32 R9, R5, R0.reuse, 0x1, P6 ;  /* 0x0000000005097211 */ /* 0x080fe200030f0eff */
[----:B------:R1:W-:Y:S01]  /*1eef0*/  @P3 STG.E.U8 desc[UR22][R10.64], R29 ;  /* 0x0000001d0a003986 */ /* 0x0003e2000c101116 */
[----:B------:R-:W-:Y:S02]  /*1ef00*/  PRMT R30, R18, 0x7773, RZ ;  /* 0x00007773121e7816 */ /* 0x000fe400000000ff */
[----:B------:R-:W-:Y:S01]  /*1ef10*/  LEA.HI.X.SX32 R13, R15, R0, 0x1, P2 ;  /* 0x000000000f0d7211 */ /* 0x000fe200010f0eff */
[C---:B------:R-:W-:Y:S01]  /*1ef20*/  IMAD R15, R25.reuse, UR5, RZ ;  /* 0x00000005190f7c24 */ /* 0x040fe2000f8e02ff */
[----:B------:R-:W-:Y:S01]  /*1ef30*/  ISETP.LT.AND P3, PT, R25, UR11, !P0 ;  /* 0x0000000b19007c0c */ /* 0x000fe2000c761270 */
[----:B------:R1:W-:Y:S01]  /*1ef40*/  @P4 STG.E.U8 desc[UR22][R8.64], R17 ;  /* 0x0000001108004986 */ /* 0x0003e2000c101116 */
[C---:B------:R-:W-:Y:S01]  /*1ef50*/  ISETP.LT.AND P2, PT, R21.reuse, UR11, !P0 ;  /* 0x0000000b15007c0c */ /* 0x040fe2000c741270 */
[----:B------:R-:W-:-:S02]  /*1ef60*/  IMAD R21, R21, UR5, RZ ;  /* 0x0000000515157c24 */ /* 0x000fc4000f8e02ff */
[----:B------:R1:W-:Y:S01]  /*1ef70*/  @P1 STG.E.U8 desc[UR22][R12.64], R30 ;  /* 0x0000001e0c001986 */ /* 0x0003e2000c101116 */
[----:B0-----:R-:W-:Y:S02]  /*1ef80*/  IADD3 R2, P1, PT, R15, R22, RZ ;  /* 0x000000160f027210 */ /* 0x001fe40007f3e0ff */
[C---:B------:R-:W-:Y:S01]  /*1ef90*/  PRMT R18, R19.reuse, 0x7773, RZ ;  /* 0x0000777313127816 */ /* 0x040fe200000000ff */
[----:B------:R-:W4:Y:S01]  /*1efa0*/  LDL.LU R25, [R1+0x68] ;  /* 0x0000680001197983 */ /* 0x000f220000300800 */
[C---:B------:R-:W-:Y:S02]  /*1efb0*/  PRMT R32, R19.reuse, 0x7772, RZ ;  /* 0x0000777213207816 */ /* 0x040fe400000000ff */
[C---:B------:R-:W-:Y:S01]  /*1efc0*/  PRMT R33, R19.reuse, 0x7771, RZ ;  /* 0x0000777113217816 */ /* 0x040fe200000000ff */
[----:B------:R-:W0:Y:S01]  /*1efd0*/  LDS.128 R4, [R41+0x800] ;  /* 0x0008000029047984 */ /* 0x000e220000000c00 */
[----:B------:R-:W-:Y:S02]  /*1efe0*/  PRMT R19, R19, 0x7770, RZ ;  /* 0x0000777013137816 */ /* 0x000fe400000000ff */
[----:B------:R-:W-:-:S02]  /*1eff0*/  LEA.HI.X.SX32 R3, R15, R0, 0x1, P1 ;  /* 0x000000000f037211 */ /* 0x000fc400008f0eff */
[----:B-1----:R-:W-:-:S03]  /*1f000*/  IADD3 R10, P5, PT, R21, R22, RZ ;  /* 0x00000016150a7210 */ /* 0x002fc60007fbe0ff */
[----:B------:R-:W-:Y:S01]  /*1f010*/  @P3 STG.E.U8 desc[UR22][R2.64], R19 ;  /* 0x0000001302003986 */ /* 0x000fe2000c101116 */
[----:B------:R-:W-:-:S05]  /*1f020*/  LEA.HI.X.SX32 R11, R21, R0, 0x1, P5 ;  /* 0x00000000150b7211 */ /* 0x000fca00028f0eff */
[----:B------:R1:W-:Y:S01]  /*1f030*/  @P2 STG.E.U8 desc[UR22][R10.64], R33 ;  /* 0x000000210a002986 */ /* 0x0003e2000c101116 */
[C---:B--2---:R-:W-:Y:S01]  /*1f040*/  ISETP.LT.AND P4, PT, R23.reuse, UR11, !P0 ;  /* 0x0000000b17007c0c */ /* 0x044fe2000c781270 */
[----:B------:R-:W-:Y:S02]  /*1f050*/  IMAD R23, R23, UR5, RZ ;  /* 0x0000000517177c24 */ /* 0x000fe4000f8e02ff */
[C---:B---3--:R-:W-:Y:S01]  /*1f060*/  IMAD R15, R24.reuse, UR5, RZ ;  /* 0x00000005180f7c24 */ /* 0x048fe2000f8e02ff */
[----:B------:R-:W-:Y:S02]  /*1f070*/  ISETP.LT.AND P1, PT, R24, UR11, !P0 ;  /* 0x0000000b18007c0c */ /* 0x000fe4000c721270 */
[-C--:B------:R-:W-:Y:S01]  /*1f080*/  IADD3 R8, P6, PT, R23, R22.reuse, RZ ;  /* 0x0000001617087210 */ /* 0x080fe20007fde0ff */
[----:B------:R-:W2:Y:S01]  /*1f090*/  LDL.LU R24, [R1+0x6c] ;  /* 0x00006c0001187983 */ /* 0x000ea20000300800 */
[----:B------:R-:W-:Y:S02]  /*1f0a0*/  IADD3 R12, P3, PT, R15, R22, RZ ;  /* 0x000000160f0c7210 */ /* 0x000fe40007f7e0ff */
[----:B------:R-:W-:-:S02]  /*1f0b0*/  LEA.HI.X.SX32 R9, R23, R0, 0x1, P6 ;  /* 0x0000000017097211 */ /* 0x000fc400030f0eff */
[----:B------:R-:W-:Y:S02]  /*1f0c0*/  LEA.HI.X.SX32 R13, R15, R0, 0x1, P3 ;  /* 0x000000000f0d7211 */ /* 0x000fe400018f0eff */
[C---:B-----5:R-:W-:Y:S01]  /*1f0d0*/  ISETP.LT.AND P2, PT, R20.reuse, UR11, !P0 ;  /* 0x0000000b14007c0c */ /* 0x060fe2000c741270 */
[----:B------:R-:W-:Y:S02]  /*1f0e0*/  IMAD R17, R20, UR5, RZ ;  /* 0x0000000514117c24 */ /* 0x000fe4000f8e02ff */
[----:B------:R-:W3:Y:S04]  /*1f0f0*/  LDL.LU R20, [R1+0x70] ;  /* 0x0000700001147983 */ /* 0x000ee80000300800 */
[----:B------:R5:W-:Y:S04]  /*1f100*/  @P4 STG.E.U8 desc[UR22][R8.64], R32 ;  /* 0x0000002008004986 */ /* 0x000be8000c101116 */
[----:B------:R0:W-:Y:S01]  /*1f110*/  @P1 STG.E.U8 desc[UR22][R12.64], R18 ;  /* 0x000000120c001986 */ /* 0x0001e2000c101116 */
[C---:B----4-:R-:W-:Y:S01]  /*1f120*/  ISETP.LT.AND P1, PT, R16.reuse, UR11, !P0 ;  /* 0x0000000b10007c0c */ /* 0x050fe2000c721270 */
[----:B-1----:R-:W-:-:S02]  /*1f130*/  IMAD R11, R16, UR5, RZ ;  /* 0x00000005100b7c24 */ /* 0x002fc4000f8e02ff */
[----:B------:R-:W4:Y:S01]  /*1f140*/  LDL.LU R16, [R1+0x74] ;  /* 0x0000740001107983 */ /* 0x000f220000300800 */
[C---:B------:R-:W-:Y:S01]  /*1f150*/  IMAD R21, R14.reuse, UR5, RZ ;  /* 0x000000050e157c24 */ /* 0x040fe2000f8e02ff */
[----:B------:R-:W-:Y:S02]  /*1f160*/  ISETP.LT.AND P3, PT, R14, UR11, !P0 ;  /* 0x0000000b0e007c0c */ /* 0x000fe4000c761270 */
[-C--:B------:R-:W-:Y:S02]  /*1f170*/  IADD3 R14, P4, PT, R17, R22.reuse, RZ ;  /* 0x00000016110e7210 */ /* 0x080fe40007f9e0ff */
[----:B------:R-:W-:Y:S02]  /*1f180*/  IADD3 R2, P5, PT, R21, R22, RZ ;  /* 0x0000001615027210 */ /* 0x000fe40007fbe0ff */
[----:B------:R-:W-:Y:S02]  /*1f190*/  LEA.HI.X.SX32 R15, R17, R0, 0x1, P4 ;  /* 0x00000000110f7211 */ /* 0x000fe400020f0eff */
[----:B0-----:R-:W-:-:S02]  /*1f1a0*/  PRMT R23, R4, 0x7770, RZ ;  /* 0x0000777004177816 */ /* 0x001fc400000000ff */
[----:B------:R-:W-:Y:S02]  /*1f1b0*/  LEA.HI.X.SX32 R3, R21, R0, 0x1, P5 ;  /* 0x0000000015037211 */ /* 0x000fe400028f0eff */
[----:B------:R-:W-:Y:S01]  /*1f1c0*/  PRMT R21, R4, 0x7771, RZ ;  /* 0x0000777104157816 */ /* 0x000fe200000000ff */
[----:B------:R0:W-:Y:S01]  /*1f1d0*/  @P2 STG.E.U8 desc[UR22][R14.64], R23 ;  /* 0x000000170e002986 */ /* 0x0001e2000c101116 */
[C---:B-----5:R-:W-:Y:S01]  /*1f1e0*/  IADD3 R8, P4, PT, R11.reuse, R22, RZ ;  /* 0x000000160b087210 */ /* 0x060fe20007f9e0ff */
[C---:B------:R-:W-:Y:S01]  /*1f1f0*/  IMAD R13, R26.reuse, UR5, RZ ;  /* 0x000000051a0d7c24 */ /* 0x040fe2000f8e02ff */
[----:B------:R-:W-:Y:S01]  /*1f200*/  ISETP.LT.AND P2, PT, R26, UR11, !P0 ;  /* 0x0000000b1a007c0c */ /* 0x000fe2000c741270 */
[----:B------:R1:W-:Y:S01]  /*1f210*/  @P3 STG.E.U8 desc[UR22][R2.64], R21 ;  /* 0x0000001502003986 */ /* 0x0003e2000c101116 */
[----:B------:R-:W-:Y:S02]  /*1f220*/  LEA.HI.X.SX32 R9, R11, R0, 0x1, P4 ;  /* 0x000000000b097211 */ /* 0x000fe400020f0eff */
[----:B------:R-:W-:Y:S01]  /*1f230*/  IADD3 R10, P4, PT, R13, R22, RZ ;  /* 0x000000160d0a7210 */ /* 0x000fe20007f9e0ff */
[----:B------:R-:W5:Y:S01]  /*1f240*/  LDL.LU R26, [R1+0x78] ;  /* 0x00007800011a7983 */ /* 0x000f620000300800 */
[----:B------:R-:W-:Y:S01]  /*1f250*/  PRMT R19, R4, 0x7772, RZ ;  /* 0x0000777204137816 */ /* 0x000fe200000000ff */
[C---:B------:R-:W-:Y:S01]  /*1f260*/  IMAD R17, R25.reuse, UR5, RZ ;  /* 0x0000000519117c24 */ /* 0x040fe2000f8e02ff */
[----:B------:R-:W-:-:S02]  /*1f270*/  ISETP.LT.AND P3, PT, R25, UR11, !P0 ;  /* 0x0000000b19007c0c */ /* 0x000fc4000c761270 */
[----:B------:R-:W5:Y:S02]  /*1f280*/  LDL.LU R25, [R1+0x7c] ;  /* 0x00007c0001197983 */ /* 0x000f640000300800 */
[----:B------:R-:W-:Y:S02]  /*1f290*/  IADD3 R12, P5, PT, R17, R22, RZ ;  /* 0x00000016110c7210 */ /* 0x000fe40007fbe0ff */
[-C--:B------:R-:W-:Y:S02]  /*1f2a0*/  LEA.HI.X.SX32 R11, R13, R0.reuse, 0x1, P4 ;  /* 0x000000000d0b7211 */ /* 0x080fe400020f0eff */
[----:B0-----:R-:W-:Y:S02]  /*1f2b0*/  PRMT R23, R4, 0x7773, RZ ;  /* 0x0000777304177816 */ /* 0x001fe400000000ff */
[----:B------:R-:W-:Y:S02]  /*1f2c0*/  LEA.HI.X.SX32 R13, R17, R0, 0x1, P5 ;  /* 0x00000000110d7211 */ /* 0x000fe400028f0eff */
[----:B-1----:R-:W-:Y:S01]  /*1f2d0*/  PRMT R21, R5, 0x7770, RZ ;  /* 0x0000777005157816 */ /* 0x002fe200000000ff */
[----:B------:R0:W-:Y:S04]  /*1f2e0*/  @P1 STG.E.U8 desc[UR22][R8.64], R19 ;  /* 0x0000001308001986 */ /* 0x0001e8000c101116 */
[----:B------:R-:W-:Y:S04]  /*1f2f0*/  @P2 STG.E.U8 desc[UR22][R10.64], R23 ;  /* 0x000000170a002986 */ /* 0x000fe8000c101116 */
[----:B------:R1:W-:Y:S01]  /*1f300*/  @P3 STG.E.U8 desc[UR22][R12.64], R21 ;  /* 0x000000150c003986 */ /* 0x0003e2000c101116 */
[C---:B--2---:R-:W-:Y:S01]  /*1f310*/  ISETP.LT.AND P1, PT, R24.reuse, UR11, !P0 ;  /* 0x0000000b18007c0c */ /* 0x044fe2000c721270 */
[----:B------:R-:W-:-:S02]  /*1f320*/  IMAD R3, R24, UR5, RZ ;  /* 0x0000000518037c24 */ /* 0x000fc4000f8e02ff */
[----:B------:R-:W2:Y:S01]  /*1f330*/  LDL.LU R24, [R1+0x94] ;  /* 0x0000940001187983 */ /* 0x000ea20000300800 */
[C---:B---3--:R-:W-:Y:S01]  /*1f340*/  ISETP.LT.AND P2, PT, R20.reuse, UR11, !P0 ;  /* 0x0000000b14007c0c */ /* 0x048fe2000c741270 */
[----:B0-----:R-:W-:Y:S02]  /*1f350*/  IMAD R9, R20, UR5, RZ ;  /* 0x0000000514097c24 */ /* 0x001fe4000f8e02ff */
[----:B------:R-:W3:Y:S04]  /*1f360*/  LDL.LU R20, [R1+0x80] ;  /* 0x0000800001147983 */ /* 0x000ee80000300800 */
[----:B-1----:R-:W3:Y:S04]  /*1f370*/  LDL.LU R12, [R1+0x84] ;  /* 0x00008400010c7983 */ /* 0x002ee80000300800 */
[----:B------:R-:W3:Y:S01]  /*1f380*/  LDL.LU R18, [R1+0x88] ;  /* 0x0000880001127983 */ /* 0x000ee20000300800 */
[C---:B----4-:R-:W-:Y:S01]  /*1f390*/  ISETP.LT.AND P3, PT, R16.reuse, UR11, !P0 ;  /* 0x0000000b10007c0c */ /* 0x050fe2000c761270 */
[----:B------:R-:W-:-:S02]  /*1f3a0*/  IMAD R15, R16, UR5, RZ ;  /* 0x00000005100f7c24 */ /* 0x000fc4000f8e02ff */
[----:B------:R-:W4:Y:S04]  /*1f3b0*/  LDL.LU R16, [R1+0x8c] ;  /* 0x00008c0001107983 */ /* 0x000f280000300800 */
[----:B------:R-:W4:Y:S01]  /*1f3c0*/  LDL.LU R14, [R1+0x90] ;  /* 0x00009000010e7983 */ /* 0x000f220000300800 */
[----:B------:R-:W-:Y:S02]  /*1f3d0*/  IADD3 R2, P4, PT, R3, R22, RZ ;  /* 0x0000001603027210 */ /* 0x000fe40007f9e0ff */
[----:B------:R-:W-:Y:S02]  /*1f3e0*/  PRMT R19, R5, 0x7771, RZ ;  /* 0x0000777105137816 */ /* 0x000fe400000000ff */
[----:B------:R-:W-:Y:S02]  /*1f3f0*/  LEA.HI.X.SX32 R3, R3, R0, 0x1, P4 ;  /* 0x0000000003037211 */ /* 0x000fe400020f0eff */
[----:B------:R-:W-:-:S02]  /*1f400*/  IADD3 R8, P4, PT, R9, R22, RZ ;  /* 0x0000001609087210 */ /* 0x000fc40007f9e0ff */
[----:B------:R-:W-:Y:S01]  /*1f410*/  PRMT R21, R5, 0x7772, RZ ;  /* 0x0000777205157816 */ /* 0x000fe200000000ff */
[----:B------:R0:W-:Y:S01]  /*1f420*/  @P1 STG.E.U8 desc[UR22][R2.64], R19 ;  /* 0x0000001302001986 */ /* 0x0001e2000c101116 */
[----:B------:R-:W-:Y:S02]  /*1f430*/  LEA.HI.X.SX32 R9, R9, R0, 0x1, P4 ;  /* 0x0000000009097211 */ /* 0x000fe400020f0eff */
[C---:B------:R-:W-:Y:S01]  /*1f440*/  IADD3 R10, P5, PT, R15.reuse, R22, RZ ;  /* 0x000000160f0a7210 */ /* 0x040fe20007fbe0ff */
[C---:B-----5:R-:W-:Y:S01]  /*1f450*/  IMAD R17, R26.reuse, UR5, RZ ;  /* 0x000000051a117c24 */ /* 0x060fe2000f8e02ff */
[----:B------:R-:W-:Y:S01]  /*1f460*/  ISETP.LT.AND P1, PT, R26, UR11, !P0 ;  /* 0x0000000b1a007c0c */ /* 0x000fe2000c721270 */
[----:B------:R-:W-:Y:S01]  /*1f470*/  @P2 STG.E.U8 desc[UR22][R8.64], R21 ;  /* 0x0000001508002986 */ /* 0x000fe2000c101116 */
[----:B------:R-:W-:Y:S01]  /*1f480*/  LEA.HI.X.SX32 R11, R15, R0, 0x1, P5 ;  /* 0x000000000f0b7211 */ /* 0x000fe200028f0eff */
[C---:B------:R-:W-:Y:S01]  /*1f490*/  IMAD R13, R25.reuse, UR5, RZ ;  /* 0x00000005190d7c24 */ /* 0x040fe2000f8e02ff */
[----:B------:R-:W-:-:S02]  /*1f4a0*/  ISETP.LT.AND P4, PT, R25, UR11, !P0 ;  /* 0x0000000b19007c0c */ /* 0x000fc4000c781270 */
[-C--:B0-----:R-:W-:Y:S02]  /*1f4b0*/  IADD3 R2, P2, PT, R17, R22.reuse, RZ ;  /* 0x0000001611027210 */ /* 0x081fe40007f5e0ff */
[----:B------:R-:W-:Y:S02]  /*1f4c0*/  IADD3 R4, P5, PT, R13, R22, RZ ;  /* 0x000000160d047210 */ /* 0x000fe40007fbe0ff */
[----:B------:R-:W-:Y:S02]  /*1f4d0*/  PRMT R25, R5, 0x7773, RZ ;  /* 0x0000777305197816 */ /* 0x000fe400000000ff */
[-C--:B------:R-:W-:Y:S02]  /*1f4e0*/  LEA.HI.X.SX32 R3, R17, R0.reuse, 0x1, P2 ;  /* 0x0000000011037211 */ /* 0x080fe400010f0eff */
[C---:B------:R-:W-:Y:S02]  /*1f4f0*/  PRMT R19, R6.reuse, 0x7770, RZ ;  /* 0x0000777006137816 */ /* 0x040fe400000000ff */
[----:B------:R-:W-:Y:S01]  /*1f500*/  LEA.HI.X.SX32 R5, R13, R0, 0x1, P5 ;  /* 0x000000000d057211 */ /* 0x000fe200028f0eff */
[----:B------:R0:W-:Y:S01]  /*1f510*/  @P3 STG.E.U8 desc[UR22][R10.64], R25 ;  /* 0x000000190a003986 */ /* 0x0001e2000c101116 */
[----:B------:R-:W-:-:S03]  /*1f520*/  PRMT R23, R6, 0x7771, RZ ;  /* 0x0000777106177816 */ /* 0x000fc600000000ff */
[----:B------:R1:W-:Y:S04]  /*1f530*/  @P1 STG.E.U8 desc[UR22][R2.64], R19 ;  /* 0x0000001302001986 */ /* 0x0003e8000c101116 */
[----:B------:R5:W-:Y:S01]  /*1f540*/  @P4 STG.E.U8 desc[UR22][R4.64], R23 ;  /* 0x0000001704004986 */ /* 0x000be2000c101116 */
[----:B0-----:R-:W-:Y:S01]  /*1f550*/  PRMT R25, R6, 0x7772, RZ ;  /* 0x0000777206197816 */ /* 0x001fe200000000ff */
[----:B--2---:R-:W-:Y:S02]  /*1f560*/  IMAD R21, R24, UR5, RZ ;  /* 0x0000000518157c24 */ /* 0x004fe4000f8e02ff */
[----:B---3--:R-:W-:Y:S02]  /*1f570*/  IMAD R9, R20, UR5, RZ ;  /* 0x0000000514097c24 */ /* 0x008fe4000f8e02ff */
[----:B------:R-:W-:-:S03]  /*1f580*/  IMAD R13, R12, UR5, RZ ;  /* 0x000000050c0d7c24 */ /* 0x000fc6000f8e02ff */
[-C--:B------:R-:W-:Y:S01]  /*1f590*/  IADD3 R8, P6, PT, R9, R22.reuse, RZ ;  /* 0x0000001609087210 */ /* 0x080fe20007fde0ff */
[----:B------:R-:W-:Y:S01]  /*1f5a0*/  IMAD R15, R18, UR5, RZ ;  /* 0x00000005120f7c24 */ /* 0x000fe2000f8e02ff */
[-C--:B-1----:R-:W-:Y:S02]  /*1f5b0*/  IADD3 R2, P2, PT, R13, R22.reuse, RZ ;  /* 0x000000160d027210 */ /* 0x082fe40007f5e0ff */
[----:B------:R-:W-:Y:S02]  /*1f5c0*/  ISETP.LT.AND P4, PT, R12, UR11, !P0 ;  /* 0x0000000b0c007c0c */ /* 0x000fe4000c781270 */
[----:B-----5:R-:W-:Y:S02]  /*1f5d0*/  IADD3 R4, P3, PT, R15, R22, RZ ;  /* 0x000000160f047210 */ /* 0x020fe40007f7e0ff */
[-C--:B------:R-:W-:Y:S01]  /*1f5e0*/  LEA.HI.X.SX32 R3, R13, R0.reuse, 0x1, P2 ;  /* 0x000000000d037211 */ /* 0x080fe200010f0eff */
[----:B----4-:R-:W-:Y:S02]  /*1f5f0*/  IMAD R17, R16, UR5, RZ ;  /* 0x0000000510117c24 */ /* 0x010fe4000f8e02ff */
[----:B------:R-:W-:Y:S01]  /*1f600*/  IMAD R19, R14, UR5, RZ ;  /* 0x000000050e137c24 */ /* 0x000fe2000f8e02ff */
[----:B------:R-:W-:-:S02]  /*1f610*/  LEA.HI.X.SX32 R9, R9, R0, 0x1, P6 ;  /* 0x0000000009097211 */ /* 0x000fc400030f0eff */
[-C--:B------:R-:W-:Y:S02]  /*1f620*/  IADD3 R10, P6, PT, R17, R22.reuse, RZ ;  /* 0x00000016110a7210 */ /* 0x080fe40007fde0ff */
[----:B------:R-:W-:Y:S02]  /*1f630*/  IADD3 R12, P2, PT, R19, R22, RZ ;  /* 0x00000016130c7210 */ /* 0x000fe40007f5e0ff */
[----:B------:R-:W-:Y:S02]  /*1f640*/  ISETP.LT.AND P5, PT, R20, UR11, !P0 ;  /* 0x0000000b14007c0c */ /* 0x000fe4000c7a1270 */
[-C--:B------:R-:W-:Y:S02]  /*1f650*/  LEA.HI.X.SX32 R5, R15, R0.reuse, 0x1, P3 ;  /* 0x000000000f057211 */ /* 0x080fe400018f0eff */
[----:B------:R-:W-:Y:S02]  /*1f660*/  ISETP.LT.AND P3, PT, R18, UR11, !P0 ;  /* 0x0000000b12007c0c */ /* 0x000fe4000c761270 */
[----:B------:R-:W-:-:S02]  /*1f670*/  LEA.HI.X.SX32 R13, R19, R0, 0x1, P2 ;  /* 0x00000000130d7211 */ /* 0x000fc400010f0eff */
[----:B------:R-:W-:Y:S02]  /*1f680*/  ISETP.LT.AND P1, PT, R24, UR11, !P0 ;  /* 0x0000000b18007c0c */ /* 0x000fe4000c721270 */
[----:B------:R-:W-:Y:S02]  /*1f690*/  LEA.HI.X.SX32 R11, R17, R0, 0x1, P6 ;  /* 0x00000000110b7211 */ /* 0x000fe400030f0eff */
[----:B------:R-:W-:Y:S02]  /*1f6a0*/  ISETP.LT.AND P2, PT, R16, UR11, !P0 ;  /* 0x0000000b10007c0c */ /* 0x000fe4000c741270 */
[C---:B------:R-:W-:Y:S02]  /*1f6b0*/  IADD3 R22, P6, PT, R21.reuse, R22, RZ ;  /* 0x0000001615167210 */ /* 0x040fe40007fde0ff */
[----:B------:R-:W-:Y:S02]  /*1f6c0*/  ISETP.LT.AND P0, PT, R14, UR11, !P0 ;  /* 0x0000000b0e007c0c */ /* 0x000fe4000c701270 */
[----:B------:R-:W-:-:S02]  /*1f6d0*/  LEA.HI.X.SX32 R23, R21, R0, 0x1, P6 ;  /* 0x0000000015177211 */ /* 0x000fc400030f0eff */
[----:B------:R-:W-:Y:S02]  /*1f6e0*/  PRMT R21, R6, 0x7773, RZ ;  /* 0x0000777306157816 */ /* 0x000fe400000000ff */
[C---:B------:R-:W-:Y:S02]  /*1f6f0*/  PRMT R15, R7.reuse, 0x7773, RZ ;  /* 0x00007773070f7816 */ /* 0x040fe400000000ff */
[C---:B------:R-:W-:Y:S02]  /*1f700*/  PRMT R17, R7.reuse, 0x7772, RZ ;  /* 0x0000777207117816 */ /* 0x040fe400000000ff */
[C---:B------:R-:W-:Y:S02]  /*1f710*/  PRMT R19, R7.reuse, 0x7771, RZ ;  /* 0x0000777107137816 */ /* 0x040fe400000000ff */
[----:B------:R-:W-:Y:S01]  /*1f720*/  PRMT R7, R7, 0x7770, RZ ;  /* 0x0000777007077816 */ /* 0x000fe200000000ff */
[----:B------:R0:W-:Y:S04]  /*1f730*/  @P5 STG.E.U8 desc[UR22][R8.64], R25 ;  /* 0x0000001908005986 */ /* 0x0001e8000c101116 */
[----:B------:R0:W-:Y:S04]  /*1f740*/  @P4 STG.E.U8 desc[UR22][R2.64], R21 ;  /* 0x0000001502004986 */ /* 0x0001e8000c101116 */
[----:B------:R0:W-:Y:S04]  /*1f750*/  @P3 STG.E.U8 desc[UR22][R4.64], R7 ;  /* 0x0000000704003986 */ /* 0x0001e8000c101116 */
[----:B------:R0:W-:Y:S04]  /*1f760*/  @P2 STG.E.U8 desc[UR22][R10.64], R19 ;  /* 0x000000130a002986 */ /* 0x0001e8000c101116 */
[----:B------:R0:W-:Y:S04]  /*1f770*/  @P0 STG.E.U8 desc[UR22][R12.64], R17 ;  /* 0x000000110c000986 */ /* 0x0001e8000c101116 */
[----:B------:R0:W-:Y:S01]  /*1f780*/  @P1 STG.E.U8 desc[UR22][R22.64], R15 ;  /* 0x0000000f16001986 */ /* 0x0001e2000c101116 */
[----:B------:R-:W-:Y:S06]  /*1f790*/  BAR.SYNC.DEFER_BLOCKING 0x0 ;  /* 0x0000000000007b1d */ /* 0x000fec0000010000 */
[----:B------:R-:W-:Y:S05]  /*1f7a0*/  BRA.U UP0, `(.L_x_13) ;  /* 0x0000000100a07547 */ /* 0x000fea000b800000 */
[----:B------:R-:W1:Y:S01]  /*1f7b0*/  S2UR UR5, SR_CgaCtaId ;  /* 0x00000000000579c3 */ /* 0x000e620000008800 */
[----:B------:R-:W-:Y:S01]  /*1f7c0*/  NOP ;  /* 0x0000000000007918 */ /* 0x000fe20000000000 */
[----:B------:R-:W-:Y:S01]  /*1f7d0*/  UMOV UR4, 0x50 ;  /* 0x0000005000047882 */ /* 0x000fe20000000000 */
[----:B------:R-:W-:Y:S02]  /*1f7e0*/  IMAD.U32 R0, RZ, RZ, UR7 ;  /* 0x00000007ff007e24 */ /* 0x000fe4000f8e00ff */
[----:B0-----:R-:W-:Y:S02]  /*1f7f0*/  IMAD.MOV.U32 R3, RZ, RZ, 0xf ;  /* 0x0000000fff037424 */ /* 0x001fe400078e00ff */
[----:B------:R-:W-:Y:S01]  /*1f800*/  IMAD.MOV.U32 R7, RZ, RZ, 0x1 ;  /* 0x00000001ff077424 */ /* 0x000fe200078e00ff */
[----:B------:R-:W-:-:S04]  /*1f810*/  LOP3.LUT R0, R0, 0xffff, RZ, 0xc0, !PT ;  /* 0x0000ffff00007812 */ /* 0x000fc800078ec0ff */
[----:B------:R-:W-:-:S05]  /*1f820*/  SHF.R.U32.HI R0, RZ, 0x5, R0 ;  /* 0x00000005ff007819 */ /* 0x000fca0000011600 */
[----:B------:R-:W-:Y:S01]  /*1f830*/  VIADD R2, R0, 0x10 ;  /* 0x0000001000027836 */ /* 0x000fe20000000000 */
[----:B------:R-:W-:Y:S01]  /*1f840*/  SHF.L.U32 R0, R3, R0, RZ ;  /* 0x0000000003007219 */ /* 0x000fe200000006ff */
[----:B-1----:R-:W-:-:S03]  /*1f850*/  ULEA UR6, UR5, UR4, 0x18 ;  /* 0x0000000405067291 */ /* 0x002fc6000f8ec0ff */
[----:B------:R-:W-:-:S04]  /*1f860*/  SHF.L.U32 R3, R7, R2, RZ ;  /* 0x0000000207037219 */ /* 0x000fc800000006ff */
[----:B------:R-:W-:Y:S02]  /*1f870*/  LOP3.LUT R0, R3, R0, RZ, 0xfc, !PT ;  /* 0x0000000003007212 */ /* 0x000fe400078efcff */
[----:B------:R-:W0:Y:S02]  /*1f880*/  LDS R5, [UR6] ;  /* 0x00000006ff057984 */ /* 0x000e240008000800 */
[C---:B------:R-:W-:Y:S02]  /*1f890*/  LOP3.LUT R2, R0.reuse, 0xffff, RZ, 0xc0, !PT ;  /* 0x0000ffff00027812 */ /* 0x040fe400078ec0ff */
[----:B0-----:R-:W-:-:S04]  /*1f8a0*/  LOP3.LUT R3, R0, 0xffff, R5, 0x80, !PT ;  /* 0x0000ffff00037812 */ /* 0x001fc800078e8005 */
[----:B------:R-:W-:-:S13]  /*1f8b0*/  ISETP.NE.AND P0, PT, R3, R2, PT ;  /* 0x000000020300720c */ /* 0x000fda0003f05270 */
[----:B------:R-:W-:Y:S05]  /*1f8c0*/  @P0 BRA `(.L_x_14) ;  /* 0x0000000000500947 */ /* 0x000fea0003800000 */
[----:B------:R-:W-:Y:S02]  /*1f8d0*/  SHF.R.U32.HI R5, RZ, 0x10, R5 ;  /* 0x00000010ff057819 */ /* 0x000fe40000011605 */
[----:B------:R-:W-:-:S04]  /*1f8e0*/  SHF.R.U32.HI R2, RZ, 0x10, R0 ;  /* 0x00000010ff027819 */ /* 0x000fc80000011600 */
[----:B------:R-:W-:-:S04]  /*1f8f0*/  LOP3.LUT R5, R5, R2, RZ, 0xc0, !PT ;  /* 0x0000000205057212 */ /* 0x000fc800078ec0ff */
[----:B------:R-:W-:-:S13]  /*1f900*/  ISETP.NE.AND P0, PT, R5, R2, PT ;  /* 0x000000020500720c */ /* 0x000fda0003f05270 */
[----:B------:R-:W-:Y:S05]  /*1f910*/  @P0 BRA `(.L_x_15) ;  /* 0x0000000000300947 */ /* 0x000fea0003800000 */
[----:B------:R-:W-:Y:S01]  /*1f920*/  R2UR UR4, R0 ;  /* 0x00000000000472ca */ /* 0x000fe200000e0000 */
[----:B------:R-:W-:Y:S01]  /*1f930*/  VOTEU.ANY UR5, UPT, PT ;  /* 0x0000000000057886 */ /* 0x000fe200038e0100 */
[----:B------:R-:W0:Y:S01]  /*1f940*/  S2R R0, SR_LANEID ;  /* 0x0000000000007919 */ /* 0x000e220000000000 */
[----:B------:R-:W-:-:S10]  /*1f950*/  UFLO.U32 UR5, UR5 ;  /* 0x00000005000572bd */ /* 0x000fd400080e0000 */
[----:B------:R-:W-:-:S06]  /*1f960*/  ULOP3.LUT UR4, URZ, UR4, URZ, 0x33, !UPT ;  /* 0x00000004ff047292 */ /* 0x000fcc000f8e33ff */
[----:B------:R-:W-:-:S04]  /*1f970*/  IMAD.U32 R2, RZ, RZ, UR4 ;  /* 0x00000004ff027e24 */ /* 0x000fc8000f8e00ff */
[----:B------:R-:W1:Y:S02]  /*1f980*/  REDUX UR7, R2 ;  /* 0x00000000020773c4 */ /* 0x000e640000000000 */
[----:B------:R2:W-:Y:S01]  /*1f990*/  UTCATOMSWS.AND URZ, UR4 ;  /* 0x0000000400ff79e3 */ /* 0x0005e20008000000 */
[----:B0-----:R-:W-:Y:S01]  /*1f9a0*/  ISETP.EQ.U32.AND P0, PT, R0, UR5, PT ;  /* 0x0000000500007c0c */ /* 0x001fe2000bf02070 */
[----:B-1----:R-:W-:-:S12]  /*1f9b0*/  IMAD.U32 R0, RZ, RZ, UR7 ;  /* 0x00000007ff007e24 */ /* 0x002fd8000f8e00ff */
[----:B------:R2:W-:Y:S01]  /*1f9c0*/  @P0 ATOMS.AND RZ, [UR6], R0 ;  /* 0x00000000ffff098c */ /* 0x0005e2000a800006 */
[----:B------:R-:W-:Y:S05]  /*1f9d0*/  BRA `(.L_x_13) ;  /* 0x0000000000147947 */ /* 0x000fea0003800000 */
.L_x_15:
[----:B------:R-:W-:-:S07]  /*1f9e0*/  MOV R2, 0x1fa00 ;  /* 0x0001fa0000027802 */ /* 0x000fce0000000f00 */
[----:B------:R-:W-:Y:S05]  /*1f9f0*/  CALL.REL.NOINC `($__internal_0_$__cuda_sm10x_tcgen05_guardrail_trap_col_being_dealloced_not_returned_by_alloc) ;  /* 0x00000000002c7944 */ /* 0x000fea0003c00000 */
[----:B------:R-:W-:Y:S05]  /*1fa00*/  BRA `(.L_x_13) ;  /* 0x0000000000087947 */ /* 0x000fea0003800000 */
.L_x_14:
[----:B------:R-:W-:-:S07]  /*1fa10*/  MOV R2, 0x1fa30 ;  /* 0x0001fa3000027802 */ /* 0x000fce0000000f00 */
[----:B------:R-:W-:Y:S05]  /*1fa20*/  CALL.REL.NOINC `($__internal_2_$__cuda_sm10x_tcgen05_guardrail_trap_unallocated_columns_being_dealloced) ;  /* 0x0000000000387944 */ /* 0x000fea0003c00000 */
.L_x_13:
[----:B------:R-:W-:Y:S01]  /*1fa30*/  NOP ;  /* 0x0000000000007918 */ /* 0x000fe20000000000 */
[----:B--2---:R-:W-:Y:S05]  /*1fa40*/  EXIT ;  /* 0x000000000000794d */ /* 0x004fea0003800000 */
.L_x_8:
[----:B------:R-:W1:Y:S02]  /*1fa50*/  SYNCS.PHASECHK.TRANS64.TRYWAIT P4, [UR8], R2 ;  /* 0x00000002ff0075a7 */ /* 0x000e640008081108 */
[----:B-1----:R-:W-:Y:S05]  /*1fa60*/  @!P4 BRA `(.L_x_8) ;  /* 0xfffffffc00f8c947 */ /* 0x002fea000383ffff */
[----:B------:R-:W-:Y:S05]  /*1fa70*/  BRA `(.L_x_16) ;  /* 0xffffff60002c7947 */ /* 0x000fea000383ffff */
.L_x_12:
[----:B------:R-:W0:Y:S02]  /*1fa80*/  SYNCS.PHASECHK.TRANS64.TRYWAIT P0, [UR8], R2 ;  /* 0x00000002ff0075a7 */ /* 0x000e240008001108 */
[----:B0-----:R-:W-:Y:S05]  /*1fa90*/  @!P0 BRA `(.L_x_12) ;  /* 0xfffffffc00f88947 */ /* 0x001fea000383ffff */
[----:B------:R-:W-:Y:S05]  /*1faa0*/  BRA `(.L_x_11) ;  /* 0xffffffd000f07947 */ /* 0x000fea000383ffff */
        .weak           $__internal_0_$__cuda_sm10x_tcgen05_guardrail_trap_col_being_dealloced_not_returned_by_alloc
        .type           $__internal_0_$__cuda_sm10x_tcgen05_guardrail_trap_col_being_dealloced_not_returned_by_alloc,@function
        .size           $__internal_0_$__cuda_sm10x_tcgen05_guardrail_trap_col_being_dealloced_not_returned_by_alloc,($__internal_1_$__cuda_sm10x_tcgen05_guardrail_trap_phase_invalid_during_alloc - $__internal_0_$__cuda_sm10x_tcgen05_guardrail_trap_col_being_dealloced_not_returned_by_alloc)
$__internal_0_$__cuda_sm10x_tcgen05_guardrail_trap_col_being_dealloced_not_returned_by_alloc:
[----:B------:R-:W-:Y:S05]  /*1fab0*/  BPT.TRAP 0x1 ;  /* 0x000000040000795c */ /* 0x000fea0000300000 */
[----:B------:R-:W-:-:S04]  /*1fac0*/  IMAD.MOV.U32 R3, RZ, RZ, 0x0 ;  /* 0x00000000ff037424 */ /* 0x000fc800078e00ff */
[----:B------:R-:W-:Y:S05]  /*1fad0*/  RET.REL.NODEC R2 `(matmul_kernel) ;  /* 0xfffffe0402487950 */ /* 0x000fea0003c3ffff */
        .weak           $__internal_1_$__cuda_sm10x_tcgen05_guardrail_trap_phase_invalid_during_alloc
        .type           $__internal_1_$__cuda_sm10x_tcgen05_guardrail_trap_phase_invalid_during_alloc,@function
        .size           $__internal_1_$__cuda_sm10x_tcgen05_guardrail_trap_phase_invalid_during_alloc,($__internal_2_$__cuda_sm10x_tcgen05_guardrail_trap_unallocated_columns_being_dealloced - $__internal_1_$__cuda_sm10x_tcgen05_guardrail_trap_phase_invalid_during_alloc)
$__internal_1_$__cuda_sm10x_tcgen05_guardrail_trap_phase_invalid_during_alloc:
[----:B------:R-:W-:Y:S05]  /*1fae0*/  BPT.TRAP 0x1 ;  /* 0x000000040000795c */ /* 0x000fea0000300000 */
[----:B------:R-:W-:-:S04]  /*1faf0*/  IMAD.MOV.U32 R3, RZ, RZ, 0x0 ;  /* 0x00000000ff037424 */ /* 0x000fc800078e00ff */
[----:B------:R-:W-:Y:S05]  /*1fb00*/  RET.REL.NODEC R2 `(matmul_kernel) ;  /* 0xfffffe04023c7950 */ /* 0x000fea0003c3ffff */
        .weak           $__internal_2_$__cuda_sm10x_tcgen05_guardrail_trap_unallocated_columns_being_dealloced
        .type           $__internal_2_$__cuda_sm10x_tcgen05_guardrail_trap_unallocated_columns_being_dealloced,@function
        .size           $__internal_2_$__cuda_sm10x_tcgen05_guardrail_trap_unallocated_columns_being_dealloced,(.L_x_20 - $__internal_2_$__cuda_sm10x_tcgen05_guardrail_trap_unallocated_columns_being_dealloced)
$__internal_2_$__cuda_sm10x_tcgen05_guardrail_trap_unallocated_columns_being_dealloced:
[----:B------:R-:W-:Y:S05]  /*1fb10*/  BPT.TRAP 0x1 ;  /* 0x000000040000795c */ /* 0x000fea0000300000 */
[----:B------:R-:W-:-:S04]  /*1fb20*/  IMAD.MOV.U32 R3, RZ, RZ, 0x0 ;  /* 0x00000000ff037424 */ /* 0x000fc800078e00ff */
[----:B------:R-:W-:Y:S05]  /*1fb30*/  RET.REL.NODEC R2 `(matmul_kernel) ;  /* 0xfffffe0402307950 */ /* 0x000fea0003c3ffff */
.L_x_17:
[----:B------:R-:W-:-:S00]  /*1fb40*/  BRA `(.L_x_17) ;  /* 0xfffffffc00fc7947 */ /* 0x000fc0000383ffff */
[----:B------:R-:W-:-:S00]  /*1fb50*/  NOP ;  /* 0x0000000000007918 */ /* 0x000fc00000000000 */
        /* <DEDUP_REMOVED lines=10> */
.L_x_20:


//--------------------- .nv.shared.matmul_kernel  --------------------------
	.section	.nv.shared.matmul_kernel,"aw",@nobits
	.sectionflags	@""
	.align	16
	.zero		1024


//--------------------- .nv.shared.reserved.0     --------------------------
	.section	.nv.shared.reserved.0,"aw",@nobits
	.align	8
	.weak		__nv_reservedSMEM_offset_0_alias
	.size		__nv_reservedSMEM_offset_0_alias, 0, 64
	.other		__nv_reservedSMEM_offset_0_alias,@"STO_CUDA_RESERVED_SHARED STV_DEFAULT"
__nv_reservedSMEM_offset_0_alias:
	.zero		0
.nv.shared.reserved.0:
	.zero		64
	.weak		__nv_reservedSMEM_allocation_phase
	.type		__nv_reservedSMEM_allocation_phase,@object
	.size		__nv_reservedSMEM_allocation_phase,(.L_0 - __nv_reservedSMEM_allocation_phase)
__nv_reservedSMEM_allocation_phase:
	.zero		1
.L_0:
	.zero		7
	.weak		__nv_reservedSMEM_devtool_atexit_pc
	.type		__nv_reservedSMEM_devtool_atexit_pc,@object
	.size		__nv_reservedSMEM_devtool_atexit_pc,(__nv_reservedSMEM_allocation_mask - __nv_reservedSMEM_devtool_atexit_pc)
__nv_reservedSMEM_devtool_atexit_pc:
	.zero		8
	.weak		__nv_reservedSMEM_allocation_mask
	.type		__nv_reservedSMEM_allocation_mask,@object
	.size		__nv_reservedSMEM_allocation_mask,(.L_2 - __nv_reservedSMEM_allocation_mask)
__nv_reservedSMEM_allocation_mask:
	.zero		4
.L_2:


//--------------------- .nv.constant0.matmul_kernel --------------------------
	.section	.nv.constant0.matmul_kernel,"a",@progbits
	.sectionflags	@""
	.align	4
.nv.constant0.matmul_kernel:
	.zero		976


//--------------------- SYMBOLS --------------------------

	.type		.nv.reservedSmem.offset0,@object
	.size		.nv.reservedSmem.offset0,0x4
	.type		.nv.reservedSmem.cap,@object
	.size		.nv.reservedSmem.cap,0x4
